def attn_fwd(
    Q,
    K,
    V,
    Out,
    Lse,
    sm_scale,
    stride_qz,
    stride_qh,
    stride_qm,
    stride_qk,
    stride_kz,
    stride_kh,
    stride_kn,
    stride_kk,
    stride_vz,
    stride_vh,
    stride_vn,
    stride_vk,
    stride_oz,
    stride_oh,
    stride_om,
    stride_ok,
    seqlen_q,
    seqlen_k,
    BLOCK_M: tl.constexpr,
    BLOCK_N: tl.constexpr,
    HEAD_DIM: tl.constexpr,
    CAUSAL: tl.constexpr,
):
    start_m = tl.program_id(0)
    off_hz = tl.program_id(1)
    q_off = off_hz * stride_qh
    k_off = off_hz * stride_kh
    v_off = off_hz * stride_vh
    offs_m = start_m * BLOCK_M + tl.arange(0, BLOCK_M)
    offs_d = tl.arange(0, HEAD_DIM)
    offs_n = tl.arange(0, BLOCK_N)
    q_ptrs = Q + q_off + offs_m[:, None] * stride_qm + offs_d[None, :] * stride_qk
    k_ptrs = K + k_off + offs_d[:, None] * stride_kk + offs_n[None, :] * stride_kn
    v_ptrs = V + v_off + offs_n[:, None] * stride_vn + offs_d[None, :] * stride_vk
    m_i = tl.full([BLOCK_M], float("-inf"), dtype=tl.float32)
    l_i = tl.zeros([BLOCK_M], dtype=tl.float32) + 1.0
    acc = tl.zeros([BLOCK_M, HEAD_DIM], dtype=tl.float32)
    q = tl.load(q_ptrs)
    acc, l_i, m_i = _attn_fwd_inner(
        acc,
        l_i,
        m_i,
        q,
        k_ptrs,
        v_ptrs,
        sm_scale,
        stride_kn,
        stride_vn,
        start_m,
        seqlen_k,
        BLOCK_M,
        BLOCK_N,
        HEAD_DIM,
        CAUSAL,
    )
    acc = acc / l_i[:, None]
    lse = m_i + tl.math.log2(l_i) / 1.4426950408889634
    o_ptrs = (
        Out
        + off_hz * stride_oh
        + offs_m[:, None] * stride_om
        + offs_d[None, :] * stride_ok
    )
    tl.store(o_ptrs, acc.to(Out.dtype.element_ty))
    tl.store(Lse + off_hz * seqlen_q + offs_m, lse)

# config = {"BLOCK_M": 64, "BLOCK_N": 32, "HEAD_DIM": 512, "arch": "sm_100", "causal": true, "dtype": "fp8e4m3", "num_stages": 4, "num_warps": 4}
# arch = sm_100


// ===== COMPILED SASS (sm_100a) =====

	.target	sm_100a

	.elftype	@"ET_EXEC"


//--------------------- .note.nv.tkinfo           --------------------------
	.section	.note.nv.tkinfo,"",@"SHT_NOTE"
	.sectionflags	@"SHF_NOTE_NV_TKINFO"
	.tkinfo
        /*0018*/ 	.word	0x00000081
        /*0030*/ 	.string	""
        /*0030*/ 	.string	"ptxas-blackwell"
        /*0030*/ 	.string	"Cuda compilation tools, release 12.9, V12.9.86"
        /*0030*/ 	.string	"Build cuda_12.9.r12.9/compiler.36037853_0"
        /*0030*/ 	.string	"-v  -suppress-debug-info  -lineinfo  -arch sm_100a "



//--------------------- .note.nv.cuver            --------------------------
	.section	.note.nv.cuver,"",@"SHT_NOTE"
	.sectionflags	@"SHF_NOTE_NV_CUVER"
        /*0018*/ 	.short	0x0001
        /*001a*/ 	.short	0x0064
        /*001c*/ 	.short	0x0001
        /*001e*/ 	.short	0x0000
        /*0020*/ 	.short	0x0001
        /*0022*/ 	.short	0x0000


//--------------------- .nv.info                  --------------------------
	.section	.nv.info,"",@"SHT_CUDA_INFO"
	.align	4


	//----- nvinfo : EIATTR_REGCOUNT
	.align		4
        /*0000*/ 	.byte	0x04, 0x2f
        /*0002*/ 	.short	(.L_5 - .L_4)
	.align		4
.L_4:
        /*0004*/ 	.word	index@(attn_fwd)
        /*0008*/ 	.word	0x000000ff


	//----- nvinfo : EIATTR_FRAME_SIZE
	.align		4
.L_5:
        /*000c*/ 	.byte	0x04, 0x11
        /*000e*/ 	.short	(.L_7 - .L_6)
	.align		4
.L_6:
        /*0010*/ 	.word	index@($__internal_2_$__cuda_sm10x_tcgen05_guardrail_trap_unallocated_columns_being_dealloced)
        /*0014*/ 	.word	0x00000a50


	//----- nvinfo : EIATTR_FRAME_SIZE
	.align		4
.L_7:
        /*0018*/ 	.byte	0x04, 0x11
        /*001a*/ 	.short	(.L_9 - .L_8)
	.align		4
.L_8:
        /*001c*/ 	.word	index@($__internal_1_$__cuda_sm10x_tcgen05_guardrail_trap_phase_invalid_during_alloc)
        /*0020*/ 	.word	0x00000a50


	//----- nvinfo : EIATTR_FRAME_SIZE
	.align		4
.L_9:
        /*0024*/ 	.byte	0x04, 0x11
        /*0026*/ 	.short	(.L_11 - .L_10)
	.align		4
.L_10:
        /*0028*/ 	.word	index@($__internal_0_$__cuda_sm10x_tcgen05_guardrail_trap_col_being_dealloced_not_returned_by_alloc)
        /*002c*/ 	.word	0x00000a50


	//----- nvinfo : EIATTR_FRAME_SIZE
	.align		4
.L_11:
        /*0030*/ 	.byte	0x04, 0x11
        /*0032*/ 	.short	(.L_13 - .L_12)
	.align		4
.L_12:
        /*0034*/ 	.word	index@(attn_fwd)
        /*0038*/ 	.word	0x00000a50


	//----- nvinfo : EIATTR_MIN_STACK_SIZE
	.align		4
.L_13:
        /*003c*/ 	.byte	0x04, 0x12
        /*003e*/ 	.short	(.L_15 - .L_14)
	.align		4
.L_14:
        /*0040*/ 	.word	index@(attn_fwd)
        /*0044*/ 	.word	0x00000a50
.L_15:


//--------------------- .nv.info.attn_fwd         --------------------------
	.section	.nv.info.attn_fwd,"",@"SHT_CUDA_INFO"
	.sectionflags	@""
	.align	4


	//----- nvinfo : EIATTR_CUDA_API_VERSION
	.align		4
        /*0000*/ 	.byte	0x04, 0x37
        /*0002*/ 	.short	(.L_17 - .L_16)
.L_16:
        /*0004*/ 	.word	0x00000081


	//----- nvinfo : EIATTR_KPARAM_INFO
	.align		4
.L_17:
        /*0008*/ 	.byte	0x04, 0x17
        /*000a*/ 	.short	(.L_19 - .L_18)
.L_18:
        /*000c*/ 	.word	0x00000000
        /*0010*/ 	.short	0x0019
        /*0012*/ 	.short	0x0080
        /*0014*/ 	.byte	0x00, 0xf4, 0x21, 0x00


	//----- nvinfo : EIATTR_KPARAM_INFO
	.align		4
.L_19:
        /*0018*/ 	.byte	0x04, 0x17
        /*001a*/ 	.short	(.L_21 - .L_20)
.L_20:
        /*001c*/ 	.word	0x00000000
        /*0020*/ 	.short	0x0018
        /*0022*/ 	.short	0x0078
        /*0024*/ 	.byte	0x00, 0xf4, 0x21, 0x00


	//----- nvinfo : EIATTR_KPARAM_INFO
	.align		4
.L_21:
        /*0028*/ 	.byte	0x04, 0x17
        /*002a*/ 	.short	(.L_23 - .L_22)
.L_22:
        /*002c*/ 	.word	0x00000000
        /*0030*/ 	.short	0x0017
        /*0032*/ 	.short	0x0070
        /*0034*/ 	.byte	0x00, 0xf0, 0x11, 0x00


	//----- nvinfo : EIATTR_KPARAM_INFO
	.align		4
.L_23:
        /*0038*/ 	.byte	0x04, 0x17
        /*003a*/ 	.short	(.L_25 - .L_24)
.L_24:
        /*003c*/ 	.word	0x00000000
        /*0040*/ 	.short	0x0016
        /*0042*/ 	.short	0x006c
        /*0044*/ 	.byte	0x00, 0xf0, 0x11, 0x00


	//----- nvinfo : EIATTR_KPARAM_INFO
	.align		4
.L_25:
        /*0048*/ 	.byte	0x04, 0x17
        /*004a*/ 	.short	(.L_27 - .L_26)
.L_26:
        /*004c*/ 	.word	0x00000000
        /*0050*/ 	.short	0x0015
        /*0052*/ 	.short	0x0068
        /*0054*/ 	.byte	0x00, 0xf0, 0x11, 0x00


	//----- nvinfo : EIATTR_KPARAM_INFO
	.align		4
.L_27:
        /*0058*/ 	.byte	0x04, 0x17
        /*005a*/ 	.short	(.L_29 - .L_28)
.L_28:
        /*005c*/ 	.word	0x00000000
        /*0060*/ 	.short	0x0014
        /*0062*/ 	.short	0x0064
        /*0064*/ 	.byte	0x00, 0xf0, 0x11, 0x00


	//----- nvinfo : EIATTR_KPARAM_INFO
	.align		4
.L_29:
        /*0068*/ 	.byte	0x04, 0x17
        /*006a*/ 	.short	(.L_31 - .L_30)
.L_30:
        /*006c*/ 	.word	0x00000000
        /*0070*/ 	.short	0x0013
        /*0072*/ 	.short	0x0060
        /*0074*/ 	.byte	0x00, 0xf0, 0x11, 0x00


	//----- nvinfo : EIATTR_KPARAM_INFO
	.align		4
.L_31:
        /*0078*/ 	.byte	0x04, 0x17
        /*007a*/ 	.short	(.L_33 - .L_32)
.L_32:
        /*007c*/ 	.word	0x00000000
        /*0080*/ 	.short	0x0012
        /*0082*/ 	.short	0x005c
        /*0084*/ 	.byte	0x00, 0xf0, 0x11, 0x00


	//----- nvinfo : EIATTR_KPARAM_INFO
	.align		4
.L_33:
        /*0088*/ 	.byte	0x04, 0x17
        /*008a*/ 	.short	(.L_35 - .L_34)
.L_34:
        /*008c*/ 	.word	0x00000000
        /*0090*/ 	.short	0x0011
        /*0092*/ 	.short	0x0058
        /*0094*/ 	.byte	0x00, 0xf0, 0x11, 0x00


	//----- nvinfo : EIATTR_KPARAM_INFO
	.align		4
.L_35:
        /*0098*/ 	.byte	0x04, 0x17
        /*009a*/ 	.short	(.L_37 - .L_36)
.L_36:
        /*009c*/ 	.word	0x00000000
        /*00a0*/ 	.short	0x0010
        /*00a2*/ 	.short	0x0054
        /*00a4*/ 	.byte	0x00, 0xf0, 0x11, 0x00


	//----- nvinfo : EIATTR_KPARAM_INFO
	.align		4
.L_37:
        /*00a8*/ 	.byte	0x04, 0x17
        /*00aa*/ 	.short	(.L_39 - .L_38)
.L_38:
        /*00ac*/ 	.word	0x00000000
        /*00b0*/ 	.short	0x000f
        /*00b2*/ 	.short	0x0050
        /*00b4*/ 	.byte	0x00, 0xf0, 0x11, 0x00


	//----- nvinfo : EIATTR_KPARAM_INFO
	.align		4
.L_39:
        /*00b8*/ 	.byte	0x04, 0x17
        /*00ba*/ 	.short	(.L_41 - .L_40)
.L_40:
        /*00bc*/ 	.word	0x00000000
        /*00c0*/ 	.short	0x000e
        /*00c2*/ 	.short	0x004c
        /*00c4*/ 	.byte	0x00, 0xf0, 0x11, 0x00


	//----- nvinfo : EIATTR_KPARAM_INFO
	.align		4
.L_41:
        /*00c8*/ 	.byte	0x04, 0x17
        /*00ca*/ 	.short	(.L_43 - .L_42)
.L_42:
        /*00cc*/ 	.word	0x00000000
        /*00d0*/ 	.short	0x000d
        /*00d2*/ 	.short	0x0048
        /*00d4*/ 	.byte	0x00, 0xf0, 0x11, 0x00


	//----- nvinfo : EIATTR_KPARAM_INFO
	.align		4
.L_43:
        /*00d8*/ 	.byte	0x04, 0x17
        /*00da*/ 	.short	(.L_45 - .L_44)
.L_44:
        /*00dc*/ 	.word	0x00000000
        /*00e0*/ 	.short	0x000c
        /*00e2*/ 	.short	0x0044
        /*00e4*/ 	.byte	0x00, 0xf0, 0x11, 0x00


	//----- nvinfo : EIATTR_KPARAM_INFO
	.align		4
.L_45:
        /*00e8*/ 	.byte	0x04, 0x17
        /*00ea*/ 	.short	(.L_47 - .L_46)
.L_46:
        /*00ec*/ 	.word	0x00000000
        /*00f0*/ 	.short	0x000b
        /*00f2*/ 	.short	0x0040
        /*00f4*/ 	.byte	0x00, 0xf0, 0x11, 0x00


	//----- nvinfo : EIATTR_KPARAM_INFO
	.align		4
.L_47:
        /*00f8*/ 	.byte	0x04, 0x17
        /*00fa*/ 	.short	(.L_49 - .L_48)
.L_48:
        /*00fc*/ 	.word	0x00000000
        /*0100*/ 	.short	0x000a
        /*0102*/ 	.short	0x003c
        /*0104*/ 	.byte	0x00, 0xf0, 0x11, 0x00


	//----- nvinfo : EIATTR_KPARAM_INFO
	.align		4
.L_49:
        /*0108*/ 	.byte	0x04, 0x17
        /*010a*/ 	.short	(.L_51 - .L_50)
.L_50:
        /*010c*/ 	.word	0x00000000
        /*0110*/ 	.short	0x0009
        /*0112*/ 	.short	0x0038
        /*0114*/ 	.byte	0x00, 0xf0, 0x11, 0x00


	//----- nvinfo : EIATTR_KPARAM_INFO
	.align		4
.L_51:
        /*0118*/ 	.byte	0x04, 0x17
        /*011a*/ 	.short	(.L_53 - .L_52)
.L_52:
        /*011c*/ 	.word	0x00000000
        /*0120*/ 	.short	0x0008
        /*0122*/ 	.short	0x0034
        /*0124*/ 	.byte	0x00, 0xf0, 0x11, 0x00


	//----- nvinfo : EIATTR_KPARAM_INFO
	.align		4
.L_53:
        /*0128*/ 	.byte	0x04, 0x17
        /*012a*/ 	.short	(.L_55 - .L_54)
.L_54:
        /*012c*/ 	.word	0x00000000
        /*0130*/ 	.short	0x0007
        /*0132*/ 	.short	0x0030
        /*0134*/ 	.byte	0x00, 0xf0, 0x11, 0x00


	//----- nvinfo : EIATTR_KPARAM_INFO
	.align		4
.L_55:
        /*0138*/ 	.byte	0x04, 0x17
        /*013a*/ 	.short	(.L_57 - .L_56)
.L_56:
        /*013c*/ 	.word	0x00000000
        /*0140*/ 	.short	0x0006
        /*0142*/ 	.short	0x002c
        /*0144*/ 	.byte	0x00, 0xf0, 0x11, 0x00


	//----- nvinfo : EIATTR_KPARAM_INFO
	.align		4
.L_57:
        /*0148*/ 	.byte	0x04, 0x17
        /*014a*/ 	.short	(.L_59 - .L_58)
.L_58:
        /*014c*/ 	.word	0x00000000
        /*0150*/ 	.short	0x0005
        /*0152*/ 	.short	0x0028
        /*0154*/ 	.byte	0x00, 0xf0, 0x11, 0x00


	//----- nvinfo : EIATTR_KPARAM_INFO
	.align		4
.L_59:
        /*0158*/ 	.byte	0x04, 0x17
        /*015a*/ 	.short	(.L_61 - .L_60)
.L_60:
        /*015c*/ 	.word	0x00000000
        /*0160*/ 	.short	0x0004
        /*0162*/ 	.short	0x0020
        /*0164*/ 	.byte	0x00, 0xf4, 0x21, 0x00


	//----- nvinfo : EIATTR_KPARAM_INFO
	.align		4
.L_61:
        /*0168*/ 	.byte	0x04, 0x17
        /*016a*/ 	.short	(.L_63 - .L_62)
.L_62:
        /*016c*/ 	.word	0x00000000
        /*0170*/ 	.short	0x0003
        /*0172*/ 	.short	0x0018
        /*0174*/ 	.byte	0x00, 0xf4, 0x21, 0x00


	//----- nvinfo : EIATTR_KPARAM_INFO
	.align		4
.L_63:
        /*0178*/ 	.byte	0x04, 0x17
        /*017a*/ 	.short	(.L_65 - .L_64)
.L_64:
        /*017c*/ 	.word	0x00000000
        /*0180*/ 	.short	0x0002
        /*0182*/ 	.short	0x0010
        /*0184*/ 	.byte	0x00, 0xf4, 0x21, 0x00


	//----- nvinfo : EIATTR_KPARAM_INFO
	.align		4
.L_65:
        /*0188*/ 	.byte	0x04, 0x17
        /*018a*/ 	.short	(.L_67 - .L_66)
.L_66:
        /*018c*/ 	.word	0x00000000
        /*0190*/ 	.short	0x0001
        /*0192*/ 	.short	0x0008
        /*0194*/ 	.byte	0x00, 0xf4, 0x21, 0x00


	//----- nvinfo : EIATTR_KPARAM_INFO
	.align		4
.L_67:
        /*0198*/ 	.byte	0x04, 0x17
        /*019a*/ 	.short	(.L_69 - .L_68)
.L_68:
        /*019c*/ 	.word	0x00000000
        /*01a0*/ 	.short	0x0000
        /*01a2*/ 	.short	0x0000
        /*01a4*/ 	.byte	0x00, 0xf4, 0x21, 0x00


	//----- nvinfo : EIATTR_AT_ENTRY_FRAGMENTS
	.align		4
.L_69:
        /*01a8*/ 	.byte	0x04, 0x4f
        /*01aa*/ 	.short	(.L_71 - .L_70)


	//   ....[0]....
.L_70:
        /*01ac*/ 	.word	0x00000004


	//----- nvinfo : EIATTR_RESERVED_SMEM_USED
	.align		4
.L_71:
        /*01b0*/ 	.byte	0x01, 0x41
	.zero		2


	//----- nvinfo : EIATTR_SPARSE_MMA_MASK
	.align		4
        /*01b4*/ 	.byte	0x03, 0x50
        /*01b6*/ 	.short	0x0000


	//----- nvinfo : EIATTR_TCGEN05_1CTA_USED
	.align		4
        /*01b8*/ 	.byte	0x01, 0x51
	.zero		2


	//----- nvinfo : EIATTR_MAXREG_COUNT
	.align		4
        /*01bc*/ 	.byte	0x03, 0x1b
        /*01be*/ 	.short	0x00ff


	//----- nvinfo : EIATTR_NUM_BARRIERS
	.align		4
        /*01c0*/ 	.byte	0x02, 0x4c
        /*01c2*/ 	.byte	0x01
	.zero		1


	//----- nvinfo : EIATTR_ANNOTATIONS
	.align		4
        /*01c4*/ 	.byte	0x04, 0x55
        /*01c6*/ 	.short	(.L_73 - .L_72)


	//   ....[0]....
.L_72:
        /*01c8*/ 	.word	0x00000001
        /*01cc*/ 	.byte	0xd0, 0x05, 0x00, 0x00, 0x01, 0x00, 0x00, 0x00, 0x10, 0x0e, 0x00, 0x00, 0x01, 0x00, 0x00, 0x00
        /* <DEDUP_REMOVED lines=434> */
        /*1cfc*/ 	.byte	0xb0, 0x93, 0x01, 0x00, 0x01, 0x00, 0x00, 0x00, 0x80, 0x94, 0x01, 0x00


	//----- nvinfo : EIATTR_INT_WARP_WIDE_INSTR_OFFSETS
	.align		4
.L_73:
        /*1d08*/ 	.byte	0x04, 0x31
        /*1d0a*/ 	.short	(.L_75 - .L_74)


	//   ....[0]....
.L_74:
        /*1d0c*/ 	.word	0x000059e0


	//   ....[1]....
        /*1d10*/ 	.word	0x00005e10


	//   ....[2]....
        /*1d14*/ 	.word	0x00008c10


	//   ....[3]....
        /*1d18*/ 	.word	0x00009a10


	//   ....[4]....
        /*1d1c*/ 	.word	0x00013420


	//   ....[5]....
        /*1d20*/ 	.word	0x000250c0


	//   ....[6]....
        /*1d24*/ 	.word	0x00025110


	//----- nvinfo : EIATTR_COOP_GROUP_MASK_REGIDS
	.align		4
.L_75:
        /*1d28*/ 	.byte	0x04, 0x29
        /*1d2a*/ 	.short	(.L_77 - .L_76)


	//   ....[0]....
.L_76:
        /*1d2c*/ 	.word	0xffffffff


	//   ....[1]....
        /*1d30*/ 	.word	0xffffffff


	//   ....[2]....
        /*1d34*/ 	.word	0xffffffff


	//   ....[3]....
        /*1d38*/ 	.word	0xffffffff


	//   ....[4]....
        /*1d3c*/ 	.word	0xffffffff


	//   ....[5]....
        /*1d40*/ 	.word	0xffffffff


	//   ....[6]....
        /*1d44*/ 	.word	0xffffffff


	//   ....[7]....
        /*1d48*/ 	.word	0xffffffff


	//----- nvinfo : EIATTR_COOP_GROUP_INSTR_OFFSETS
	.align		4
.L_77:
        /*1d4c*/ 	.byte	0x04, 0x28
        /*1d4e*/ 	.short	(.L_79 - .L_78)


	//   ....[0]....
.L_78:
        /*1d50*/ 	.word	0x00000070


	//   ....[1]....
        /*1d54*/ 	.word	0x00000330


	//   ....[2]....
        /*1d58*/ 	.word	0x0000de10


	//   ....[3]....
        /*1d5c*/ 	.word	0x0000edb0


	//   ....[4]....
        /*1d60*/ 	.word	0x00014220


	//   ....[5]....
        /*1d64*/ 	.word	0x00014630


	//   ....[6]....
        /*1d68*/ 	.word	0x00024f50


	//   ....[7]....
        /*1d6c*/ 	.word	0x000251c0


	//----- nvinfo : EIATTR_VRC_CTA_INIT_COUNT
	.align		4
.L_79:
        /*1d70*/ 	.byte	0x02, 0x4a
        /*1d72*/ 	.byte	0x80
	.zero		1


	//----- nvinfo : EIATTR_MBARRIER_INSTR_OFFSETS
	.align		4
        /*1d74*/ 	.byte	0x04, 0x39
        /*1d76*/ 	.short	(.L_81 - .L_80)


	//   ....[0]....
.L_80:
        /*1d78*/ 	.word	0x00005ea0
        /*1d7c*/ 	.word	0x000000ff
        /*1d80*/ 	.word	0x00014800
        /*1d84*/ 	.short	0x0100
        /*1d86*/ 	.byte	0x04
	.zero		1


	//   ....[1]....
        /*1d88*/ 	.word	0x00008c50
        /*1d8c*/ 	.word	0x000000ff
        /*1d90*/ 	.word	0x00014808
        /*1d94*/ 	.short	0x0100
        /*1d96*/ 	.byte	0x04
	.zero		1


	//   ....[2]....
        /*1d98*/ 	.word	0x0000a9f0
        /*1d9c*/ 	.word	0x000000ff
        /*1da0*/ 	.word	0x0000c000
        /*1da4*/ 	.short	0x0100
        /*1da6*/ 	.byte	0x04
	.zero		1


	//   ....[3]....
        /*1da8*/ 	.word	0x0000c160
        /*1dac*/ 	.word	0x000000ff
        /*1db0*/ 	.word	0x0000c000
        /*1db4*/ 	.short	0x010a
        /*1db6*/ 	.byte	0x04
	.zero		1


	//   ....[4]....
        /*1db8*/ 	.word	0x0000c2c0
        /*1dbc*/ 	.word	0x000000ff
        /*1dc0*/ 	.word	0x0000c000
        /*1dc4*/ 	.short	0x0108
        /*1dc6*/ 	.byte	0x04
	.zero		1


	//   ....[5]....
        /*1dc8*/ 	.word	0x00013780
        /*1dcc*/ 	.word	0x000000ff
        /*1dd0*/ 	.word	0x00014810
        /*1dd4*/ 	.short	0x0100
        /*1dd6*/ 	.byte	0x04
	.zero		1


	//   ....[6]....
        /*1dd8*/ 	.word	0x00013a90
        /*1ddc*/ 	.word	0x000000ff
        /*1de0*/ 	.word	0x00014810
        /*1de4*/ 	.short	0x010a
        /*1de6*/ 	.byte	0x04
	.zero		1


	//   ....[7]....
        /*1de8*/ 	.word	0x00013b40
        /*1dec*/ 	.word	0x000000ff
        /*1df0*/ 	.word	0x00014810
        /*1df4*/ 	.short	0x0108
        /*1df6*/ 	.byte	0x04
	.zero		1


	//   ....[8]....
        /*1df8*/ 	.word	0x00014170
        /*1dfc*/ 	.word	0x00000014
        /*1e00*/ 	.word	0x00000000
        /*1e04*/ 	.short	0x010a
        /*1e06*/ 	.byte	0xff
	.zero		1


	//   ....[9]....
        /*1e08*/ 	.word	0x00019450
        /*1e0c*/ 	.word	0x00000014
        /*1e10*/ 	.word	0x00000000
        /*1e14*/ 	.short	0x010a
        /*1e16*/ 	.byte	0xff
	.zero		1


	//   ....[10]....
        /*1e18*/ 	.word	0x000194b0
        /*1e1c*/ 	.word	0x000000ff
        /*1e20*/ 	.word	0x00014800
        /*1e24*/ 	.short	0x0108
        /*1e26*/ 	.byte	0x04
	.zero		1


	//   ....[11]....
        /*1e28*/ 	.word	0x00019570
        /*1e2c*/ 	.word	0x000000ff
        /*1e30*/ 	.word	0x00014808
        /*1e34*/ 	.short	0x0108
        /*1e36*/ 	.byte	0x04
	.zero		1


	//   ....[12]....
        /*1e38*/ 	.word	0x000251e0
        /*1e3c*/ 	.word	0x000000ff
        /*1e40*/ 	.word	0x0000c000
        /*1e44*/ 	.short	0x010a
        /*1e46*/ 	.byte	0x04
	.zero		1


	//   ....[13]....
        /*1e48*/ 	.word	0x00025210
        /*1e4c*/ 	.word	0x000000ff
        /*1e50*/ 	.word	0x00014810
        /*1e54*/ 	.short	0x010a
        /*1e56*/ 	.byte	0x04
	.zero		1


	//   ....[14]....
        /*1e58*/ 	.word	0x00025240
        /*1e5c*/ 	.word	0x00000014
        /*1e60*/ 	.word	0x00000000
        /*1e64*/ 	.short	0x010a
        /*1e66*/ 	.byte	0xff
	.zero		1


	//   ....[15]....
        /*1e68*/ 	.word	0x00025270
        /*1e6c*/ 	.word	0x00000014
        /*1e70*/ 	.word	0x00000000
        /*1e74*/ 	.short	0x010a
        /*1e76*/ 	.byte	0xff
	.zero		1


	//----- nvinfo : EIATTR_NUM_MBARRIERS
	.align		4
.L_81:
        /*1e78*/ 	.byte	0x03, 0x38
        /*1e7a*/ 	.short	0xffff


	//----- nvinfo : EIATTR_EXIT_INSTR_OFFSETS
	.align		4
        /*1e7c*/ 	.byte	0x04, 0x1c
        /*1e7e*/ 	.short	(.L_83 - .L_82)


	//   ....[0]....
.L_82:
        /*1e80*/ 	.word	0x000251d0


	//----- nvinfo : EIATTR_REQNTID
	.align		4
.L_83:
        /*1e84*/ 	.byte	0x04, 0x10
        /*1e86*/ 	.short	(.L_85 - .L_84)
.L_84:
        /*1e88*/ 	.word	0x00000080
        /*1e8c*/ 	.word	0x00000001
        /*1e90*/ 	.word	0x00000001


	//----- nvinfo : EIATTR_CRS_STACK_SIZE
	.align		4
.L_85:
        /*1e94*/ 	.byte	0x04, 0x1e
        /*1e96*/ 	.short	(.L_87 - .L_86)
.L_86:
        /*1e98*/ 	.word	0x00000000


	//----- nvinfo : EIATTR_CBANK_PARAM_SIZE
	.align		4
.L_87:
        /*1e9c*/ 	.byte	0x03, 0x19
        /*1e9e*/ 	.short	0x0088


	//----- nvinfo : EIATTR_PARAM_CBANK
	.align		4
        /*1ea0*/ 	.byte	0x04, 0x0a
        /*1ea2*/ 	.short	(.L_89 - .L_88)
	.align		4
.L_88:
        /*1ea4*/ 	.word	index@(.nv.constant0.attn_fwd)
        /*1ea8*/ 	.short	0x0380
        /*1eaa*/ 	.short	0x0088


	//----- nvinfo : EIATTR_SW_WAR
	.align		4
.L_89:
        /*1eac*/ 	.byte	0x04, 0x36
        /*1eae*/ 	.short	(.L_91 - .L_90)
.L_90:
        /*1eb0*/ 	.word	0x00000008
.L_91:


//--------------------- .nv.compat                --------------------------
	.section	.nv.compat,"",@"SHT_CUDA_COMPAT_INFO"
	.align	4
        /*0000*/ 	.byte	0x02, 0x02, 0x02, 0x00, 0x02, 0x05, 0x05, 0x00, 0x02, 0x03, 0x00, 0x00, 0x02, 0x06, 0x01, 0x00


//--------------------- .nv.callgraph             --------------------------
	.section	.nv.callgraph,"",@"SHT_CUDA_CALLGRAPH"
	.align	4
	.sectionentsize	8
	.align		4
        /*0000*/ 	.word	0x00000000
	.align		4
        /*0004*/ 	.word	0xffffffff
	.align		4
        /*0008*/ 	.word	0x00000000
	.align		4
        /*000c*/ 	.word	0xfffffffe
	.align		4
        /*0010*/ 	.word	0x00000000
	.align		4
        /*0014*/ 	.word	0xfffffffd
	.align		4
        /*0018*/ 	.word	0x00000000
	.align		4
        /*001c*/ 	.word	0xfffffffc


//--------------------- .nv.constant4             --------------------------
	.section	.nv.constant4,"a",@progbits
	.align	8
	.align		8
.nv.constant4:
        /*0000*/ 	.dword	_$_str


//--------------------- .text.attn_fwd            --------------------------
	.section	.text.attn_fwd,"ax",@progbits
	.align	128
        .global         attn_fwd
        .type           attn_fwd,@function
        .size           attn_fwd,(.L_x_31 - attn_fwd)
        .other          attn_fwd,@"STO_CUDA_ENTRY STV_DEFAULT"
attn_fwd:
.text.attn_fwd:
[----:B------:R-:W0:Y:S01]  /*0000*/  LDC R1, c[0x0][0x37c] ;  /* 0x0000df00ff017b82 */ /* 0x000e220000000800 */
[----:B------:R-:W1:Y:S01]  /*0010*/  S2R R0, SR_TID.X ;  /* 0x0000000000007919 */ /* 0x000e620000002100 */
[----:B0-----:R-:W-:Y:S01]  /*0020*/  VIADD R1, R1, 0xfffff5b0 ;  /* 0xfffff5b001017836 */ /* 0x001fe20000000000 */
[----:B-1----:R-:W-:-:S13]  /*0030*/  ISETP.GE.U32.AND P0, PT, R0, 0x20, PT ;  /* 0x000000200000780c */ /* 0x002fda0003f06070 */
[----:B------:R-:W-:Y:S02]  /*0040*/  VOTEU.ANY UP0, P0 ;  /* 0x0000000000ff7886 */ /* 0x000fe40000000100 */
[----:B------:R-:W-:Y:S05]  /*0050*/  BRA.U UP0, `(.L_x_0) ;  /* 0x0000000100b87547 */ /* 0x000fea000b800000 */
[----:B------:R-:W0:Y:S01]  /*0060*/  S2UR UR6, SR_CgaCtaId ;  /* 0x00000000000679c3 */ /* 0x000e220000008800 */
[----:B------:R-:W-:Y:S01]  /*0070*/  NOP ;  /* 0x0000000000007918 */ /* 0x000fe20000000000 */
[----:B------:R-:W-:Y:S02]  /*0080*/  UMOV UR4, 0x40 ;  /* 0x0000004000047882 */ /* 0x000fe40000000000 */
[----:B0-----:R-:W-:-:S09]  /*0090*/  ULEA UR4, UR6, UR4, 0x18 ;  /* 0x0000000406047291 */ /* 0x001fd2000f8ec0ff */
[----:B------:R-:W0:Y:S01]  /*00a0*/  LDS.U8 R0, [UR4] ;  /* 0x00000004ff007984 */ /* 0x000e220008000000 */
[----:B------:R-:W-:Y:S02]  /*00b0*/  UMOV UR4, 0x400 ;  /* 0x0000040000047882 */ /* 0x000fe40000000000 */
[----:B------:R-:W-:Y:S01]  /*00c0*/  ULEA UR4, UR6, UR4, 0x18 ;  /* 0x0000000406047291 */ /* 0x000fe2000f8ec0ff */
[----:B0-----:R-:W-:-:S13]  /*00d0*/  ISETP.NE.AND P0, PT, R0, RZ, PT ;  /* 0x000000ff0000720c */ /* 0x001fda0003f05270 */
[----:B------:R-:W-:Y:S05]  /*00e0*/  @P0 BRA `(.L_x_1) ;  /* 0x00000000007c0947 */ /* 0x000fea0003800000 */
[----:B------:R-:W-:-:S13]  /*00f0*/  ELECT P0, URZ, PT ;  /* 0x0000000000ff782f */ /* 0x000fda0003800000 */
[----:B------:R-:W-:Y:S05]  /*0100*/  @!P0 BRA `(.L_x_2) ;  /* 0x0000000000848947 */ /* 0x000fea0003800000 */
[----:B------:R-:W-:Y:S01]  /*0110*/  UMOV UR5, 0x10 ;  /* 0x0000001000057882 */ /* 0x000fe20000000000 */
[----:B------:R-:W-:Y:S02]  /*0120*/  IMAD.MOV.U32 R4, RZ, RZ, 0x1 ;  /* 0x00000001ff047424 */ /* 0x000fe400078e00ff */
[----:B------:R-:W-:Y:S02]  /*0130*/  IMAD.MOV.U32 R5, RZ, RZ, 0xffff ;  /* 0x0000ffffff057424 */ /* 0x000fe400078e00ff */
[----:B------:R-:W-:Y:S04]  /*0140*/  DEPBAR.LE SB0, 0x36 ;  /* 0x00008d800000791a */ /* 0x000fe80000000000 */
[----:B------:R-:W0:Y:S02]  /*0150*/  UTCATOMSWS.FIND_AND_SET.ALIGN UP1, UR5, UR5 ;  /* 0x00000005000575e3 */ /* 0x000e240008020800 */
[----:B0-----:R-:W-:-:S04]  /*0160*/  PLOP3.LUT P0, PT, PT, PT, UP1, 0x80, 0x8 ;  /* 0x000000000008781c */ /* 0x001fc80003f0f018 */
[----:B------:R-:W-:-:S04]  /*0170*/  SEL R0, RZ, 0xffffffff, !P0 ;  /* 0xffffffffff007807 */ /* 0x000fc80004000000 */
[----:B------:R-:W-:Y:S01]  /*0180*/  ISETP.NE.AND P0, PT, R0, RZ, PT ;  /* 0x000000ff0000720c */ /* 0x000fe20003f05270 */
[----:B------:R-:W-:-:S12]  /*0190*/  IMAD.U32 R0, RZ, RZ, UR5 ;  /* 0x00000005ff007e24 */ /* 0x000fd8000f8e00ff */
[----:B------:R-:W-:Y:S05]  /*01a0*/  @P0 BRA `(.L_x_3) ;  /* 0x0000000000240947 */ /* 0x000fea0003800000 */
.L_x_4:
[----:B------:R-:W-:Y:S05]  /*01b0*/  NANOSLEEP 0x64 ;  /* 0x000000640000795d */ /* 0x000fea0003800000 */
[----:B------:R-:W-:-:S05]  /*01c0*/  UMOV UR5, 0x10 ;  /* 0x0000001000057882 */ /* 0x000fca0000000000 */
[----:B------:R-:W-:Y:S04]  /*01d0*/  DEPBAR.LE SB0, 0x36 ;  /* 0x00008d800000791a */ /* 0x000fe80000000000 */
[----:B------:R-:W0:Y:S02]  /*01e0*/  UTCATOMSWS.FIND_AND_SET.ALIGN UP1, UR5, UR5 ;  /* 0x00000005000575e3 */ /* 0x000e240008020800 */
[----:B0-----:R-:W-:-:S04]  /*01f0*/  PLOP3.LUT P0, PT, PT, PT, UP1, 0x80, 0x8 ;  /* 0x000000000008781c */ /* 0x001fc80003f0f018 */
[----:B------:R-:W-:-:S04]  /*0200*/  SEL R0, RZ, 0xffffffff, !P0 ;  /* 0xffffffffff007807 */ /* 0x000fc80004000000 */
[----:B------:R-:W-:Y:S01]  /*0210*/  ISETP.NE.AND P0, PT, R0, RZ, PT ;  /* 0x000000ff0000720c */ /* 0x000fe20003f05270 */
[----:B------:R-:W-:-:S12]  /*0220*/  IMAD.U32 R0, RZ, RZ, UR5 ;  /* 0x00000005ff007e24 */ /* 0x000fd8000f8e00ff */
[----:B------:R-:W-:Y:S05]  /*0230*/  @!P0 BRA `(.L_x_4) ;  /* 0xfffffffc00dc8947 */ /* 0x000fea000383ffff */
.L_x_3:
[C---:B------:R-:W-:Y:S01]  /*0240*/  VIADD R3, R0.reuse, 0x10 ;  /* 0x0000001000037836 */ /* 0x040fe20000000000 */
[----:B------:R-:W-:Y:S01]  /*0250*/  UMOV UR5, 0x50 ;  /* 0x0000005000057882 */ /* 0x000fe20000000000 */
[----:B------:R-:W-:Y:S01]  /*0260*/  SHF.L.U32 R2, R5, R0, RZ ;  /* 0x0000000005027219 */ /* 0x000fe200000006ff */
[----:B------:R-:W-:Y:S01]  /*0270*/  ULEA UR5, UR6, UR5, 0x18 ;  /* 0x0000000506057291 */ /* 0x000fe2000f8ec0ff */
[----:B------:R-:W-:Y:S01]  /*0280*/  IMAD.SHL.U32 R0, R0, 0x20, RZ ;  /* 0x0000002000007824 */ /* 0x000fe200078e00ff */
[----:B------:R-:W-:-:S04]  /*0290*/  SHF.L.U32 R3, R4, R3, RZ ;  /* 0x0000000304037219 */ /* 0x000fc800000006ff */
[----:B------:R-:W-:-:S05]  /*02a0*/  LOP3.LUT R2, R3, R2, RZ, 0xfc, !PT ;  /* 0x0000000203027212 */ /* 0x000fca00078efcff */
[----:B------:R0:W-:Y:S04]  /*02b0*/  ATOMS.OR RZ, [UR5], R2 ;  /* 0x00000002ffff798c */ /* 0x0001e8000b000005 */
[----:B------:R0:W-:Y:S01]  /*02c0*/  STS [UR4], R0 ;  /* 0x00000000ff007988 */ /* 0x0001e20008000804 */
[----:B------:R-:W-:Y:S05]  /*02d0*/  BRA `(.L_x_2) ;  /* 0x0000000000107947 */ /* 0x000fea0003800000 */
.L_x_1:
[----:B------:R-:W-:Y:S01]  /*02e0*/  IMAD.MOV.U32 R0, RZ, RZ, -0x1 ;  /* 0xffffffffff007424 */ /* 0x000fe200078e00ff */
[----:B------:R-:W-:-:S04]  /*02f0*/  MOV R2, 0x320 ;  /* 0x0000032000027802 */ /* 0x000fc80000000f00 */
[----:B------:R0:W-:Y:S03]  /*0300*/  STS [UR4], R0 ;  /* 0x00000000ff007988 */ /* 0x0001e60008000804 */
[----:B0-----:R-:W-:Y:S05]  /*0310*/  CALL.REL.NOINC `($__internal_1_$__cuda_sm10x_tcgen05_guardrail_trap_phase_invalid_during_alloc) ;  /* 0x0000024c00ec7944 */ /* 0x001fea0003c00000 */
.L_x_2:
[----:B------:R-:W-:Y:S05]  /*0320*/  WARPSYNC.ALL ;  /* 0x0000000000007948 */ /* 0x000fea0003800000 */
[----:B------:R-:W-:Y:S01]  /*0330*/  NOP ;  /* 0x0000000000007918 */ /* 0x000fe20000000000 */
.L_x_0:
[----:B0-----:R-:W0:Y:S01]  /*0340*/  S2R R0, SR_CTAID.X ;  /* 0x0000000000007919 */ /* 0x001e220000002500 */
[----:B------:R-:W1:Y:S01]  /*0350*/  S2UR UR10, SR_CgaCtaId ;  /* 0x00000000000a79c3 */ /* 0x000e620000008800 */
[----:B------:R-:W2:Y:S01]  /*0360*/  LDCU.64 UR6, c[0x0][0x3b0] ;  /* 0x00007600ff0677ac */ /* 0x000ea20008000a00 */
[----:B------:R-:W3:Y:S01]  /*0370*/  S2R R238, SR_TID.X ;  /* 0x0000000000ee7919 */ /* 0x000ee20000002100 */
[----:B------:R-:W-:Y:S01]  /*0380*/  UMOV UR4, 0x400 ;  /* 0x0000040000047882 */ /* 0x000fe20000000000 */
[----:B------:R-:W4:Y:S04]  /*0390*/  LDCU.64 UR8, c[0x0][0x358] ;  /* 0x00006b00ff0877ac */ /* 0x000f280008000a00 */
[----:B------:R-:W2:Y:S08]  /*03a0*/  S2UR UR5, SR_CTAID.Y ;  /* 0x00000000000579c3 */ /* 0x000eb00000002600 */
[----:B------:R-:W5:Y:S08]  /*03b0*/  LDC R87, c[0x0][0x3b8] ;  /* 0x0000ee00ff577b82 */ /* 0x000f700000000800 */
[----:B------:R-:W4:Y:S01]  /*03c0*/  LDC.64 R6, c[0x0][0x380] ;  /* 0x0000e000ff067b82 */ /* 0x000f220000000a00 */
[----:B-1----:R-:W-:-:S07]  /*03d0*/  ULEA UR4, UR10, UR4, 0x18 ;  /* 0x000000040a047291 */ /* 0x002fce000f8ec0ff */
[----:B------:R-:W-:Y:S01]  /*03e0*/  BAR.SYNC.DEFER_BLOCKING 0x0 ;  /* 0x0000000000007b1d */ /* 0x000fe20000010000 */
[----:B0-----:R-:W-:Y:S01]  /*03f0*/  IMAD.SHL.U32 R2, R0, 0x40, RZ ;  /* 0x0000004000027824 */ /* 0x001fe200078e00ff */
[----:B--2---:R-:W-:Y:S01]  /*0400*/  UIMAD UR5, UR5, UR6, URZ ;  /* 0x00000006050572a4 */ /* 0x004fe2000f8e02ff */
[----:B---3--:R-:W-:-:S03]  /*0410*/  SHF.R.U32.HI R0, RZ, 0x6, R238 ;  /* 0x00000006ff007819 */ /* 0x008fc600000116ee */
[----:B------:R-:W-:Y:S01]  /*0420*/  USHF.R.S32.HI UR6, URZ, 0x1f, UR5 ;  /* 0x0000001fff067899 */ /* 0x000fe20008011405 */
[----:B------:R-:W-:Y:S02]  /*0430*/  LOP3.LUT R2, R2, 0x3f, R238, 0xf8, !PT ;  /* 0x0000003f02027812 */ /* 0x000fe400078ef8ee */
[----:B------:R-:W-:-:S03]  /*0440*/  SGXT.U32 R0, R0, 0x1 ;  /* 0x000000010000781a */ /* 0x000fc60000000000 */
[----:B------:R-:W-:Y:S02]  /*0450*/  IMAD R3, R2, UR7, RZ ;  /* 0x0000000702037c24 */ /* 0x000fe4000f8e02ff */
[----:B-----5:R-:W-:-:S03]  /*0460*/  IMAD R5, R0, R87, RZ ;  /* 0x0000005700057224 */ /* 0x020fc600078e02ff */
[----:B------:R-:W-:Y:S02]  /*0470*/  SHF.R.S32.HI R0, RZ, 0x1f, R3 ;  /* 0x0000001fff007819 */ /* 0x000fe40000011403 */
[----:B----4-:R-:W-:Y:S01]  /*0480*/  IADD3 R2, P0, P1, R3, UR5, R6 ;  /* 0x0000000503027c10 */ /* 0x010fe2000f91e006 */
[----:B------:R-:W0:Y:S01]  /*0490*/  LDS R251, [UR4] ;  /* 0x00000004fffb7984 */ /* 0x000e220008000800 */
[C---:B------:R-:W-:Y:S01]  /*04a0*/  IMAD R3, R87.reuse, 0x2, R5 ;  /* 0x0000000257037824 */ /* 0x040fe200078e0205 */
[----:B------:R-:W-:Y:S02]  /*04b0*/  LEA.HI R6, R238, 0xe, RZ, 0x1a ;  /* 0x0000000eee067811 */ /* 0x000fe400078fd0ff */
[----:B------:R-:W-:Y:S01]  /*04c0*/  IADD3.X R0, PT, PT, R0, UR6, R7, P0, P1 ;  /* 0x0000000600007c10 */ /* 0x000fe200087e2407 */
[----:B------:R-:W-:Y:S01]  /*04d0*/  IMAD R7, R87, 0x2, R3 ;  /* 0x0000000257077824 */ /* 0x000fe200078e0203 */
[----:B------:R-:W-:Y:S01]  /*04e0*/  BAR.SYNC.DEFER_BLOCKING 0x0 ;  /* 0x0000000000007b1d */ /* 0x000fe20000010000 */
[-C--:B------:R-:W-:Y:S01]  /*04f0*/  IADD3 R82, P0, PT, R5, R2.reuse, RZ ;  /* 0x0000000205527210 */ /* 0x080fe20007f1e0ff */
[----:B------:R-:W-:Y:S01]  /*0500*/  IMAD R9, R6, R87, RZ ;  /* 0x0000005706097224 */ /* 0x000fe200078e02ff */
[----:B------:R-:W-:-:S02]  /*0510*/  IADD3 R4, P1, PT, R3, R2, RZ ;  /* 0x0000000203047210 */ /* 0x000fc40007f3e0ff */
[----:B------:R-:W-:Y:S01]  /*0520*/  LEA.HI.X.SX32 R83, R5, R0, 0x1, P0 ;  /* 0x0000000005537211 */ /* 0x000fe200000f0eff */
[----:B------:R-:W-:Y:S10]  /*0530*/  BRA.U UP0, `(.L_x_5) ;  /* 0x0000000100187547 */ /* 0x000ff4000b800000 */
[----:B------:R-:W-:Y:S01]  /*0540*/  ELECT P0, URZ, PT ;  /* 0x0000000000ff782f */ /* 0x000fe20003800000 */
[----:B------:R-:W-:Y:S01]  /*0550*/  IMAD.MOV.U32 R6, RZ, RZ, 0x1 ;  /* 0x00000001ff067424 */ /* 0x000fe200078e00ff */
[----:B------:R-:W-:Y:S01]  /*0560*/  UMOV UR5, 0x40 ;  /* 0x0000004000057882 */ /* 0x000fe20000000000 */
[----:B------:R-:W-:Y:S01]  /*0570*/  UVIRTCOUNT.DEALLOC.SMPOOL 0x80 ;  /* 0x000000800000784c */ /* 0x000fe20000000000 */
[----:B------:R-:W-:-:S09]  /*0580*/  ULEA UR5, UR10, UR5, 0x18 ;  /* 0x000000050a057291 */ /* 0x000fd2000f8ec0ff */
[----:B------:R1:W-:Y:S03]  /*0590*/  @P0 STS.U8 [UR5], R6 ;  /* 0x00000006ff000988 */ /* 0x0003e60008000005 */
.L_x_5:
[----:B------:R-:W-:Y:S01]  /*05a0*/  LEA.HI.X.SX32 R5, R3, R0, 0x1, P1 ;  /* 0x0000000003057211 */ /* 0x000fe200008f0eff */
[----:B------:R-:W-:Y:S01]  /*05b0*/  IMAD R3, R87, 0x2, R7 ;  /* 0x0000000257037824 */ /* 0x000fe200078e0207 */
[-C--:B------:R-:W-:Y:S01]  /*05c0*/  IADD3 R232, P0, PT, R7, R2.reuse, RZ ;  /* 0x0000000207e87210 */ /* 0x080fe20007f1e0ff */
[----:B0-----:R0:W-:Y:S01]  /*05d0*/  STL [R1+0x870], R251 ;  /* 0x000870fb01007387 */ /* 0x0011e20000100800 */
[----:B------:R-:W-:Y:S01]  /*05e0*/  IADD3 R14, P1, PT, R9, R2, RZ ;  /* 0x00000002090e7210 */ /* 0x000fe20007f3e0ff */
[----:B------:R-:W2:Y:S01]  /*05f0*/  LDC R150, c[0x0][0x3b8] ;  /* 0x0000ee00ff967b82 */ /* 0x000ea20000000800 */
[-C--:B------:R-:W-:Y:S01]  /*0600*/  LEA.HI.X.SX32 R233, R7, R0.reuse, 0x1, P0 ;  /* 0x0000000007e97211 */ /* 0x080fe200000f0eff */
[----:B------:R3:W4:Y:S01]  /*0610*/  LDG.E.U8 R39, desc[UR8][R4.64] ;  /* 0x0000000804277981 */ /* 0x000722000c1e1100 */
[----:B------:R-:W-:Y:S01]  /*0620*/  LEA.HI.X.SX32 R15, R9, R0, 0x1, P1 ;  /* 0x00000000090f7211 */ /* 0x000fe200008f0eff */
[----:B------:R-:W5:Y:S01]  /*0630*/  LDCU UR5, c[0x0][0x3b8] ;  /* 0x00007700ff0577ac */ /* 0x000f620008000800 */
[C---:B-1----:R-:W-:Y:S01]  /*0640*/  IADD3 R6, P0, PT, R3.reuse, R2, RZ ;  /* 0x0000000203067210 */ /* 0x042fe20007f1e0ff */
[----:B------:R-:W2:Y:S02]  /*0650*/  LDG.E.U8 R82, desc[UR8][R82.64] ;  /* 0x0000000852527981 */ /* 0x000ea4000c1e1100 */
[----:B------:R-:W1:Y:S01]  /*0660*/  LDC R152, c[0x0][0x3b8] ;  /* 0x0000ee00ff987b82 */ /* 0x000e620000000800 */
[----:B------:R-:W-:Y:S01]  /*0670*/  LEA.HI.X.SX32 R7, R3, R0, 0x1, P0 ;  /* 0x0000000003077211 */ /* 0x000fe200000f0eff */
[----:B------:R-:W2:Y:S06]  /*0680*/  LDG.E.U8 R16, desc[UR8][R14.64] ;  /* 0x000000080e107981 */ /* 0x000eac000c1e1100 */
[----:B------:R-:W0:Y:S01]  /*0690*/  LDC R172, c[0x0][0x3b8] ;  /* 0x0000ee00ffac7b82 */ /* 0x000e220000000800 */
[----:B------:R-:W4:Y:S07]  /*06a0*/  LDG.E.U8 R232, desc[UR8][R232.64] ;  /* 0x00000008e8e87981 */ /* 0x000f2e000c1e1100 */
[----:B------:R-:W0:Y:S01]  /*06b0*/  LDC R178, c[0x0][0x3b8] ;  /* 0x0000ee00ffb27b82 */ /* 0x000e220000000800 */
[----:B------:R0:W4:Y:S01]  /*06c0*/  LDG.E.U8 R14, desc[UR8][R6.64] ;  /* 0x00000008060e7981 */ /* 0x000122000c1e1100 */
[----:B------:R-:W-:-:S06]  /*06d0*/  IMAD R9, R87, 0x2, R3 ;  /* 0x0000000257097824 */ /* 0x000fcc00078e0203 */
[----:B------:R-:W1:Y:S01]  /*06e0*/  LDC R187, c[0x0][0x3b8] ;  /* 0x0000ee00ffbb7b82 */ /* 0x000e620000000800 */
[----:B------:R-:W-:Y:S01]  /*06f0*/  IADD3 R8, P0, PT, R9, R2, RZ ;  /* 0x0000000209087210 */ /* 0x000fe20007f1e0ff */
[----:B------:R-:W-:-:S06]  /*0700*/  IMAD R3, R87, 0x2, R9 ;  /* 0x0000000257037824 */ /* 0x000fcc00078e0209 */
[----:B------:R-:W1:Y:S01]  /*0710*/  LDC R200, c[0x0][0x3b8] ;  /* 0x0000ee00ffc87b82 */ /* 0x000e620000000800 */
[----:B------:R-:W-:Y:S01]  /*0720*/  LEA.HI.X.SX32 R9, R9, R0, 0x1, P0 ;  /* 0x0000000009097211 */ /* 0x000fe200000f0eff */
[----:B---3--:R-:W-:Y:S01]  /*0730*/  IMAD R5, R87, 0x2, R3 ;  /* 0x0000000257057824 */ /* 0x008fe200078e0203 */
[C---:B------:R-:W-:Y:S01]  /*0740*/  IADD3 R10, P0, PT, R3.reuse, R2, RZ ;  /* 0x00000002030a7210 */ /* 0x040fe20007f1e0ff */
[----:B------:R-:W3:Y:S02]  /*0750*/  LDCU UR6, c[0x0][0x3b8] ;  /* 0x00007700ff0677ac */ /* 0x000ee40008000800 */
[----:B------:R0:W3:Y:S01]  /*0760*/  LDG.E.U8 R89, desc[UR8][R8.64] ;  /* 0x0000000808597981 */ /* 0x0000e2000c1e1100 */
[----:B------:R-:W-:Y:S01]  /*0770*/  LEA.HI.X.SX32 R11, R3, R0, 0x1, P0 ;  /* 0x00000000030b7211 */ /* 0x000fe200000f0eff */
[----:B------:R-:W-:Y:S01]  /*0780*/  IMAD R3, R87, 0x4, R5 ;  /* 0x0000000457037824 */ /* 0x000fe200078e0205 */
[-C--:B------:R-:W-:Y:S01]  /*0790*/  IADD3 R12, P0, PT, R5, R2.reuse, RZ ;  /* 0x00000002050c7210 */ /* 0x080fe20007f1e0ff */
[----:B------:R-:W1:Y:S08]  /*07a0*/  LDC R156, c[0x0][0x3b8] ;  /* 0x0000ee00ff9c7b82 */ /* 0x000e700000000800 */
[----:B------:R-:W1:Y:S01]  /*07b0*/  LDC R160, c[0x0][0x3b8] ;  /* 0x0000ee00ffa07b82 */ /* 0x000e620000000800 */
[----:B------:R-:W-:Y:S01]  /*07c0*/  IADD3 R90, P1, PT, R3, R2, RZ ;  /* 0x00000002035a7210 */ /* 0x000fe20007f3e0ff */
[----:B------:R-:W-:Y:S01]  /*07d0*/  IMAD R17, R87, 0x2, R3 ;  /* 0x0000000257117824 */ /* 0x000fe200078e0203 */
[-C--:B------:R-:W-:Y:S01]  /*07e0*/  LEA.HI.X.SX32 R13, R5, R0.reuse, 0x1, P0 ;  /* 0x00000000050d7211 */ /* 0x080fe200000f0eff */
[----:B------:R0:W3:Y:S01]  /*07f0*/  LDG.E.U8 R4, desc[UR8][R10.64] ;  /* 0x000000080a047981 */ /* 0x0000e2000c1e1100 */
[----:B------:R-:W-:Y:S01]  /*0800*/  LEA.HI.X.SX32 R91, R3, R0, 0x1, P1 ;  /* 0x00000000035b7211 */ /* 0x000fe200008f0eff */
[----:B------:R-:W-:Y:S01]  /*0810*/  IMAD R3, R87, 0x2, R17 ;  /* 0x0000000257037824 */ /* 0x000fe200078e0211 */
[C---:B------:R-:W-:Y:S01]  /*0820*/  IADD3 R36, P0, PT, R17.reuse, R2, RZ ;  /* 0x0000000211247210 */ /* 0x040fe20007f1e0ff */
[----:B------:R0:W3:Y:S01]  /*0830*/  LDG.E.U8 R231, desc[UR8][R12.64] ;  /* 0x000000080ce77981 */ /* 0x0000e2000c1e1100 */
[----:B------:R-:W1:Y:S08]  /*0840*/  LDC R162, c[0x0][0x3b8] ;  /* 0x0000ee00ffa27b82 */ /* 0x000e700000000800 */
[----:B------:R-:W1:Y:S01]  /*0850*/  LDC R202, c[0x0][0x3b8] ;  /* 0x0000ee00ffca7b82 */ /* 0x000e620000000800 */
[----:B------:R-:W-:Y:S01]  /*0860*/  LEA.HI.X.SX32 R37, R17, R0, 0x1, P0 ;  /* 0x0000000011257211 */ /* 0x000fe200000f0eff */
[----:B------:R-:W-:Y:S01]  /*0870*/  IMAD R5, R87, 0x2, R3 ;  /* 0x0000000257057824 */ /* 0x000fe200078e0203 */
[C---:B0-----:R-:W-:Y:S01]  /*0880*/  IADD3 R6, P0, PT, R3.reuse, R2, RZ ;  /* 0x0000000203067210 */ /* 0x041fe20007f1e0ff */
[----:B------:R-:W3:Y:S04]  /*0890*/  LDG.E.U8 R90, desc[UR8][R90.64] ;  /* 0x000000085a5a7981 */ /* 0x000ee8000c1e1100 */
[----:B------:R-:W0:Y:S01]  /*08a0*/  LDC R185, c[0x0][0x3b8] ;  /* 0x0000ee00ffb97b82 */ /* 0x000e220000000800 */
[----:B------:R-:W-:Y:S01]  /*08b0*/  LEA.HI.X.SX32 R7, R3, R0, 0x1, P0 ;  /* 0x0000000003077211 */ /* 0x000fe200000f0eff */
[----:B------:R-:W-:Y:S01]  /*08c0*/  IMAD R3, R87, 0x2, R5 ;  /* 0x0000000257037824 */ /* 0x000fe200078e0205 */
[-C--:B------:R-:W-:Y:S01]  /*08d0*/  IADD3 R8, P0, PT, R5, R2.reuse, RZ ;  /* 0x0000000205087210 */ /* 0x080fe20007f1e0ff */
[----:B------:R-:W3:Y:S04]  /*08e0*/  LDG.E.U8 R36, desc[UR8][R36.64] ;  /* 0x0000000824247981 */ /* 0x000ee8000c1e1100 */
[----:B------:R-:W0:Y:S01]  /*08f0*/  LDC R205, c[0x0][0x3b8] ;  /* 0x0000ee00ffcd7b82 */ /* 0x000e220000000800 */
[----:B------:R-:W-:Y:S01]  /*0900*/  IADD3 R10, P1, PT, R3, R2, RZ ;  /* 0x00000002030a7210 */ /* 0x000fe20007f3e0ff */
[----:B------:R-:W-:Y:S01]  /*0910*/  IMAD R15, R87, 0x2, R3 ;  /* 0x00000002570f7824 */ /* 0x000fe200078e0203 */
[-C--:B------:R-:W-:Y:S01]  /*0920*/  LEA.HI.X.SX32 R9, R5, R0.reuse, 0x1, P0 ;  /* 0x0000000005097211 */ /* 0x080fe200000f0eff */
[----:B------:R5:W3:Y:S01]  /*0930*/  LDG.E.U8 R230, desc[UR8][R6.64] ;  /* 0x0000000806e67981 */ /* 0x000ae2000c1e1100 */
[----:B------:R-:W-:Y:S01]  /*0940*/  LEA.HI.X.SX32 R11, R3, R0, 0x1, P1 ;  /* 0x00000000030b7211 */ /* 0x000fe200008f0eff */
[----:B------:R-:W-:Y:S01]  /*0950*/  IMAD R3, R87, 0x2, R15 ;  /* 0x0000000257037824 */ /* 0x000fe200078e020f */
[----:B------:R-:W-:Y:S01]  /*0960*/  IADD3 R40, P0, PT, R15, R2, RZ ;  /* 0x000000020f287210 */ /* 0x000fe20007f1e0ff */
[----:B------:R1:W3:Y:S01]  /*0970*/  LDG.E.U8 R251, desc[UR8][R8.64] ;  /* 0x0000000808fb7981 */ /* 0x0002e2000c1e1100 */
[----:B------:R-:W0:Y:S01]  /*0980*/  LDC R204, c[0x0][0x3b8] ;  /* 0x0000ee00ffcc7b82 */ /* 0x000e220000000800 */
[----:B------:R-:W-:Y:S01]  /*0990*/  IMAD R5, R87, 0x4, R3 ;  /* 0x0000000457057824 */ /* 0x000fe200078e0203 */
[----:B------:R-:W-:Y:S01]  /*09a0*/  LEA.HI.X.SX32 R41, R15, R0, 0x1, P0 ;  /* 0x000000000f297211 */ /* 0x000fe200000f0eff */
[----:B------:R1:W3:Y:S01]  /*09b0*/  LDG.E.U8 R91, desc[UR8][R10.64] ;  /* 0x000000080a5b7981 */ /* 0x0002e2000c1e1100 */
[C---:B------:R-:W-:Y:S01]  /*09c0*/  IADD3 R12, P0, PT, R3.reuse, R2, RZ ;  /* 0x00000002030c7210 */ /* 0x040fe20007f1e0ff */
[----:B------:R-:W0:Y:S02]  /*09d0*/  LDCU UR7, c[0x0][0x3b8] ;  /* 0x00007700ff0777ac */ /* 0x000e240008000800 */
[----:B------:R-:W3:Y:S01]  /*09e0*/  LDG.E.U8 R40, desc[UR8][R40.64] ;  /* 0x0000000828287981 */ /* 0x000ee2000c1e1100 */
[----:B------:R-:W-:Y:S01]  /*09f0*/  LEA.HI.X.SX32 R13, R3, R0, 0x1, P0 ;  /* 0x00000000030d7211 */ /* 0x000fe200000f0eff */
[----:B------:R-:W-:Y:S01]  /*0a00*/  IMAD R3, R87, 0x2, R5 ;  /* 0x0000000257037824 */ /* 0x000fe200078e0205 */
[C---:B------:R-:W-:Y:S01]  /*0a10*/  IADD3 R92, P0, PT, R5.reuse, R2, RZ ;  /* 0x00000002055c7210 */ /* 0x040fe20007f1e0ff */
[----:B------:R-:W0:Y:S08]  /*0a20*/  LDC R207, c[0x0][0x3b8] ;  /* 0x0000ee00ffcf7b82 */ /* 0x000e300000000800 */
[----:B------:R-:W0:Y:S01]  /*0a30*/  LDC R206, c[0x0][0x3b8] ;  /* 0x0000ee00ffce7b82 */ /* 0x000e220000000800 */
[----:B------:R-:W-:Y:S01]  /*0a40*/  LEA.HI.X.SX32 R93, R5, R0, 0x1, P0 ;  /* 0x00000000055d7211 */ /* 0x000fe200000f0eff */
[----:B------:R-:W-:Y:S01]  /*0a50*/  IMAD R5, R87, 0x2, R3 ;  /* 0x0000000257057824 */ /* 0x000fe200078e0203 */
[----:B-----5:R-:W-:Y:S01]  /*0a60*/  IADD3 R6, P0, PT, R3, R2, RZ ;  /* 0x0000000203067210 */ /* 0x020fe20007f1e0ff */
[----:B------:R5:W3:Y:S04]  /*0a70*/  LDG.E.U8 R229, desc[UR8][R12.64] ;  /* 0x000000080ce57981 */ /* 0x000ae8000c1e1100 */
[----:B------:R-:W0:Y:S01]  /*0a80*/  LDC R235, c[0x0][0x3b8] ;  /* 0x0000ee00ffeb7b82 */ /* 0x000e220000000800 */
[----:B------:R-:W-:Y:S01]  /*0a90*/  IMAD R15, R87, 0x2, R5 ;  /* 0x00000002570f7824 */ /* 0x000fe200078e0205 */
[----:B------:R-:W-:Y:S01]  /*0aa0*/  LEA.HI.X.SX32 R7, R3, R0, 0x1, P0 ;  /* 0x0000000003077211 */ /* 0x000fe200000f0eff */
[----:B------:R-:W3:Y:S01]  /*0ab0*/  LDG.E.U8 R92, desc[UR8][R92.64] ;  /* 0x000000085c5c7981 */ /* 0x000ee2000c1e1100 */
[-C--:B-1----:R-:W-:Y:S01]  /*0ac0*/  IADD3 R8, P1, PT, R5, R2.reuse, RZ ;  /* 0x0000000205087210 */ /* 0x082fe20007f3e0ff */
[----:B------:R-:W-:Y:S01]  /*0ad0*/  IMAD R3, R87, 0x2, R15 ;  /* 0x0000000257037824 */ /* 0x000fe200078e020f */
[----:B------:R-:W-:Y:S01]  /*0ae0*/  IADD3 R10, P0, PT, R15, R2, RZ ;  /* 0x000000020f0a7210 */ /* 0x000fe20007f1e0ff */
[----:B------:R1:W3:Y:S01]  /*0af0*/  LDG.E.U8 R45, desc[UR8][R6.64] ;  /* 0x00000008062d7981 */ /* 0x0002e2000c1e1100 */
[-C--:B------:R-:W-:Y:S01]  /*0b00*/  LEA.HI.X.SX32 R9, R5, R0.reuse, 0x1, P1 ;  /* 0x0000000005097211 */ /* 0x080fe200008f0eff */
[----:B------:R-:W0:Y:S01]  /*0b10*/  LDC R237, c[0x0][0x3b8] ;  /* 0x0000ee00ffed7b82 */ /* 0x000e220000000800 */
[----:B------:R-:W-:Y:S01]  /*0b20*/  LEA.HI.X.SX32 R11, R15, R0, 0x1, P0 ;  /* 0x000000000f0b7211 */ /* 0x000fe200000f0eff */
[----:B------:R-:W-:Y:S01]  /*0b30*/  IMAD R5, R87, 0x2, R3 ;  /* 0x0000000257057824 */ /* 0x000fe200078e0203 */
[C---:B-----5:R-:W-:Y:S01]  /*0b40*/  IADD3 R12, P0, PT, R3.reuse, R2, RZ ;  /* 0x00000002030c7210 */ /* 0x060fe20007f1e0ff */
[----:B------:R-:W5:Y:S04]  /*0b50*/  LDG.E.U8 R228, desc[UR8][R8.64] ;  /* 0x0000000808e47981 */ /* 0x000f68000c1e1100 */
[----:B------:R-:W0:Y:S01]  /*0b60*/  LDC R170, c[0x0][0x3b8] ;  /* 0x0000ee00ffaa7b82 */ /* 0x000e220000000800 */
[----:B------:R-:W-:Y:S01]  /*0b70*/  LEA.HI.X.SX32 R13, R3, R0, 0x1, P0 ;  /* 0x00000000030d7211 */ /* 0x000fe200000f0eff */
[C---:B------:R-:W-:Y:S01]  /*0b80*/  IMAD R3, R87.reuse, 0x2, R5 ;  /* 0x0000000257037824 */ /* 0x040fe200078e0205 */
[----:B------:R0:W3:Y:S05]  /*0b90*/  LDG.E.U8 R252, desc[UR8][R10.64] ;  /* 0x000000080afc7981 */ /* 0x0000ea000c1e1100 */
[----:B------:R-:W0:Y:S01]  /*0ba0*/  LDC R174, c[0x0][0x3b8] ;  /* 0x0000ee00ffae7b82 */ /* 0x000e220000000800 */
[----:B------:R-:W-:Y:S01]  /*0bb0*/  IMAD R19, R87, 0x4, R3 ;  /* 0x0000000457137824 */ /* 0x000fe200078e0203 */
[----:B------:R0:W3:Y:S06]  /*0bc0*/  LDG.E.U8 R93, desc[UR8][R12.64] ;  /* 0x000000080c5d7981 */ /* 0x0000ec000c1e1100 */
[----:B------:R-:W0:Y:S08]  /*0bd0*/  LDC R182, c[0x0][0x3b8] ;  /* 0x0000ee00ffb67b82 */ /* 0x000e300000000800 */
[----:B------:R-:W0:Y:S08]  /*0be0*/  LDC R186, c[0x0][0x3b8] ;  /* 0x0000ee00ffba7b82 */ /* 0x000e300000000800 */
[----:B------:R-:W0:Y:S08]  /*0bf0*/  LDC R188, c[0x0][0x3b8] ;  /* 0x0000ee00ffbc7b82 */ /* 0x000e300000000800 */
[----:B------:R-:W0:Y:S08]  /*0c00*/  LDC R190, c[0x0][0x3b8] ;  /* 0x0000ee00ffbe7b82 */ /* 0x000e300000000800 */
[----:B------:R-:W0:Y:S08]  /*0c10*/  LDC R176, c[0x0][0x3b8] ;  /* 0x0000ee00ffb07b82 */ /* 0x000e300000000800 */
[----:B------:R-:W0:Y:S01]  /*0c20*/  LDC R224, c[0x0][0x3b8] ;  /* 0x0000ee00ffe07b82 */ /* 0x000e220000000800 */
[C---:B------:R-:W-:Y:S01]  /*0c30*/  LEA.HI R236, R238.reuse, 0x2e, RZ, 0x1a ;  /* 0x0000002eeeec7811 */ /* 0x040fe200078fd0ff */
[----:B------:R-:W0:Y:S01]  /*0c40*/  LDCU UR11, c[0x0][0x3c0] ;  /* 0x00007800ff0b77ac */ /* 0x000e220008000800 */
[----:B------:R-:W-:Y:S01]  /*0c50*/  LEA.HI R234, R238, 0x1e, RZ, 0x1a ;  /* 0x0000001eeeea7811 */ /* 0x000fe200078fd0ff */
[----:B------:R-:W0:Y:S04]  /*0c60*/  LDCU UR12, c[0x0][0x3c4] ;  /* 0x00007880ff0c77ac */ /* 0x000e280008000800 */
[----:B------:R-:W0:Y:S01]  /*0c70*/  S2UR UR75, SR_CTAID.Y ;  /* 0x00000000004b79c3 */ /* 0x000e220000002600 */
[----:B------:R-:W0:Y:S01]  /*0c80*/  LDCU UR13, c[0x0][0x3c4] ;  /* 0x00007880ff0d77ac */ /* 0x000e220008000800 */
        /* <DEDUP_REMOVED lines=24> */
[----:B--2---:R2:W-:Y:S01]  /*0e10*/  STL [R1+0x4], R16 ;  /* 0x0000041001007387 */ /* 0x0045e20000100800 */
[----:B------:R-:W0:Y:S01]  /*0e20*/  LDCU UR20, c[0x0][0x3c4] ;  /* 0x00007880ff1477ac */ /* 0x000e220008000800 */
[----:B------:R-:W0:Y:S01]  /*0e30*/  LDCU UR27, c[0x0][0x3c4] ;  /* 0x00007880ff1b77ac */ /* 0x000e220008000800 */
[----:B------:R-:W0:Y:S01]  /*0e40*/  LDCU UR23, c[0x0][0x3c4] ;  /* 0x00007880ff1777ac */ /* 0x000e220008000800 */
[C---:B--2---:R-:W-:Y:S01]  /*0e50*/  IADD3 R16, P1, PT, R3.reuse, R2, RZ ;  /* 0x0000000203107210 */ /* 0x044fe20007f3e0ff */
[----:B------:R-:W2:Y:S03]  /*0e60*/  LDCU UR74, c[0x0][0x3c4] ;  /* 0x00007880ff4a77ac */ /* 0x000ea60008000800 */
[----:B------:R-:W-:Y:S01]  /*0e70*/  LEA.HI.X.SX32 R17, R3, R0, 0x1, P1 ;  /* 0x0000000003117211 */ /* 0x000fe200008f0eff */
[----:B----4-:R4:W-:Y:S01]  /*0e80*/  STL [R1+0x8], R14 ;  /* 0x0000080e01007387 */ /* 0x0109e20000100800 */
[----:B------:R-:W-:Y:S01]  /*0e90*/  IMAD R3, R87, 0x2, R19 ;  /* 0x0000000257037824 */ /* 0x000fe200078e0213 */
[----:B------:R-:W0:Y:S02]  /*0ea0*/  LDCU UR77, c[0x0][0x3c4] ;  /* 0x00007880ff4d77ac */ /* 0x000e240008000800 */
[----:B------:R-:W2:Y:S01]  /*0eb0*/  LDG.E.U8 R227, desc[UR8][R16.64] ;  /* 0x0000000810e37981 */ /* 0x000ea2000c1e1100 */
[----:B----4-:R-:W-:-:S04]  /*0ec0*/  IADD3 R14, P0, PT, R5, R2, RZ ;  /* 0x00000002050e7210 */ /* 0x010fc80007f1e0ff */
[----:B------:R-:W-:Y:S01]  /*0ed0*/  LEA.HI.X.SX32 R15, R5, R0, 0x1, P0 ;  /* 0x00000000050f7211 */ /* 0x000fe200000f0eff */
[----:B------:R-:W-:Y:S01]  /*0ee0*/  IMAD R5, R87, 0x2, R3 ;  /* 0x0000000257057824 */ /* 0x000fe200078e0203 */
[----:B------:R-:W-:-:S03]  /*0ef0*/  IADD3 R94, P0, PT, R19, R2, RZ ;  /* 0x00000002135e7210 */ /* 0x000fc60007f1e0ff */
[----:B------:R-:W-:Y:S01]  /*0f00*/  IMAD R134, R87, 0x2, R5 ;  /* 0x0000000257867824 */ /* 0x000fe200078e0205 */
[----:B------:R-:W-:Y:S01]  /*0f10*/  LEA.HI.X.SX32 R95, R19, R0, 0x1, P0 ;  /* 0x00000000135f7211 */ /* 0x000fe200000f0eff */
[----:B------:R4:W2:Y:S01]  /*0f20*/  LDG.E.U8 R37, desc[UR8][R14.64] ;  /* 0x000000080e257981 */ /* 0x0008a2000c1e1100 */
[-C--:B-1----:R-:W-:Y:S01]  /*0f30*/  IADD3 R6, P0, PT, R3, R2.reuse, RZ ;  /* 0x0000000203067210 */ /* 0x082fe20007f1e0ff */
[----:B0-----:R-:W-:Y:S01]  /*0f40*/  IMAD R11, R87, 0x2, R134 ;  /* 0x00000002570b7824 */ /* 0x001fe200078e0286 */
[----:B------:R-:W-:Y:S01]  /*0f50*/  IADD3 R8, P1, PT, R5, R2, RZ ;  /* 0x0000000205087210 */ /* 0x000fe20007f3e0ff */
[----:B------:R-:W2:Y:S01]  /*0f60*/  LDG.E.U8 R94, desc[UR8][R94.64] ;  /* 0x000000085e5e7981 */ /* 0x000ea2000c1e1100 */
[----:B------:R-:W-:Y:S01]  /*0f70*/  LEA.HI.X.SX32 R7, R3, R0, 0x1, P0 ;  /* 0x0000000003077211 */ /* 0x000fe200000f0eff */
[----:B------:R-:W-:Y:S01]  /*0f80*/  IMAD R3, R87, 0x2, R11 ;  /* 0x0000000257037824 */ /* 0x000fe200078e020b */
[----:B------:R-:W-:Y:S02]  /*0f90*/  IADD3 R10, P0, PT, R11, R2, RZ ;  /* 0x000000020b0a7210 */ /* 0x000fe40007f1e0ff */
[-C--:B------:R-:W-:Y:S01]  /*0fa0*/  LEA.HI.X.SX32 R9, R5, R0.reuse, 0x1, P1 ;  /* 0x0000000005097211 */ /* 0x080fe200008f0eff */
[----:B------:R0:W2:Y:S01]  /*0fb0*/  LDG.E.U8 R38, desc[UR8][R6.64] ;  /* 0x0000000806267981 */ /* 0x0000a2000c1e1100 */
[----:B------:R-:W-:Y:S01]  /*0fc0*/  LEA.HI.X.SX32 R11, R11, R0, 0x1, P0 ;  /* 0x000000000b0b7211 */ /* 0x000fe200000f0eff */
[----:B------:R-:W-:Y:S01]  /*0fd0*/  IMAD R5, R87, 0x2, R3 ;  /* 0x0000000257057824 */ /* 0x000fe200078e0203 */
[C---:B------:R-:W-:Y:S01]  /*0fe0*/  IADD3 R12, P0, PT, R3.reuse, R2, RZ ;  /* 0x00000002030c7210 */ /* 0x040fe20007f1e0ff */
[----:B------:R1:W2:Y:S03]  /*0ff0*/  LDG.E.U8 R226, desc[UR8][R8.64] ;  /* 0x0000000808e27981 */ /* 0x0002a6000c1e1100 */
[----:B------:R-:W-:Y:S01]  /*1000*/  LEA.HI.X.SX32 R13, R3, R0, 0x1, P0 ;  /* 0x00000000030d7211 */ /* 0x000fe200000f0eff */
[----:B------:R-:W-:Y:S01]  /*1010*/  IMAD R3, R87, 0x4, R5 ;  /* 0x0000000457037824 */ /* 0x000fe200078e0205 */
[-C--:B----4-:R-:W-:Y:S01]  /*1020*/  IADD3 R14, P0, PT, R5, R2.reuse, RZ ;  /* 0x00000002050e7210 */ /* 0x090fe20007f1e0ff */
[----:B------:R4:W2:Y:S02]  /*1030*/  LDG.E.U8 R95, desc[UR8][R10.64] ;  /* 0x000000080a5f7981 */ /* 0x0008a4000c1e1100 */
[----:B------:R-:W-:Y:S01]  /*1040*/  IMAD R17, R87, 0x2, R3 ;  /* 0x0000000257117824 */ /* 0x000fe200078e0203 */
[----:B------:R-:W-:Y:S01]  /*1050*/  IADD3 R96, P1, PT, R3, R2, RZ ;  /* 0x0000000203607210 */ /* 0x000fe20007f3e0ff */
[----:B------:R4:W2:Y:S01]  /*1060*/  LDG.E.U8 R41, desc[UR8][R12.64] ;  /* 0x000000080c297981 */ /* 0x0008a2000c1e1100 */
[----:B------:R-:W-:Y:S01]  /*1070*/  LEA.HI.X.SX32 R15, R5, R0, 0x1, P0 ;  /* 0x00000000050f7211 */ /* 0x000fe200000f0eff */
[----:B------:R-:W-:Y:S01]  /*1080*/  IMAD R5, R87, 0x2, R17 ;  /* 0x0000000257057824 */ /* 0x000fe200078e0211 */
[----:B0-----:R-:W-:-:S02]  /*1090*/  IADD3 R6, P0, PT, R17, R2, RZ ;  /* 0x0000000211067210 */ /* 0x001fc40007f1e0ff */
[-C--:B------:R-:W-:Y:S01]  /*10a0*/  LEA.HI.X.SX32 R97, R3, R0.reuse, 0x1, P1 ;  /* 0x0000000003617211 */ /* 0x080fe200008f0eff */
[----:B------:R-:W-:Y:S01]  /*10b0*/  IMAD R3, R87, 0x2, R5 ;  /* 0x0000000257037824 */ /* 0x000fe200078e0205 */
[----:B------:R-:W-:Y:S01]  /*10c0*/  LEA.HI.X.SX32 R7, R17, R0, 0x1, P0 ;  /* 0x0000000011077211 */ /* 0x000fe200000f0eff */
[----:B------:R0:W2:Y:S01]  /*10d0*/  LDG.E.U8 R225, desc[UR8][R14.64] ;  /* 0x000000080ee17981 */ /* 0x0000a2000c1e1100 */
[----:B-1----:R-:W-:Y:S01]  /*10e0*/  IADD3 R8, P0, PT, R5, R2, RZ ;  /* 0x0000000205087210 */ /* 0x002fe20007f1e0ff */
[----:B----4-:R-:W-:Y:S02]  /*10f0*/  IMAD R11, R87, 0x2, R3 ;  /* 0x00000002570b7824 */ /* 0x010fe400078e0203 */
[----:B------:R1:W4:Y:S01]  /*1100*/  LDG.E.U8 R44, desc[UR8][R6.64] ;  /* 0x00000008062c7981 */ /* 0x000322000c1e1100 */
[----:B------:R-:W-:Y:S01]  /*1110*/  LEA.HI.X.SX32 R9, R5, R0, 0x1, P0 ;  /* 0x0000000005097211 */ /* 0x000fe200000f0eff */
[----:B------:R-:W-:Y:S01]  /*1120*/  IMAD R5, R87, 0x2, R11 ;  /* 0x0000000257057824 */ /* 0x000fe200078e020b */
[----:B------:R-:W-:Y:S01]  /*1130*/  IADD3 R10, P0, PT, R11, R2, RZ ;  /* 0x000000020b0a7210 */ /* 0x000fe20007f1e0ff */
[----:B------:R-:W2:Y:S02]  /*1140*/  LDG.E.U8 R96, desc[UR8][R96.64] ;  /* 0x0000000860607981 */ /* 0x000ea4000c1e1100 */
[----:B------:R-:W-:Y:S01]  /*1150*/  IMAD R13, R87, 0x2, R5 ;  /* 0x00000002570d7824 */ /* 0x000fe200078e0205 */
[----:B------:R-:W-:Y:S01]  /*1160*/  LEA.HI.X.SX32 R11, R11, R0, 0x1, P0 ;  /* 0x000000000b0b7211 */ /* 0x000fe200000f0eff */
[----:B------:R1:W2:Y:S01]  /*1170*/  LDG.E.U8 R223, desc[UR8][R8.64] ;  /* 0x0000000808df7981 */ /* 0x0002a2000c1e1100 */
[----:B------:R-:W-:Y:S01]  /*1180*/  IADD3 R46, P0, PT, R5, R2, RZ ;  /* 0x00000002052e7210 */ /* 0x000fe20007f1e0ff */
[----:B0-----:R-:W-:-:S03]  /*1190*/  IMAD R15, R87, 0x4, R13 ;  /* 0x00000004570f7824 */ /* 0x001fc600078e020d */
[----:B------:R-:W-:Y:S01]  /*11a0*/  LEA.HI.X.SX32 R47, R5, R0, 0x1, P0 ;  /* 0x00000000052f7211 */ /* 0x000fe200000f0eff */
[----:B------:R-:W-:Y:S01]  /*11b0*/  IMAD R5, R87, 0x2, R15 ;  /* 0x0000000257057824 */ /* 0x000fe200078e020f */
[-C--:B------:R-:W-:Y:S01]  /*11c0*/  IADD3 R98, P0, PT, R15, R2.reuse, RZ ;  /* 0x000000020f627210 */ /* 0x080fe20007f1e0ff */
[----:B------:R0:W2:Y:S02]  /*11d0*/  LDG.E.U8 R97, desc[UR8][R10.64] ;  /* 0x000000080a617981 */ /* 0x0000a4000c1e1100 */
[----:B------:R-:W-:Y:S01]  /*11e0*/  IMAD R17, R87, 0x2, R5 ;  /* 0x0000000257117824 */ /* 0x000fe200078e0205 */
[----:B------:R-:W-:Y:S01]  /*11f0*/  IADD3 R12, P1, PT, R13, R2, RZ ;  /* 0x000000020d0c7210 */ /* 0x000fe20007f3e0ff */
[----:B------:R-:W2:Y:S02]  /*1200*/  LDG.E.U8 R46, desc[UR8][R46.64] ;  /* 0x000000082e2e7981 */ /* 0x000ea4000c1e1100 */
[----:B-1----:R-:W-:Y:S01]  /*1210*/  IMAD R7, R87, 0x2, R17 ;  /* 0x0000000257077824 */ /* 0x002fe200078e0211 */
[----:B------:R-:W-:-:S02]  /*1220*/  LEA.HI.X.SX32 R99, R15, R0, 0x1, P0 ;  /* 0x000000000f637211 */ /* 0x000fc400000f0eff */
[----:B------:R-:W-:Y:S01]  /*1230*/  IADD3 R8, P0, PT, R5, R2, RZ ;  /* 0x0000000205087210 */ /* 0x000fe20007f1e0ff */
[----:B------:R-:W-:Y:S01]  /*1240*/  IMAD R15, R87, 0x2, R7 ;  /* 0x00000002570f7824 */ /* 0x000fe200078e0207 */
[----:B------:R-:W-:Y:S01]  /*1250*/  LEA.HI.X.SX32 R13, R13, R0, 0x1, P1 ;  /* 0x000000000d0d7211 */ /* 0x000fe200008f0eff */
[----:B------:R-:W2:Y:S01]  /*1260*/  LDG.E.U8 R98, desc[UR8][R98.64] ;  /* 0x0000000862627981 */ /* 0x000ea2000c1e1100 */
[----:B0-----:R-:W-:Y:S02]  /*1270*/  IADD3 R10, P1, PT, R17, R2, RZ ;  /* 0x00000002110a7210 */ /* 0x001fe40007f3e0ff */
[-C--:B------:R-:W-:Y:S01]  /*1280*/  LEA.HI.X.SX32 R9, R5, R0.reuse, 0x1, P0 ;  /* 0x0000000005097211 */ /* 0x080fe200000f0eff */
[----:B------:R-:W-:Y:S01]  /*1290*/  IMAD R5, R87, 0x2, R15 ;  /* 0x0000000257057824 */ /* 0x000fe200078e020f */
[----:B------:R-:W-:Y:S01]  /*12a0*/  LEA.HI.X.SX32 R11, R17, R0, 0x1, P1 ;  /* 0x00000000110b7211 */ /* 0x000fe200008f0eff */
[----:B------:R0:W2:Y:S02]  /*12b0*/  LDG.E.U8 R222, desc[UR8][R12.64] ;  /* 0x000000080cde7981 */ /* 0x0000a4000c1e1100 */
[----:B------:R-:W-:Y:S01]  /*12c0*/  IMAD R17, R87, 0x2, R5 ;  /* 0x0000000257117824 */ /* 0x000fe200078e0205 */
[----:B------:R-:W-:Y:S01]  /*12d0*/  IADD3 R14, P0, PT, R15, R2, RZ ;  /* 0x000000020f0e7210 */ /* 0x000fe20007f1e0ff */
[----:B------:R1:W2:Y:S02]  /*12e0*/  LDG.E.U8 R43, desc[UR8][R8.64] ;  /* 0x00000008082b7981 */ /* 0x0002a4000c1e1100 */
[----:B------:R-:W-:Y:S01]  /*12f0*/  IMAD R19, R87, 0x4, R17 ;  /* 0x0000000457137824 */ /* 0x000fe200078e0211 */
[----:B------:R-:W-:Y:S01]  /*1300*/  LEA.HI.X.SX32 R15, R15, R0, 0x1, P0 ;  /* 0x000000000f0f7211 */ /* 0x000fe200000f0eff */
[----:B------:R1:W2:Y:S01]  /*1310*/  LDG.E.U8 R221, desc[UR8][R10.64] ;  /* 0x000000080add7981 */ /* 0x0002a2000c1e1100 */
[-C--:B0-----:R-:W-:Y:S01]  /*1320*/  IADD3 R12, P0, PT, R5, R2.reuse, RZ ;  /* 0x00000002050c7210 */ /* 0x081fe20007f1e0ff */
[----:B------:R-:W-:Y:S01]  /*1330*/  IMAD R21, R87, 0x2, R19 ;  /* 0x0000000257157824 */ /* 0x000fe200078e0213 */
[----:B------:R-:W-:Y:S01]  /*1340*/  IADD3 R16, P1, PT, R17, R2, RZ ;  /* 0x0000000211107210 */ /* 0x000fe20007f3e0ff */
[----:B------:R-:W2:Y:S01]  /*1350*/  LDG.E.U8 R99, desc[UR8][R14.64] ;  /* 0x000000080e637981 */ /* 0x000ea2000c1e1100 */
[----:B------:R-:W-:Y:S01]  /*1360*/  LEA.HI.X.SX32 R13, R5, R0, 0x1, P0 ;  /* 0x00000000050d7211 */ /* 0x000fe200000f0eff */
[----:B------:R-:W-:Y:S01]  /*1370*/  IMAD R5, R87, 0x2, R21 ;  /* 0x0000000257057824 */ /* 0x000fe200078e0215 */
[----:B------:R-:W-:-:S03]  /*1380*/  IADD3 R100, P0, PT, R19, R2, RZ ;  /* 0x0000000213647210 */ /* 0x000fc60007f1e0ff */
[----:B------:R-:W-:Y:S01]  /*1390*/  IMAD R25, R87, 0x2, R5 ;  /* 0x0000000257197824 */ /* 0x000fe200078e0205 */
[----:B------:R-:W-:Y:S01]  /*13a0*/  LEA.HI.X.SX32 R101, R19, R0, 0x1, P0 ;  /* 0x0000000013657211 */ /* 0x000fe200000f0eff */
[----:B------:R0:W2:Y:S02]  /*13b0*/  LDG.E.U8 R42, desc[UR8][R12.64] ;  /* 0x000000080c2a7981 */ /* 0x0000a4000c1e1100 */
[----:B------:R-:W-:Y:S01]  /*13c0*/  IMAD R19, R87, 0x2, R25 ;  /* 0x0000000257137824 */ /* 0x000fe200078e0219 */
[----:B-1----:R-:W-:Y:S01]  /*13d0*/  IADD3 R8, P0, PT, R21, R2, RZ ;  /* 0x0000000215087210 */ /* 0x002fe20007f1e0ff */
[----:B------:R-:W2:Y:S02]  /*13e0*/  LDG.E.U8 R100, desc[UR8][R100.64] ;  /* 0x0000000864647981 */ /* 0x000ea4000c1e1100 */
[----:B------:R-:W-:Y:S01]  /*13f0*/  IMAD R23, R87, 0x2, R19 ;  /* 0x0000000257177824 */ /* 0x000fe200078e0213 */
[----:B------:R-:W-:Y:S02]  /*1400*/  LEA.HI.X.SX32 R17, R17, R0, 0x1, P1 ;  /* 0x0000000011117211 */ /* 0x000fe400008f0eff */
[----:B------:R-:W-:-:S02]  /*1410*/  IADD3 R10, P1, PT, R5, R2, RZ ;  /* 0x00000002050a7210 */ /* 0x000fc40007f3e0ff */
[-C--:B------:R-:W-:Y:S01]  /*1420*/  LEA.HI.X.SX32 R9, R21, R0.reuse, 0x1, P0 ;  /* 0x0000000015097211 */ /* 0x080fe200000f0eff */
[----:B------:R-:W-:Y:S01]  /*1430*/  IMAD R21, R87, 0x2, R23 ;  /* 0x0000000257157824 */ /* 0x000fe200078e0217 */
[----:B------:R-:W-:Y:S01]  /*1440*/  LEA.HI.X.SX32 R11, R5, R0, 0x1, P1 ;  /* 0x00000000050b7211 */ /* 0x000fe200008f0eff */
[----:B------:R1:W2:Y:S01]  /*1450*/  LDG.E.U8 R219, desc[UR8][R16.64] ;  /* 0x0000000810db7981 */ /* 0x0002a2000c1e1100 */
[----:B0-----:R-:W-:Y:S01]  /*1460*/  IADD3 R12, P0, PT, R19, R2, RZ ;  /* 0x00000002130c7210 */ /* 0x001fe20007f1e0ff */
[----:B------:R-:W-:Y:S02]  /*1470*/  IMAD R5, R87, 0x4, R21 ;  /* 0x0000000457057824 */ /* 0x000fe400078e0215 */
[----:B------:R0:W2:Y:S01]  /*1480*/  LDG.E.U8 R77, desc[UR8][R8.64] ;  /* 0x00000008084d7981 */ /* 0x0000a2000c1e1100 */
[----:B------:R-:W-:Y:S01]  /*1490*/  LEA.HI.X.SX32 R13, R19, R0, 0x1, P0 ;  /* 0x00000000130d7211 */ /* 0x000fe200000f0eff */
[----:B------:R-:W-:Y:S01]  /*14a0*/  IMAD R19, R87, 0x2, R5 ;  /* 0x0000000257137824 */ /* 0x000fe200078e0205 */
[-C--:B------:R-:W-:Y:S01]  /*14b0*/  IADD3 R14, P0, PT, R23, R2.reuse, RZ ;  /* 0x00000002170e7210 */ /* 0x080fe20007f1e0ff */
[----:B------:R0:W2:Y:S02]  /*14c0*/  LDG.E.U8 R218, desc[UR8][R10.64] ;  /* 0x000000080ada7981 */ /* 0x0000a4000c1e1100 */
[----:B------:R-:W-:Y:S01]  /*14d0*/  IMAD R27, R87, 0x2, R19 ;  /* 0x00000002571b7824 */ /* 0x000fe200078e0213 */
[----:B-1----:R-:W-:Y:S01]  /*14e0*/  IADD3 R16, P1, PT, R21, R2, RZ ;  /* 0x0000000215107210 */ /* 0x002fe20007f3e0ff */
[----:B------:R1:W2:Y:S02]  /*14f0*/  LDG.E.U8 R101, desc[UR8][R12.64] ;  /* 0x000000080c657981 */ /* 0x0002a4000c1e1100 */
[----:B------:R-:W-:Y:S01]  /*1500*/  IMAD R24, R87, 0x2, R27 ;  /* 0x0000000257187824 */ /* 0x000fe200078e021b */
[----:B------:R-:W-:-:S02]  /*1510*/  LEA.HI.X.SX32 R15, R23, R0, 0x1, P0 ;  /* 0x00000000170f7211 */ /* 0x000fc400000f0eff */
[----:B------:R-:W-:Y:S01]  /*1520*/  LEA.HI.X.SX32 R17, R21, R0, 0x1, P1 ;  /* 0x0000000015117211 */ /* 0x000fe200008f0eff */
[----:B------:R-:W-:Y:S01]  /*1530*/  IMAD R21, R87, 0x2, R24 ;  /* 0x0000000257157824 */ /* 0x000fe200078e0218 */
[C---:B------:R-:W-:Y:S01]  /*1540*/  IADD3 R102, P0, PT, R5.reuse, R2, RZ ;  /* 0x0000000205667210 */ /* 0x040fe20007f1e0ff */
[----:B------:R-:W2:Y:S03]  /*1550*/  LDG.E.U8 R76, desc[UR8][R14.64] ;  /* 0x000000080e4c7981 */ /* 0x000ea6000c1e1100 */
[----:B------:R-:W-:Y:S01]  /*1560*/  LEA.HI.X.SX32 R103, R5, R0, 0x1, P0 ;  /* 0x0000000005677211 */ /* 0x000fe200000f0eff */
[----:B------:R-:W-:Y:S01]  /*1570*/  IMAD R5, R87, 0x2, R21 ;  /* 0x0000000257057824 */ /* 0x000fe200078e0215 */
[-C--:B0-----:R-:W-:Y:S01]  /*1580*/  IADD3 R8, P0, PT, R19, R2.reuse, RZ ;  /* 0x0000000213087210 */ /* 0x081fe20007f1e0ff */
[----:B------:R0:W2:Y:S02]  /*1590*/  LDG.E.U8 R217, desc[UR8][R16.64] ;  /* 0x0000000810d97981 */ /* 0x0000a4000c1e1100 */
[----:B------:R-:W-:Y:S01]  /*15a0*/  IMAD R29, R87, 0x2, R5 ;  /* 0x00000002571d7824 */ /* 0x000fe200078e0205 */
[----:B------:R-:W-:Y:S01]  /*15b0*/  IADD3 R10, P1, PT, R27, R2, RZ ;  /* 0x000000021b0a7210 */ /* 0x000fe20007f3e0ff */
[----:B------:R-:W2:Y:S01]  /*15c0*/  LDG.E.U8 R102, desc[UR8][R102.64] ;  /* 0x0000000866667981 */ /* 0x000ea2000c1e1100 */
[-C--:B------:R-:W-:Y:S01]  /*15d0*/  LEA.HI.X.SX32 R9, R19, R0.reuse, 0x1, P0 ;  /* 0x0000000013097211 */ /* 0x080fe200000f0eff */
[----:B------:R-:W-:Y:S01]  /*15e0*/  IMAD R19, R87, 0x4, R29 ;  /* 0x0000000457137824 */ /* 0x000fe200078e021d */
[----:B------:R-:W-:-:S02]  /*15f0*/  LEA.HI.X.SX32 R11, R27, R0, 0x1, P1 ;  /* 0x000000001b0b7211 */ /* 0x000fc400008f0eff */
[-C--:B-1----:R-:W-:Y:S01]  /*1600*/  IADD3 R12, P0, PT, R21, R2.reuse, RZ ;  /* 0x00000002150c7210 */ /* 0x082fe20007f1e0ff */
[----:B------:R-:W-:Y:S01]  /*1610*/  IMAD R27, R87, 0x2, R19 ;  /* 0x00000002571b7824 */ /* 0x000fe200078e0213 */
[----:B0-----:R-:W-:Y:S01]  /*1620*/  IADD3 R16, P1, PT, R29, R2, RZ ;  /* 0x000000021d107210 */ /* 0x001fe20007f3e0ff */
[----:B------:R-:W2:Y:S01]  /*1630*/  LDG.E.U8 R75, desc[UR8][R8.64] ;  /* 0x00000008084b7981 */ /* 0x000ea2000c1e1100 */
[----:B------:R-:W-:Y:S01]  /*1640*/  LEA.HI.X.SX32 R13, R21, R0, 0x1, P0 ;  /* 0x00000000150d7211 */ /* 0x000fe200000f0eff */
[----:B------:R-:W-:Y:S01]  /*1650*/  IMAD R21, R87, 0x2, R27 ;  /* 0x0000000257157824 */ /* 0x000fe200078e021b */
[----:B------:R-:W-:Y:S01]  /*1660*/  IADD3 R14, P0, PT, R5, R2, RZ ;  /* 0x00000002050e7210 */ /* 0x000fe20007f1e0ff */
[----:B------:R0:W2:Y:S02]  /*1670*/  LDG.E.U8 R216, desc[UR8][R10.64] ;  /* 0x000000080ad87981 */ /* 0x0000a4000c1e1100 */
[----:B------:R-:W-:Y:S01]  /*1680*/  IMAD R23, R87, 0x2, R21 ;  /* 0x0000000257177824 */ /* 0x000fe200078e0215 */
[-C--:B------:R-:W-:Y:S01]  /*1690*/  LEA.HI.X.SX32 R15, R5, R0.reuse, 0x1, P0 ;  /* 0x00000000050f7211 */ /* 0x080fe200000f0eff */
[----:B------:R1:W2:Y:S02]  /*16a0*/  LDG.E.U8 R103, desc[UR8][R12.64] ;  /* 0x000000080c677981 */ /* 0x0002a4000c1e1100 */
[----:B------:R-:W-:Y:S01]  /*16b0*/  IMAD R5, R87, 0x2, R23 ;  /* 0x0000000257057824 */ /* 0x000fe200078e0217 */
[----:B------:R-:W-:Y:S01]  /*16c0*/  LEA.HI.X.SX32 R17, R29, R0, 0x1, P1 ;  /* 0x000000001d117211 */ /* 0x000fe200008f0eff */
[----:B------:R1:W2:Y:S01]  /*16d0*/  LDG.E.U8 R74, desc[UR8][R14.64] ;  /* 0x000000080e4a7981 */ /* 0x0002a2000c1e1100 */
[-C--:B------:R-:W-:Y:S01]  /*16e0*/  IADD3 R104, P0, PT, R19, R2.reuse, RZ ;  /* 0x0000000213687210 */ /* 0x080fe20007f1e0ff */
[----:B------:R-:W-:Y:S01]  /*16f0*/  IMAD R29, R87, 0x2, R5 ;  /* 0x00000002571d7824 */ /* 0x000fe200078e0205 */
[----:B0-----:R-:W-:Y:S01]  /*1700*/  IADD3 R10, P1, PT, R21, R2, RZ ;  /* 0x00000002150a7210 */ /* 0x001fe20007f3e0ff */
[----:B------:R0:W2:Y:S01]  /*1710*/  LDG.E.U8 R215, desc[UR8][R16.64] ;  /* 0x0000000810d77981 */ /* 0x0000a2000c1e1100 */
[----:B------:R-:W-:Y:S01]  /*1720*/  LEA.HI.X.SX32 R105, R19, R0, 0x1, P0 ;  /* 0x0000000013697211 */ /* 0x000fe200000f0eff */
[----:B------:R-:W-:Y:S01]  /*1730*/  IMAD R19, R87, 0x2, R29 ;  /* 0x0000000257137824 */ /* 0x000fe200078e021d */
[----:B------:R-:W-:-:S03]  /*1740*/  IADD3 R8, P0, PT, R27, R2, RZ ;  /* 0x000000021b087210 */ /* 0x000fc60007f1e0ff */
[----:B------:R-:W-:Y:S01]  /*1750*/  IMAD R31, R87, 0x4, R19 ;  /* 0x00000004571f7824 */ /* 0x000fe200078e0213 */
[-C--:B------:R-:W-:Y:S01]  /*1760*/  LEA.HI.X.SX32 R9, R27, R0.reuse, 0x1, P0 ;  /* 0x000000001b097211 */ /* 0x080fe200000f0eff */
[----:B------:R-:W2:Y:S02]  /*1770*/  LDG.E.U8 R104, desc[UR8][R104.64] ;  /* 0x0000000868687981 */ /* 0x000ea4000c1e1100 */
[----:B------:R-:W-:Y:S01]  /*1780*/  IMAD R27, R87, 0x2, R31 ;  /* 0x00000002571b7824 */ /* 0x000fe200078e021f */
[----:B------:R-:W-:Y:S01]  /*1790*/  LEA.HI.X.SX32 R11, R21, R0, 0x1, P1 ;  /* 0x00000000150b7211 */ /* 0x000fe200008f0eff */
[----:B------:R0:W2:Y:S02]  /*17a0*/  LDG.E.U8 R73, desc[UR8][R8.64] ;  /* 0x0000000808497981 */ /* 0x0000a4000c1e1100 */
[----:B------:R-:W-:Y:S01]  /*17b0*/  IMAD R21, R87, 0x2, R27 ;  /* 0x0000000257157824 */ /* 0x000fe200078e021b */
[----:B-1----:R-:W-:Y:S01]  /*17c0*/  IADD3 R12, P0, PT, R5, R2, RZ ;  /* 0x00000002050c7210 */ /* 0x002fe20007f1e0ff */
[----:B------:R1:W2:Y:S02]  /*17d0*/  LDG.E.U8 R214, desc[UR8][R10.64] ;  /* 0x000000080ad67981 */ /* 0x0002a4000c1e1100 */
[----:B------:R-:W-:Y:S01]  /*17e0*/  IMAD R22, R87, 0x2, R21 ;  /* 0x0000000257167824 */ /* 0x000fe200078e0215 */
[----:B------:R-:W-:-:S02]  /*17f0*/  LEA.HI.X.SX32 R13, R5, R0, 0x1, P0 ;  /* 0x00000000050d7211 */ /* 0x000fc400000f0eff */
[-C--:B------:R-:W-:Y:S01]  /*1800*/  IADD3 R14, P0, PT, R29, R2.reuse, RZ ;  /* 0x000000021d0e7210 */ /* 0x080fe20007f1e0ff */
[----:B------:R-:W-:Y:S01]  /*1810*/  IMAD R5, R87, 0x2, R22 ;  /* 0x0000000257057824 */ /* 0x000fe200078e0216 */
[----:B0-----:R-:W-:Y:S01]  /*1820*/  IADD3 R16, P1, PT, R19, R2, RZ ;  /* 0x0000000213107210 */ /* 0x001fe20007f3e0ff */
[----:B------:R0:W2:Y:S01]  /*1830*/  LDG.E.U8 R105, desc[UR8][R12.64] ;  /* 0x000000080c697981 */ /* 0x0000a2000c1e1100 */
[-C--:B------:R-:W-:Y:S01]  /*1840*/  LEA.HI.X.SX32 R15, R29, R0.reuse, 0x1, P0 ;  /* 0x000000001d0f7211 */ /* 0x080fe200000f0eff */
[----:B------:R-:W-:Y:S01]  /*1850*/  IMAD R29, R87, 0x2, R5 ;  /* 0x00000002571d7824 */ /* 0x000fe200078e0205 */
[----:B------:R-:W-:Y:S02]  /*1860*/  LEA.HI.X.SX32 R17, R19, R0, 0x1, P1 ;  /* 0x0000000013117211 */ /* 0x000fe400008f0eff */
[----:B------:R-:W-:Y:S01]  /*1870*/  IADD3 R8, P0, PT, R31, R2, RZ ;  /* 0x000000021f087210 */ /* 0x000fe20007f1e0ff */
[----:B------:R-:W-:Y:S01]  /*1880*/  IMAD R19, R87, 0x2, R29 ;  /* 0x0000000257137824 */ /* 0x000fe200078e021d */
[----:B------:R3:W2:Y:S02]  /*1890*/  LDG.E.U8 R72, desc[UR8][R14.64] ;  /* 0x000000080e487981 */ /* 0x0006a4000c1e1100 */
[----:B------:R-:W-:Y:S01]  /*18a0*/  LEA.HI.X.SX32 R9, R31, R0, 0x1, P0 ;  /* 0x000000001f097211 */ /* 0x000fe200000f0eff */
[----:B------:R-:W-:Y:S01]  /*18b0*/  IMAD R31, R87, 0x4, R19 ;  /* 0x00000004571f7824 */ /* 0x000fe200078e0213 */
[-C--:B-1----:R-:W-:Y:S01]  /*18c0*/  IADD3 R10, P0, PT, R27, R2.reuse, RZ ;  /* 0x000000021b0a7210 */ /* 0x082fe20007f1e0ff */
[----:B------:R-:W2:Y:S02]  /*18d0*/  LDG.E.U8 R213, desc[UR8][R16.64] ;  /* 0x0000000810d57981 */ /* 0x000ea4000c1e1100 */
[----:B------:R-:W-:Y:S01]  /*18e0*/  IMAD R33, R87, 0x2, R31 ;  /* 0x0000000257217824 */ /* 0x000fe200078e021f */
[----:B0-----:R-:W-:Y:S01]  /*18f0*/  IADD3 R12, P1, PT, R21, R2, RZ ;  /* 0x00000002150c7210 */ /* 0x001fe20007f3e0ff */
[----:B------:R0:W2:Y:S01]  /*1900*/  LDG.E.U8 R83, desc[UR8][R8.64] ;  /* 0x0000000808537981 */ /* 0x0000a2000c1e1100 */
[-C--:B------:R-:W-:Y:S01]  /*1910*/  LEA.HI.X.SX32 R11, R27, R0.reuse, 0x1, P0 ;  /* 0x000000001b0b7211 */ /* 0x080fe200000f0eff */
[----:B------:R-:W-:Y:S01]  /*1920*/  IMAD R27, R87, 0x2, R33 ;  /* 0x00000002571b7824 */ /* 0x000fe200078e0221 */
[----:B------:R-:W-:-:S02]  /*1930*/  LEA.HI.X.SX32 R13, R21, R0, 0x1, P1 ;  /* 0x00000000150d7211 */ /* 0x000fc400008f0eff */
[----:B------:R-:W-:Y:S01]  /*1940*/  IADD3 R106, P0, PT, R5, R2, RZ ;  /* 0x00000002056a7210 */ /* 0x000fe20007f1e0ff */
[----:B------:R-:W-:Y:S01]  /*1950*/  IMAD R21, R87, 0x2, R27 ;  /* 0x0000000257157824 */ /* 0x000fe200078e021b */
[----:B------:R1:W2:Y:S02]  /*1960*/  LDG.E.U8 R71, desc[UR8][R10.64] ;  /* 0x000000080a477981 */ /* 0x0002a4000c1e1100 */
[----:B------:R-:W-:Y:S01]  /*1970*/  LEA.HI.X.SX32 R107, R5, R0, 0x1, P0 ;  /* 0x00000000056b7211 */ /* 0x000fe200000f0eff */
[----:B------:R-:W-:Y:S01]  /*1980*/  IMAD R5, R87, 0x2, R21 ;  /* 0x0000000257057824 */ /* 0x000fe200078e0215 */
[-C--:B---3--:R-:W-:Y:S01]  /*1990*/  IADD3 R14, P0, PT, R29, R2.reuse, RZ ;  /* 0x000000021d0e7210 */ /* 0x088fe20007f1e0ff */
[----:B------:R3:W2:Y:S02]  /*19a0*/  LDG.E.U8 R211, desc[UR8][R12.64] ;  /* 0x000000080cd37981 */ /* 0x0006a4000c1e1100 */
[----:B------:R-:W-:Y:S01]  /*19b0*/  IMAD R35, R87, 0x2, R5 ;  /* 0x0000000257237824 */ /* 0x000fe200078e0205 */
[----:B0-----:R-:W-:Y:S01]  /*19c0*/  IADD3 R8, P1, PT, R19, R2, RZ ;  /* 0x0000000213087210 */ /* 0x001fe20007f3e0ff */
[----:B------:R-:W2:Y:S01]  /*19d0*/  LDG.E.U8 R106, desc[UR8][R106.64] ;  /* 0x000000086a6a7981 */ /* 0x000ea2000c1e1100 */
[-C--:B------:R-:W-:Y:S01]  /*19e0*/  LEA.HI.X.SX32 R15, R29, R0.reuse, 0x1, P0 ;  /* 0x000000001d0f7211 */ /* 0x080fe200000f0eff */
[----:B------:R-:W-:Y:S01]  /*19f0*/  IMAD R29, R87, 0x2, R35 ;  /* 0x00000002571d7824 */ /* 0x000fe200078e0223 */
[----:B------:R-:W-:-:S02]  /*1a00*/  LEA.HI.X.SX32 R9, R19, R0, 0x1, P1 ;  /* 0x0000000013097211 */ /* 0x000fc400008f0eff */
[-C--:B-1----:R-:W-:Y:S01]  /*1a10*/  IADD3 R10, P0, PT, R31, R2.reuse, RZ ;  /* 0x000000021f0a7210 */ /* 0x082fe20007f1e0ff */
[----:B------:R-:W-:Y:S01]  /*1a20*/  IMAD R19, R87, 0x4, R29 ;  /* 0x0000000457137824 */ /* 0x000fe200078e021d */
[----:B------:R-:W-:Y:S01]  /*1a30*/  IADD3 R16, P1, PT, R27, R2, RZ ;  /* 0x000000021b107210 */ /* 0x000fe20007f3e0ff */
[----:B------:R0:W2:Y:S01]  /*1a40*/  LDG.E.U8 R70, desc[UR8][R14.64] ;  /* 0x000000080e467981 */ /* 0x0000a2000c1e1100 */
[----:B------:R-:W-:Y:S01]  /*1a50*/  LEA.HI.X.SX32 R11, R31, R0, 0x1, P0 ;  /* 0x000000001f0b7211 */ /* 0x000fe200000f0eff */
[----:B------:R-:W-:Y:S01]  /*1a60*/  IMAD R31, R87, 0x2, R19 ;  /* 0x00000002571f7824 */ /* 0x000fe200078e0213 */
[----:B---3--:R-:W-:Y:S01]  /*1a70*/  IADD3 R12, P0, PT, R33, R2, RZ ;  /* 0x00000002210c7210 */ /* 0x008fe20007f1e0ff */
[----:B------:R1:W3:Y:S02]  /*1a80*/  LDG.E.U8 R210, desc[UR8][R8.64] ;  /* 0x0000000808d27981 */ /* 0x0002e4000c1e1100 */
[----:B------:R-:W-:Y:S01]  /*1a90*/  IMAD R47, R87, 0x2, R31 ;  /* 0x00000002572f7824 */ /* 0x000fe200078e021f */
[-C--:B------:R-:W-:Y:S01]  /*1aa0*/  LEA.HI.X.SX32 R13, R33, R0.reuse, 0x1, P0 ;  /* 0x00000000210d7211 */ /* 0x080fe200000f0eff */
[----:B------:R1:W2:Y:S02]  /*1ab0*/  LDG.E.U8 R88, desc[UR8][R10.64] ;  /* 0x000000080a587981 */ /* 0x0002a4000c1e1100 */
[----:B------:R-:W-:Y:S01]  /*1ac0*/  IMAD R20, R87, 0x2, R47 ;  /* 0x0000000257147824 */ /* 0x000fe200078e022f */
[----:B------:R-:W-:Y:S01]  /*1ad0*/  LEA.HI.X.SX32 R17, R27, R0, 0x1, P1 ;  /* 0x000000001b117211 */ /* 0x000fe200008f0eff */
[----:B------:R5:W2:Y:S01]  /*1ae0*/  LDG.E.U8 R69, desc[UR8][R12.64] ;  /* 0x000000080c457981 */ /* 0x000aa2000c1e1100 */
[----:B0-----:R-:W-:Y:S01]  /*1af0*/  IADD3 R14, P0, PT, R5, R2, RZ ;  /* 0x00000002050e7210 */ /* 0x001fe20007f1e0ff */
[----:B------:R-:W-:-:S02]  /*1b00*/  IMAD R27, R87, 0x2, R20 ;  /* 0x00000002571b7824 */ /* 0x000fc400078e0214 */
[----:B------:R0:W2:Y:S01]  /*1b10*/  LDG.E.U8 R209, desc[UR8][R16.64] ;  /* 0x0000000810d17981 */ /* 0x0000a2000c1e1100 */
[----:B------:R-:W-:Y:S01]  /*1b20*/  LEA.HI.X.SX32 R15, R5, R0, 0x1, P0 ;  /* 0x00000000050f7211 */ /* 0x000fe200000f0eff */
[----:B------:R-:W-:Y:S01]  /*1b30*/  IMAD R5, R87, 0x2, R27 ;  /* 0x0000000257057824 */ /* 0x000fe200078e021b */
[----:B-1----:R-:W-:-:S03]  /*1b40*/  IADD3 R8, P0, PT, R35, R2, RZ ;  /* 0x0000000223087210 */ /* 0x002fc60007f1e0ff */
[----:B------:R-:W-:Y:S01]  /*1b50*/  IMAD R33, R87, 0x2, R5 ;  /* 0x0000000257217824 */ /* 0x000fe200078e0205 */
[----:B------:R-:W-:Y:S01]  /*1b60*/  IADD3 R10, P1, PT, R29, R2, RZ ;  /* 0x000000021d0a7210 */ /* 0x000fe20007f3e0ff */
[----:B------:R1:W2:Y:S01]  /*1b70*/  LDG.E.U8 R79, desc[UR8][R14.64] ;  /* 0x000000080e4f7981 */ /* 0x0002a2000c1e1100 */
[-C--:B------:R-:W-:Y:S01]  /*1b80*/  LEA.HI.X.SX32 R9, R35, R0.reuse, 0x1, P0 ;  /* 0x0000000023097211 */ /* 0x080fe200000f0eff */
[----:B------:R-:W-:Y:S01]  /*1b90*/  IMAD R35, R87, 0x4, R33 ;  /* 0x0000000457237824 */ /* 0x000fe200078e0221 */
[----:B------:R-:W-:-:S03]  /*1ba0*/  LEA.HI.X.SX32 R11, R29, R0, 0x1, P1 ;  /* 0x000000001d0b7211 */ /* 0x000fc600008f0eff */
[----:B------:R-:W-:Y:S01]  /*1bb0*/  IMAD R29, R87, 0x2, R35 ;  /* 0x00000002571d7824 */ /* 0x000fe200078e0223 */
[----:B-----5:R-:W-:Y:S01]  /*1bc0*/  IADD3 R12, P0, PT, R19, R2, RZ ;  /* 0x00000002130c7210 */ /* 0x020fe20007f1e0ff */
[----:B------:R5:W2:Y:S02]  /*1bd0*/  LDG.E.U8 R68, desc[UR8][R8.64] ;  /* 0x0000000808447981 */ /* 0x000aa4000c1e1100 */
[----:B------:R-:W-:Y:S01]  /*1be0*/  IMAD R49, R87, 0x2, R29 ;  /* 0x0000000257317824 */ /* 0x000fe200078e021d */
[----:B------:R-:W-:Y:S01]  /*1bf0*/  LEA.HI.X.SX32 R13, R19, R0, 0x1, P0 ;  /* 0x00000000130d7211 */ /* 0x000fe200000f0eff */
[----:B------:R5:W2:Y:S01]  /*1c00*/  LDG.E.U8 R208, desc[UR8][R10.64] ;  /* 0x000000080ad07981 */ /* 0x000aa2000c1e1100 */
[-C--:B0-----:R-:W-:Y:S01]  /*1c10*/  IADD3 R16, P0, PT, R31, R2.reuse, RZ ;  /* 0x000000021f107210 */ /* 0x081fe20007f1e0ff */
[----:B------:R-:W-:Y:S01]  /*1c20*/  IMAD R19, R87, 0x2, R49 ;  /* 0x0000000257137824 */ /* 0x000fe200078e0231 */
[----:B-1----:R-:W-:Y:S01]  /*1c30*/  IADD3 R14, P1, PT, R47, R2, RZ ;  /* 0x000000022f0e7210 */ /* 0x002fe20007f3e0ff */
[----:B------:R0:W2:Y:S01]  /*1c40*/  LDG.E.U8 R107, desc[UR8][R12.64] ;  /* 0x000000080c6b7981 */ /* 0x0000a2000c1e1100 */
[-C--:B------:R-:W-:Y:S01]  /*1c50*/  LEA.HI.X.SX32 R17, R31, R0.reuse, 0x1, P0 ;  /* 0x000000001f117211 */ /* 0x080fe200000f0eff */
[----:B------:R-:W-:Y:S01]  /*1c60*/  IMAD R31, R87, 0x2, R19 ;  /* 0x00000002571f7824 */ /* 0x000fe200078e0213 */
[----:B------:R-:W-:-:S03]  /*1c70*/  LEA.HI.X.SX32 R15, R47, R0, 0x1, P1 ;  /* 0x000000002f0f7211 */ /* 0x000fc600008f0eff */
[----:B------:R-:W-:Y:S01]  /*1c80*/  IMAD R47, R87, 0x2, R31 ;  /* 0x00000002572f7824 */ /* 0x000fe200078e021f */
[----:B-----5:R-:W-:Y:S01]  /*1c90*/  IADD3 R8, P0, PT, R27, R2, RZ ;  /* 0x000000021b087210 */ /* 0x020fe20007f1e0ff */
[----:B------:R1:W5:Y:S02]  /*1ca0*/  LDG.E.U8 R201, desc[UR8][R14.64] ;  /* 0x000000080ec97981 */ /* 0x000364000c1e1100 */
[----:B------:R-:W-:Y:S01]  /*1cb0*/  IMAD R51, R87, 0x2, R47 ;  /* 0x0000000257337824 */ /* 0x000fe200078e022f */
[----:B------:R-:W-:Y:S01]  /*1cc0*/  LEA.HI.X.SX32 R9, R27, R0, 0x1, P0 ;  /* 0x000000001b097211 */ /* 0x000fe200000f0eff */
[----:B------:R-:W2:Y:S01]  /*1cd0*/  LDG.E.U8 R67, desc[UR8][R16.64] ;  /* 0x0000000810437981 */ /* 0x000ea2000c1e1100 */
[-C--:B------:R-:W-:Y:S01]  /*1ce0*/  IADD3 R10, P0, PT, R5, R2.reuse, RZ ;  /* 0x00000002050a7210 */ /* 0x080fe20007f1e0ff */
[----:B------:R-:W-:Y:S01]  /*1cf0*/  IMAD R53, R87, 0x4, R51 ;  /* 0x0000000457357824 */ /* 0x000fe200078e0233 */
[----:B------:R-:W-:Y:S01]  /*1d00*/  IADD3 R194, P1, PT, R33, R2, RZ ;  /* 0x0000000221c27210 */ /* 0x000fe20007f3e0ff */
[----:B------:R1:W2:Y:S01]  /*1d10*/  LDG.E.U8 R111, desc[UR8][R8.64] ;  /* 0x00000008086f7981 */ /* 0x0002a2000c1e1100 */
[-C--:B------:R-:W-:Y:S01]  /*1d20*/  LEA.HI.X.SX32 R11, R5, R0.reuse, 0x1, P0 ;  /* 0x00000000050b7211 */ /* 0x080fe200000f0eff */
[----:B------:R-:W-:Y:S01]  /*1d30*/  IMAD R5, R87, 0x2, R53 ;  /* 0x0000000257057824 */ /* 0x000fe200078e0235 */
[----:B------:R-:W-:-:S03]  /*1d40*/  LEA.HI.X.SX32 R195, R33, R0, 0x1, P1 ;  /* 0x0000000021c37211 */ /* 0x000fc600008f0eff */
[----:B------:R-:W-:Y:S01]  /*1d50*/  IMAD R33, R87, 0x2, R5 ;  /* 0x0000000257217824 */ /* 0x000fe200078e0205 */
[----:B0-----:R-:W-:Y:S01]  /*1d60*/  IADD3 R12, P0, PT, R35, R2, RZ ;  /* 0x00000002230c7210 */ /* 0x001fe20007f1e0ff */
[----:B------:R0:W2:Y:S02]  /*1d70*/  LDG.E.U8 R66, desc[UR8][R10.64] ;  /* 0x000000080a427981 */ /* 0x0000a4000c1e1100 */
[----:B------:R-:W-:Y:S01]  /*1d80*/  IMAD R18, R87, 0x2, R33 ;  /* 0x0000000257127824 */ /* 0x000fe200078e0221 */
[----:B------:R-:W-:Y:S01]  /*1d90*/  LEA.HI.X.SX32 R13, R35, R0, 0x1, P0 ;  /* 0x00000000230d7211 */ /* 0x000fe200000f0eff */
[----:B------:R-:W2:Y:S01]  /*1da0*/  LDG.E.U8 R194, desc[UR8][R194.64] ;  /* 0x00000008c2c27981 */ /* 0x000ea2000c1e1100 */
[-C--:B-1----:R-:W-:Y:S01]  /*1db0*/  IADD3 R14, P0, PT, R29, R2.reuse, RZ ;  /* 0x000000021d0e7210 */ /* 0x082fe20007f1e0ff */
[----:B------:R-:W-:Y:S01]  /*1dc0*/  IMAD R35, R87, 0x2, R18 ;  /* 0x0000000257237824 */ /* 0x000fe200078e0212 */
[----:B------:R-:W-:Y:S01]  /*1dd0*/  IADD3 R8, P1, PT, R49, R2, RZ ;  /* 0x0000000231087210 */ /* 0x000fe20007f3e0ff */
[----:B------:R1:W2:Y:S01]  /*1de0*/  LDG.E.U8 R110, desc[UR8][R12.64] ;  /* 0x000000080c6e7981 */ /* 0x0002a2000c1e1100 */
[-C--:B------:R-:W-:Y:S01]  /*1df0*/  LEA.HI.X.SX32 R15, R29, R0.reuse, 0x1, P0 ;  /* 0x000000001d0f7211 */ /* 0x080fe200000f0eff */
[----:B------:R-:W-:Y:S01]  /*1e00*/  IMAD R29, R87, 0x2, R35 ;  /* 0x00000002571d7824 */ /* 0x000fe200078e0223 */
[----:B------:R-:W-:-:S02]  /*1e10*/  LEA.HI.X.SX32 R9, R49, R0, 0x1, P1 ;  /* 0x0000000031097211 */ /* 0x000fc400008f0eff */
[----:B0-----:R-:W-:Y:S01]  /*1e20*/  IADD3 R10, P0, PT, R31, R2, RZ ;  /* 0x000000021f0a7210 */ /* 0x001fe20007f1e0ff */
[----:B------:R-:W-:Y:S01]  /*1e30*/  IMAD R49, R87, 0x2, R29 ;  /* 0x0000000257317824 */ /* 0x000fe200078e021d */
[----:B------:R-:W2:Y:S02]  /*1e40*/  LDG.E.U8 R65, desc[UR8][R14.64] ;  /* 0x000000080e417981 */ /* 0x000ea4000c1e1100 */
[----:B------:R-:W-:Y:S01]  /*1e50*/  LEA.HI.X.SX32 R11, R31, R0, 0x1, P0 ;  /* 0x000000001f0b7211 */ /* 0x000fe200000f0eff */
[----:B------:R-:W-:Y:S01]  /*1e60*/  IMAD R31, R87, 0x4, R49 ;  /* 0x00000004571f7824 */ /* 0x000fe200078e0231 */
[----:B------:R-:W-:Y:S01]  /*1e70*/  IADD3 R26, P0, PT, R47, R2, RZ ;  /* 0x000000022f1a7210 */ /* 0x000fe20007f1e0ff */
[----:B------:R0:W2:Y:S02]  /*1e80*/  LDG.E.U8 R189, desc[UR8][R8.64] ;  /* 0x0000000808bd7981 */ /* 0x0000a4000c1e1100 */
[----:B------:R-:W-:Y:S01]  /*1e90*/  IMAD R55, R87, 0x2, R31 ;  /* 0x0000000257377824 */ /* 0x000fe200078e021f */
[----:B------:R-:W-:Y:S01]  /*1ea0*/  LEA.HI.X.SX32 R27, R47, R0, 0x1, P0 ;  /* 0x000000002f1b7211 */ /* 0x000fe200000f0eff */
[----:B------:R0:W2:Y:S02]  /*1eb0*/  LDG.E.U8 R109, desc[UR8][R10.64] ;  /* 0x000000080a6d7981 */ /* 0x0000a4000c1e1100 */
[----:B------:R-:W-:Y:S01]  /*1ec0*/  IMAD R47, R87, 0x2, R55 ;  /* 0x00000002572f7824 */ /* 0x000fe200078e0237 */
[-C--:B-1----:R-:W-:Y:S01]  /*1ed0*/  IADD3 R12, P1, PT, R51, R2.reuse, RZ ;  /* 0x00000002330c7210 */ /* 0x082fe20007f3e0ff */
[----:B------:R-:W2:Y:S02]  /*1ee0*/  LDG.E.U8 R64, desc[UR8][R26.64] ;  /* 0x000000081a407981 */ /* 0x000ea4000c1e1100 */
[----:B------:R-:W-:Y:S01]  /*1ef0*/  IMAD R17, R87, 0x2, R47 ;  /* 0x0000000257117824 */ /* 0x000fe200078e022f */
[----:B------:R-:W-:-:S02]  /*1f00*/  IADD3 R120, P0, PT, R53, R2, RZ ;  /* 0x0000000235787210 */ /* 0x000fc40007f1e0ff */
[-C--:B------:R-:W-:Y:S01]  /*1f10*/  LEA.HI.X.SX32 R13, R51, R0.reuse, 0x1, P1 ;  /* 0x00000000330d7211 */ /* 0x080fe200008f0eff */
[----:B------:R-:W-:Y:S01]  /*1f20*/  IMAD R51, R87, 0x2, R17 ;  /* 0x0000000257337824 */ /* 0x000fe200078e0211 */
[----:B------:R-:W-:Y:S02]  /*1f30*/  LEA.HI.X.SX32 R121, R53, R0, 0x1, P0 ;  /* 0x0000000035797211 */ /* 0x000fe400000f0eff */
[-C--:B0-----:R-:W-:Y:S01]  /*1f40*/  IADD3 R8, P0, PT, R5, R2.reuse, RZ ;  /* 0x0000000205087210 */ /* 0x081fe20007f1e0ff */
[----:B------:R-:W-:Y:S01]  /*1f50*/  IMAD R53, R87, 0x2, R51 ;  /* 0x0000000257357824 */ /* 0x000fe200078e0233 */
[----:B------:R-:W-:Y:S01]  /*1f60*/  IADD3 R10, P1, PT, R33, R2, RZ ;  /* 0x00000002210a7210 */ /* 0x000fe20007f3e0ff */
[----:B------:R0:W2:Y:S01]  /*1f70*/  LDG.E.U8 R155, desc[UR8][R12.64] ;  /* 0x000000080c9b7981 */ /* 0x0000a2000c1e1100 */
[-C--:B------:R-:W-:Y:S01]  /*1f80*/  LEA.HI.X.SX32 R9, R5, R0.reuse, 0x1, P0 ;  /* 0x0000000005097211 */ /* 0x080fe200000f0eff */
[----:B------:R-:W-:Y:S01]  /*1f90*/  IMAD R5, R87, 0x2, R53 ;  /* 0x0000000257057824 */ /* 0x000fe200078e0235 */
[----:B------:R-:W-:Y:S01]  /*1fa0*/  LEA.HI.X.SX32 R11, R33, R0, 0x1, P1 ;  /* 0x00000000210b7211 */ /* 0x000fe200008f0eff */
[----:B------:R-:W2:Y:S01]  /*1fb0*/  LDG.E.U8 R120, desc[UR8][R120.64] ;  /* 0x0000000878787981 */ /* 0x000ea2000c1e1100 */
[-C--:B------:R-:W-:Y:S01]  /*1fc0*/  IADD3 R14, P0, PT, R35, R2.reuse, RZ ;  /* 0x00000002230e7210 */ /* 0x080fe20007f1e0ff */
[----:B------:R-:W-:Y:S01]  /*1fd0*/  IMAD R33, R87, 0x4, R5 ;  /* 0x0000000457217824 */ /* 0x000fe200078e0205 */
[----:B------:R-:W-:Y:S01]  /*1fe0*/  IADD3 R28, P1, PT, R49, R2, RZ ;  /* 0x00000002311c7210 */ /* 0x000fe20007f3e0ff */
[----:B------:R1:W2:Y:S01]  /*1ff0*/  LDG.E.U8 R154, desc[UR8][R10.64] ;  /* 0x000000080a9a7981 */ /* 0x0002a2000c1e1100 */
[----:B------:R-:W-:Y:S01]  /*2000*/  LEA.HI.X.SX32 R15, R35, R0, 0x1, P0 ;  /* 0x00000000230f7211 */ /* 0x000fe200000f0eff */
[----:B------:R-:W-:Y:S01]  /*2010*/  IMAD R35, R87, 0x2, R33 ;  /* 0x0000000257237824 */ /* 0x000fe200078e0221 */
[----:B0-----:R-:W-:Y:S01]  /*2020*/  IADD3 R12, P0, PT, R29, R2, RZ ;  /* 0x000000021d0c7210 */ /* 0x001fe20007f1e0ff */
[----:B------:R0:W2:Y:S02]  /*2030*/  LDG.E.U8 R63, desc[UR8][R8.64] ;  /* 0x00000008083f7981 */ /* 0x0000a4000c1e1100 */
[----:B------:R-:W-:Y:S01]  /*2040*/  IMAD R57, R87, 0x2, R35 ;  /* 0x0000000257397824 */ /* 0x000fe200078e0223 */
[-C--:B------:R-:W-:Y:S01]  /*2050*/  LEA.HI.X.SX32 R13, R29, R0.reuse, 0x1, P0 ;  /* 0x000000001d0d7211 */ /* 0x080fe200000f0eff */
[----:B------:R-:W2:Y:S02]  /*2060*/  LDG.E.U8 R131, desc[UR8][R14.64] ;  /* 0x000000080e837981 */ /* 0x000ea4000c1e1100 */
[----:B------:R-:W-:Y:S01]  /*2070*/  IMAD R16, R87, 0x2, R57 ;  /* 0x0000000257107824 */ /* 0x000fe200078e0239 */
[----:B------:R-:W-:Y:S01]  /*2080*/  LEA.HI.X.SX32 R29, R49, R0, 0x1, P1 ;  /* 0x00000000311d7211 */ /* 0x000fe200008f0eff */
[----:B------:R0:W2:Y:S01]  /*2090*/  LDG.E.U8 R62, desc[UR8][R12.64] ;  /* 0x000000080c3e7981 */ /* 0x0000a2000c1e1100 */
[-C--:B------:R-:W-:Y:S01]  /*20a0*/  IADD3 R116, P0, PT, R31, R2.reuse, RZ ;  /* 0x000000021f747210 */ /* 0x080fe20007f1e0ff */
[----:B------:R-:W-:Y:S01]  /*20b0*/  IMAD R49, R87, 0x2, R16 ;  /* 0x0000000257317824 */ /* 0x000fe200078e0210 */
[----:B-1----:R-:W-:Y:S01]  /*20c0*/  IADD3 R10, P1, PT, R47, R2, RZ ;  /* 0x000000022f0a7210 */ /* 0x002fe20007f3e0ff */
[----:B------:R-:W2:Y:S01]  /*20d0*/  LDG.E.U8 R149, desc[UR8][R28.64] ;  /* 0x000000081c957981 */ /* 0x000ea2000c1e1100 */
        /* <DEDUP_REMOVED lines=8> */
[----:B------:R-:W2:Y:S01]  /*2160*/  LDG.E.U8 R61, desc[UR8][R26.64] ;  /* 0x000000081a3d7981 */ /* 0x000ea2000c1e1100 */
[-C--:B0-----:R-:W-:Y:S01]  /*2170*/  IADD3 R8, P0, PT, R51, R2.reuse, RZ ;  /* 0x0000000233087210 */ /* 0x081fe20007f1e0ff */
[----:B------:R-:W-:Y:S01]  /*2180*/  IMAD R47, R87, 0x2, R55 ;  /* 0x00000002572f7824 */ /* 0x000fe200078e0237 */
[----:B------:R-:W-:Y:S01]  /*2190*/  IADD3 R144, P1, PT, R5, R2, RZ ;  /* 0x0000000205907210 */ /* 0x000fe20007f3e0ff */
        /* <DEDUP_REMOVED lines=9> */
[----:B------:R1:W2:Y:S01]  /*2230*/  LDG.E.U8 R60, desc[UR8][R12.64] ;  /* 0x000000080c3c7981 */ /* 0x0002a2000c1e1100 */
[----:B------:R-:W-:Y:S01]  /*2240*/  IADD3 R112, P0, PT, R33, R2, RZ ;  /* 0x0000000221707210 */ /* 0x000fe20007f1e0ff */
[----:B------:R-:W-:Y:S02]  /*2250*/  IMAD R5, R87, 0x2, R53 ;  /* 0x0000000257057824 */ /* 0x000fe400078e0235 */
[----:B------:R-:W2:Y:S01]  /*2260*/  LDG.E.U8 R144, desc[UR8][R144.64] ;  /* 0x0000000890907981 */ /* 0x000ea2000c1e1100 */
[----:B------:R-:W-:Y:S01]  /*2270*/  LEA.HI.X.SX32 R113, R33, R0, 0x1, P0 ;  /* 0x0000000021717211 */ /* 0x000fe200000f0eff */
[----:B------:R-:W-:Y:S01]  /*2280*/  IMAD R33, R87, 0x2, R5 ;  /* 0x0000000257217824 */ /* 0x000fe200078e0205 */
[----:B0-----:R-:W-:-:S03]  /*2290*/  IADD3 R10, P0, PT, R35, R2, RZ ;  /* 0x00000002230a7210 */ /* 0x001fc60007f1e0ff */
[----:B------:R-:W-:Y:S01]  /*22a0*/  IMAD R85, R87, 0x4, R33 ;  /* 0x0000000457557824 */ /* 0x000fe200078e0221 */
[----:B------:R-:W-:Y:S01]  /*22b0*/  LEA.HI.X.SX32 R11, R35, R0, 0x1, P0 ;  /* 0x00000000230b7211 */ /* 0x000fe200000f0eff */
[----:B------:R-:W2:Y:S02]  /*22c0*/  LDG.E.U8 R112, desc[UR8][R112.64] ;  /* 0x0000000870707981 */ /* 0x000ea4000c1e1100 */
[----:B------:R-:W-:Y:S01]  /*22d0*/  IMAD R35, R87, 0x2, R85 ;  /* 0x0000000257237824 */ /* 0x000fe200078e0255 */
[----:B------:R-:W-:Y:S01]  /*22e0*/  IADD3 R118, P0, PT, R49, R2, RZ ;  /* 0x0000000231767210 */ /* 0x000fe20007f1e0ff */
[----:B------:R0:W2:Y:S02]  /*22f0*/  LDG.E.U8 R59, desc[UR8][R10.64] ;  /* 0x000000080a3b7981 */ /* 0x0000a4000c1e1100 */
[----:B------:R-:W-:Y:S01]  /*2300*/  IMAD R115, R87, 0x2, R35 ;  /* 0x0000000257737824 */ /* 0x000fe200078e0223 */
[----:B------:R-:W-:-:S03]  /*2310*/  LEA.HI.X.SX32 R119, R49, R0, 0x1, P0 ;  /* 0x0000000031777211 */ /* 0x000fc600000f0eff */
[----:B------:R-:W-:Y:S01]  /*2320*/  IMAD R14, R87, 0x2, R115 ;  /* 0x00000002570e7824 */ /* 0x000fe200078e0273 */
[----:B-1----:R-:W-:Y:S01]  /*2330*/  IADD3 R12, P0, PT, R31, R2, RZ ;  /* 0x000000021f0c7210 */ /* 0x002fe20007f1e0ff */
[----:B------:R-:W2:Y:S02]  /*2340*/  LDG.E.U8 R118, desc[UR8][R118.64] ;  /* 0x0000000876767981 */ /* 0x000ea4000c1e1100 */
[----:B------:R-:W-:Y:S01]  /*2350*/  IMAD R49, R87, 0x2, R14 ;  /* 0x0000000257317824 */ /* 0x000fe200078e020e */
[----:B------:R-:W-:-:S03]  /*2360*/  LEA.HI.X.SX32 R13, R31, R0, 0x1, P0 ;  /* 0x000000001f0d7211 */ /* 0x000fc600000f0eff */
[----:B------:R-:W-:Y:S01]  /*2370*/  IMAD R31, R87, 0x2, R49 ;  /* 0x00000002571f7824 */ /* 0x000fe200078e0231 */
[-C--:B------:R-:W-:Y:S01]  /*2380*/  IADD3 R28, P0, PT, R55, R2.reuse, RZ ;  /* 0x00000002371c7210 */ /* 0x080fe20007f1e0ff */
[----:B------:R1:W2:Y:S02]  /*2390*/  LDG.E.U8 R58, desc[UR8][R12.64] ;  /* 0x000000080c3a7981 */ /* 0x0002a4000c1e1100 */
[----:B------:R-:W-:Y:S01]  /*23a0*/  IMAD R121, R87, 0x2, R31 ;  /* 0x0000000257797824 */ /* 0x000fe200078e021f */
[----:B------:R-:W-:-:S03]  /*23b0*/  IADD3 R8, P1, PT, R57, R2, RZ ;  /* 0x0000000239087210 */ /* 0x000fc60007f3e0ff */
[----:B------:R-:W-:Y:S01]  /*23c0*/  IMAD R123, R87, 0x4, R121 ;  /* 0x00000004577b7824 */ /* 0x000fe200078e0279 */
[----:B------:R-:W-:Y:S02]  /*23d0*/  LEA.HI.X.SX32 R29, R55, R0, 0x1, P0 ;  /* 0x00000000371d7211 */ /* 0x000fe400000f0eff */
[----:B------:R-:W-:Y:S01]  /*23e0*/  IADD3 R26, P0, PT, R47, R2, RZ ;  /* 0x000000022f1a7210 */ /* 0x000fe20007f1e0ff */
[----:B------:R-:W-:Y:S01]  /*23f0*/  IMAD R125, R87, 0x2, R123 ;  /* 0x00000002577d7824 */ /* 0x000fe200078e027b */
[----:B------:R-:W-:Y:S01]  /*2400*/  LEA.HI.X.SX32 R9, R57, R0, 0x1, P1 ;  /* 0x0000000039097211 */ /* 0x000fe200008f0eff */
[----:B------:R-:W2:Y:S01]  /*2410*/  LDG.E.U8 R113, desc[UR8][R28.64] ;  /* 0x000000081c717981 */ /* 0x000ea2000c1e1100 */
[----:B------:R-:W-:Y:S02]  /*2420*/  IADD3 R138, P1, PT, R81, R2, RZ ;  /* 0x00000002518a7210 */ /* 0x000fe40007f3e0ff */
[-C--:B------:R-:W-:Y:S01]  /*2430*/  LEA.HI.X.SX32 R27, R47, R0.reuse, 0x1, P0 ;  /* 0x000000002f1b7211 */ /* 0x080fe200000f0eff */
[----:B------:R-:W-:Y:S01]  /*2440*/  IMAD R47, R87, 0x2, R125 ;  /* 0x00000002572f7824 */ /* 0x000fe200078e027d */
[----:B------:R-:W-:Y:S01]  /*2450*/  LEA.HI.X.SX32 R139, R81, R0, 0x1, P1 ;  /* 0x00000000518b7211 */ /* 0x000fe200008f0eff */
[----:B------:R4:W2:Y:S01]  /*2460*/  LDG.E.U8 R143, desc[UR8][R8.64] ;  /* 0x00000008088f7981 */ /* 0x0008a2000c1e1100 */
[----:B0-----:R-:W-:Y:S01]  /*2470*/  IADD3 R10, P1, PT, R51, R2, RZ ;  /* 0x00000002330a7210 */ /* 0x001fe20007f3e0ff */
[----:B-1----:R-:W-:-:S02]  /*2480*/  IMAD R13, R87, 0x2, R47 ;  /* 0x00000002570d7824 */ /* 0x002fc400078e022f */
[----:B------:R0:W2:Y:S01]  /*2490*/  LDG.E.U8 R57, desc[UR8][R26.64] ;  /* 0x000000081a397981 */ /* 0x0000a2000c1e1100 */
[----:B------:R-:W-:Y:S01]  /*24a0*/  LEA.HI.X.SX32 R11, R51, R0, 0x1, P1 ;  /* 0x00000000330b7211 */ /* 0x000fe200008f0eff */
[----:B------:R-:W-:Y:S02]  /*24b0*/  IMAD R51, R87, 0x2, R13 ;  /* 0x0000000257337824 */ /* 0x000fe400078e020d */
[----:B------:R-:W2:Y:S01]  /*24c0*/  LDG.E.U8 R138, desc[UR8][R138.64] ;  /* 0x000000088a8a7981 */ /* 0x000ea2000c1e1100 */
[----:B----4-:R-:W-:Y:S01]  /*24d0*/  IADD3 R8, P0, PT, R53, R2, RZ ;  /* 0x0000000235087210 */ /* 0x010fe20007f1e0ff */
[----:B------:R-:W-:Y:S02]  /*24e0*/  IMAD R119, R87, 0x2, R51 ;  /* 0x0000000257777824 */ /* 0x000fe400078e0233 */
[----:B------:R1:W4:Y:S01]  /*24f0*/  LDG.E.U8 R137, desc[UR8][R10.64] ;  /* 0x000000080a897981 */ /* 0x000322000c1e1100 */
[----:B------:R-:W-:Y:S02]  /*2500*/  LEA.HI.X.SX32 R9, R53, R0, 0x1, P0 ;  /* 0x0000000035097211 */ /* 0x000fe400000f0eff */
[----:B0-----:R-:W-:-:S03]  /*2510*/  IADD3 R26, P0, PT, R5, R2, RZ ;  /* 0x00000002051a7210 */ /* 0x001fc60007f1e0ff */
[----:B------:R0:W2:Y:S01]  /*2520*/  LDG.E.U8 R86, desc[UR8][R8.64] ;  /* 0x0000000808567981 */ /* 0x0000a2000c1e1100 */
[----:B------:R-:W-:Y:S01]  /*2530*/  LEA.HI.X.SX32 R27, R5, R0, 0x1, P0 ;  /* 0x00000000051b7211 */ /* 0x000fe200000f0eff */
[----:B------:R-:W-:Y:S01]  /*2540*/  IMAD R5, R87, 0x2, R119 ;  /* 0x0000000257057824 */ /* 0x000fe200078e0277 */
[----:B-1----:R-:W-:-:S03]  /*2550*/  IADD3 R10, P1, PT, R33, R2, RZ ;  /* 0x00000002210a7210 */ /* 0x002fc60007f3e0ff */
[----:B------:R-:W-:Y:S01]  /*2560*/  IMAD R127, R87, 0x4, R5 ;  /* 0x00000004577f7824 */ /* 0x000fe200078e0205 */
[----:B0-----:R-:W-:Y:S01]  /*2570*/  IADD3 R8, P0, PT, R85, R2, RZ ;  /* 0x0000000255087210 */ /* 0x001fe20007f1e0ff */
[----:B------:R0:W2:Y:S01]  /*2580*/  LDG.E.U8 R56, desc[UR8][R26.64] ;  /* 0x000000081a387981 */ /* 0x0000a2000c1e1100 */
[-C--:B------:R-:W-:Y:S02]  /*2590*/  LEA.HI.X.SX32 R11, R33, R0.reuse, 0x1, P1 ;  /* 0x00000000210b7211 */ /* 0x080fe400008f0eff */
[----:B------:R-:W-:Y:S01]  /*25a0*/  LEA.HI.X.SX32 R9, R85, R0, 0x1, P0 ;  /* 0x0000000055097211 */ /* 0x000fe200000f0eff */
[C---:B------:R-:W-:Y:S02]  /*25b0*/  IMAD R85, R87.reuse, 0x2, R127 ;  /* 0x0000000257557824 */ /* 0x040fe400078e027f */
[----:B------:R1:W2:Y:S02]  /*25c0*/  LDG.E.U8 R136, desc[UR8][R10.64] ;  /* 0x000000080a887981 */ /* 0x0002a4000c1e1100 */
[----:B------:R-:W-:Y:S01]  /*25d0*/  IMAD R129, R87, 0x2, R85 ;  /* 0x0000000257817824 */ /* 0x000fe200078e0255 */
[-C--:B0-----:R-:W-:Y:S01]  /*25e0*/  IADD3 R26, P0, PT, R35, R2.reuse, RZ ;  /* 0x00000002231a7210 */ /* 0x081fe20007f1e0ff */
[----:B------:R0:W2:Y:S02]  /*25f0*/  LDG.E.U8 R108, desc[UR8][R8.64] ;  /* 0x00000008086c7981 */ /* 0x0000a4000c1e1100 */
[----:B------:R-:W-:Y:S01]  /*2600*/  IMAD R12, R87, 0x2, R129 ;  /* 0x00000002570c7824 */ /* 0x000fe200078e0281 */
[----:B-1----:R-:W-:-:S02]  /*2610*/  IADD3 R10, P1, PT, R115, R2, RZ ;  /* 0x00000002730a7210 */ /* 0x002fc40007f3e0ff */
[-C--:B------:R-:W-:Y:S02]  /*2620*/  LEA.HI.X.SX32 R27, R35, R0.reuse, 0x1, P0 ;  /* 0x00000000231b7211 */ /* 0x080fe400000f0eff */
[----:B------:R-:W-:Y:S01]  /*2630*/  LEA.HI.X.SX32 R11, R115, R0, 0x1, P1 ;  /* 0x00000000730b7211 */ /* 0x000fe200008f0eff */
[----:B------:R-:W-:Y:S01]  /*2640*/  IMAD R115, R87, 0x2, R12 ;  /* 0x0000000257737824 */ /* 0x000fe200078e020c */
[C---:B0-----:R-:W-:Y:S01]  /*2650*/  IADD3 R8, P0, PT, R49.reuse, R2, RZ ;  /* 0x0000000231087210 */ /* 0x041fe20007f1e0ff */
[----:B------:R0:W2:Y:S03]  /*2660*/  LDG.E.U8 R55, desc[UR8][R26.64] ;  /* 0x000000081a377981 */ /* 0x0000a6000c1e1100 */
[----:B------:R-:W-:Y:S01]  /*2670*/  LEA.HI.X.SX32 R9, R49, R0, 0x1, P0 ;  /* 0x0000000031097211 */ /* 0x000fe200000f0eff */
[C---:B------:R-:W-:Y:S01]  /*2680*/  IMAD R49, R87.reuse, 0x2, R115 ;  /* 0x0000000257317824 */ /* 0x040fe200078e0273 */
[----:B------:R1:W2:Y:S03]  /*2690*/  LDG.E.U8 R35, desc[UR8][R10.64] ;  /* 0x000000080a237981 */ /* 0x0002a6000c1e1100 */
[----:B------:R-:W-:Y:S01]  /*26a0*/  IMAD R133, R87, 0x2, R49 ;  /* 0x0000000257857824 */ /* 0x000fe200078e0231 */
[----:B------:R1:W2:Y:S01]  /*26b0*/  LDG.E.U8 R81, desc[UR8][R8.64] ;  /* 0x0000000808517981 */ /* 0x0002a2000c1e1100 */
[----:B0-----:R-:W-:-:S02]  /*26c0*/  IADD3 R26, P0, PT, R31, R2, RZ ;  /* 0x000000021f1a7210 */ /* 0x001fc40007f1e0ff */
[----:B------:R-:W-:Y:S02]  /*26d0*/  IMAD R135, R87, 0x4, R133 ;  /* 0x0000000457877824 */ /* 0x000fe400078e0285 */
[----:B------:R-:W-:Y:S02]  /*26e0*/  LEA.HI.X.SX32 R27, R31, R0, 0x1, P0 ;  /* 0x000000001f1b7211 */ /* 0x000fe400000f0eff */
[-C--:B-1----:R-:W-:Y:S01]  /*26f0*/  IADD3 R10, P1, PT, R121, R2.reuse, RZ ;  /* 0x00000002790a7210 */ /* 0x082fe20007f3e0ff */
[----:B------:R-:W-:Y:S01]  /*2700*/  IMAD R139, R87, 0x2, R135 ;  /* 0x00000002578b7824 */ /* 0x000fe200078e0287 */
[----:B------:R-:W-:Y:S01]  /*2710*/  IADD3 R8, P0, PT, R123, R2, RZ ;  /* 0x000000027b087210 */ /* 0x000fe20007f1e0ff */
[----:B------:R0:W2:Y:S01]  /*2720*/  LDG.E.U8 R54, desc[UR8][R26.64] ;  /* 0x000000081a367981 */ /* 0x0000a2000c1e1100 */
[-C--:B------:R-:W-:Y:S02]  /*2730*/  LEA.HI.X.SX32 R11, R121, R0.reuse, 0x1, P1 ;  /* 0x00000000790b7211 */ /* 0x080fe400008f0eff */
[----:B------:R-:W-:Y:S01]  /*2740*/  LEA.HI.X.SX32 R9, R123, R0, 0x1, P0 ;  /* 0x000000007b097211 */ /* 0x000fe200000f0eff */
[----:B------:R-:W-:Y:S01]  /*2750*/  IMAD R123, R87, 0x2, R139 ;  /* 0x00000002577b7824 */ /* 0x000fe200078e028b */
[C---:B------:R-:W-:Y:S01]  /*2760*/  IADD3 R28, P0, PT, R125.reuse, R2, RZ ;  /* 0x000000027d1c7210 */ /* 0x040fe20007f1e0ff */
[----:B------:R1:W2:Y:S03]  /*2770*/  LDG.E.U8 R34, desc[UR8][R10.64] ;  /* 0x000000080a227981 */ /* 0x0002a6000c1e1100 */
[----:B------:R-:W-:Y:S01]  /*2780*/  LEA.HI.X.SX32 R29, R125, R0, 0x1, P0 ;  /* 0x000000007d1d7211 */ /* 0x000fe200000f0eff */
[----:B------:R1:W2:Y:S01]  /*2790*/  LDG.E.U8 R80, desc[UR8][R8.64] ;  /* 0x0000000808507981 */ /* 0x0002a2000c1e1100 */
[----:B0-----:R-:W-:-:S03]  /*27a0*/  IADD3 R26, P1, PT, R47, R2, RZ ;  /* 0x000000022f1a7210 */ /* 0x001fc60007f3e0ff */
[----:B------:R-:W2:Y:S01]  /*27b0*/  LDG.E.U8 R53, desc[UR8][R28.64] ;  /* 0x000000081c357981 */ /* 0x000ea2000c1e1100 */
[----:B-1----:R-:W-:Y:S01]  /*27c0*/  IMAD R11, R87, 0x2, R123 ;  /* 0x00000002570b7824 */ /* 0x002fe200078e027b */
[----:B------:R-:W-:-:S03]  /*27d0*/  LEA.HI.X.SX32 R27, R47, R0, 0x1, P1 ;  /* 0x000000002f1b7211 */ /* 0x000fc600008f0eff */
[----:B------:R-:W-:Y:S01]  /*27e0*/  IMAD R125, R87, 0x2, R11 ;  /* 0x00000002577d7824 */ /* 0x000fe200078e020b */
[----:B------:R-:W-:Y:S01]  /*27f0*/  IADD3 R8, P0, PT, R51, R2, RZ ;  /* 0x0000000233087210 */ /* 0x000fe20007f1e0ff */
[----:B------:R0:W2:Y:S02]  /*2800*/  LDG.E.U8 R33, desc[UR8][R26.64] ;  /* 0x000000081a217981 */ /* 0x0000a4000c1e1100 */
[----:B------:R-:W-:-:S04]  /*2810*/  IMAD R47, R87, 0x2, R125 ;  /* 0x00000002572f7824 */ /* 0x000fc800078e027d */
[----:B------:R-:W-:-:S04]  /*2820*/  IMAD R141, R87, 0x2, R47 ;  /* 0x00000002578d7824 */ /* 0x000fc800078e022f */
[----:B------:R-:W-:Y:S01]  /*2830*/  IMAD R145, R87, 0x4, R141 ;  /* 0x0000000457917824 */ /* 0x000fe200078e028d */
[----:B0-----:R-:W-:Y:S02]  /*2840*/  IADD3 R26, P1, PT, R5, R2, RZ ;  /* 0x00000002051a7210 */ /* 0x001fe40007f3e0ff */
[----:B------:R-:W-:Y:S01]  /*2850*/  LEA.HI.X.SX32 R9, R51, R0, 0x1, P0 ;  /* 0x0000000033097211 */ /* 0x000fe200000f0eff */
[----:B------:R-:W-:Y:S01]  /*2860*/  IMAD R147, R87, 0x2, R145 ;  /* 0x0000000257937824 */ /* 0x000fe200078e0291 */
[----:B------:R-:W-:Y:S02]  /*2870*/  IADD3 R28, P0, PT, R119, R2, RZ ;  /* 0x00000002771c7210 */ /* 0x000fe40007f1e0ff */
[-C--:B------:R-:W-:Y:S01]  /*2880*/  LEA.HI.X.SX32 R27, R5, R0.reuse, 0x1, P1 ;  /* 0x00000000051b7211 */ /* 0x080fe200008f0eff */
[----:B------:R-:W-:Y:S01]  /*2890*/  IMAD R5, R87, 0x2, R147 ;  /* 0x0000000257057824 */ /* 0x000fe200078e0293 */
[----:B------:R-:W-:Y:S02]  /*28a0*/  LEA.HI.X.SX32 R29, R119, R0, 0x1, P0 ;  /* 0x00000000771d7211 */ /* 0x000fe400000f0eff */
[----:B------:R0:W2:Y:S01]  /*28b0*/  LDG.E.U8 R119, desc[UR8][R8.64] ;  /* 0x0000000808777981 */ /* 0x0000a2000c1e1100 */
[----:B------:R-:W-:-:S03]  /*28c0*/  IMAD R10, R87, 0x2, R5 ;  /* 0x00000002570a7824 */ /* 0x000fc600078e0205 */
[----:B------:R1:W2:Y:S04]  /*28d0*/  LDG.E.U8 R32, desc[UR8][R26.64] ;  /* 0x000000081a207981 */ /* 0x0002a8000c1e1100 */
[----:B------:R3:W2:Y:S01]  /*28e0*/  LDG.E.U8 R52, desc[UR8][R28.64] ;  /* 0x000000081c347981 */ /* 0x0006a2000c1e1100 */
[----:B0-----:R-:W-:-:S04]  /*28f0*/  IADD3 R8, P0, PT, R127, R2, RZ ;  /* 0x000000027f087210 */ /* 0x001fc80007f1e0ff */
[----:B------:R-:W-:Y:S01]  /*2900*/  LEA.HI.X.SX32 R9, R127, R0, 0x1, P0 ;  /* 0x000000007f097211 */ /* 0x000fe200000f0eff */
[----:B------:R-:W-:Y:S01]  /*2910*/  IMAD R127, R87, 0x2, R10 ;  /* 0x00000002577f7824 */ /* 0x000fe200078e020a */
[----:B-1----:R-:W-:-:S03]  /*2920*/  IADD3 R26, P1, PT, R129, R2, RZ ;  /* 0x00000002811a7210 */ /* 0x002fc60007f3e0ff */
[----:B------:R-:W-:Y:S01]  /*2930*/  IMAD R161, R87, 0x2, R127 ;  /* 0x0000000257a17824 */ /* 0x000fe200078e027f */
[----:B------:R-:W-:Y:S01]  /*2940*/  LEA.HI.X.SX32 R27, R129, R0, 0x1, P1 ;  /* 0x00000000811b7211 */ /* 0x000fe200008f0eff */
[----:B------:R0:W2:Y:S01]  /*2950*/  LDG.E.U8 R130, desc[UR8][R8.64] ;  /* 0x0000000808827981 */ /* 0x0000a2000c1e1100 */
[----:B---3--:R-:W-:Y:S01]  /*2960*/  IADD3 R28, P0, PT, R85, R2, RZ ;  /* 0x00000002551c7210 */ /* 0x008fe20007f1e0ff */
[----:B------:R-:W-:Y:S02]  /*2970*/  IMAD R129, R87, 0x2, R161 ;  /* 0x0000000257817824 */ /* 0x000fe400078e02a1 */
[----:B------:R-:W3:Y:S01]  /*2980*/  LDG.E.U8 R31, desc[UR8][R26.64] ;  /* 0x000000081a1f7981 */ /* 0x000ee2000c1e1100 */
[----:B------:R-:W-:Y:S01]  /*2990*/  LEA.HI.X.SX32 R29, R85, R0, 0x1, P0 ;  /* 0x00000000551d7211 */ /* 0x000fe200000f0eff */
[----:B------:R-:W-:Y:S01]  /*29a0*/  IMAD R165, R87, 0x4, R129 ;  /* 0x0000000457a57824 */ /* 0x000fe200078e0281 */
[----:B0-----:R-:W-:-:S03]  /*29b0*/  IADD3 R8, P0, PT, R115, R2, RZ ;  /* 0x0000000273087210 */ /* 0x001fc60007f1e0ff */
[----:B------:R-:W-:Y:S01]  /*29c0*/  IMAD R167, R87, 0x2, R165 ;  /* 0x0000000257a77824 */ /* 0x000fe200078e02a5 */
[----:B------:R0:W2:Y:S01]  /*29d0*/  LDG.E.U8 R51, desc[UR8][R28.64] ;  /* 0x000000081c337981 */ /* 0x0000a2000c1e1100 */
[----:B------:R-:W-:Y:S02]  /*29e0*/  LEA.HI.X.SX32 R9, R115, R0, 0x1, P0 ;  /* 0x0000000073097211 */ /* 0x000fe400000f0eff */
[----:B------:R-:W-:-:S03]  /*29f0*/  IMAD R169, R87, 0x2, R167 ;  /* 0x0000000257a97824 */ /* 0x000fc600078e02a7 */
[----:B------:R1:W2:Y:S01]  /*2a00*/  LDG.E.U8 R121, desc[UR8][R8.64] ;  /* 0x0000000808797981 */ /* 0x0002a2000c1e1100 */
[----:B0-----:R-:W-:-:S04]  /*2a10*/  IADD3 R28, P0, PT, R49, R2, RZ ;  /* 0x00000002311c7210 */ /* 0x001fc80007f1e0ff */
[----:B------:R-:W-:Y:S02]  /*2a20*/  LEA.HI.X.SX32 R29, R49, R0, 0x1, P0 ;  /* 0x00000000311d7211 */ /* 0x000fe400000f0eff */
[-C--:B------:R-:W-:Y:S01]  /*2a30*/  IADD3 R114, P0, PT, R135, R2.reuse, RZ ;  /* 0x0000000287727210 */ /* 0x080fe20007f1e0ff */
[----:B-1----:R-:W-:Y:S01]  /*2a40*/  IMAD R9, R87, 0x2, R169 ;  /* 0x0000000257097824 */ /* 0x002fe200078e02a9 */
[----:B------:R-:W-:Y:S01]  /*2a50*/  IADD3 R26, P1, PT, R133, R2, RZ ;  /* 0x00000002851a7210 */ /* 0x000fe20007f3e0ff */
[----:B------:R0:W2:Y:S01]  /*2a60*/  LDG.E.U8 R50, desc[UR8][R28.64] ;  /* 0x000000081c327981 */ /* 0x0000a2000c1e1100 */
[----:B------:R-:W-:Y:S01]  /*2a70*/  LEA.HI.X.SX32 R115, R135, R0, 0x1, P0 ;  /* 0x0000000087737211 */ /* 0x000fe200000f0eff */
[----:B------:R-:W-:-:S04]  /*2a80*/  IMAD R135, R87, 0x2, R9 ;  /* 0x0000000257877824 */ /* 0x000fc800078e0209 */
[----:B------:R-:W-:Y:S01]  /*2a90*/  IMAD R171, R87, 0x2, R135 ;  /* 0x0000000257ab7824 */ /* 0x000fe200078e0287 */
[----:B------:R-:W-:Y:S01]  /*2aa0*/  LEA.HI.X.SX32 R27, R133, R0, 0x1, P1 ;  /* 0x00000000851b7211 */ /* 0x000fe200008f0eff */
[----:B------:R-:W2:Y:S02]  /*2ab0*/  LDG.E.U8 R114, desc[UR8][R114.64] ;  /* 0x0000000872727981 */ /* 0x000ea4000c1e1100 */
[----:B------:R-:W-:Y:S01]  /*2ac0*/  IMAD R173, R87, 0x2, R171 ;  /* 0x0000000257ad7824 */ /* 0x000fe200078e02ab */
[----:B0-----:R-:W-:Y:S01]  /*2ad0*/  IADD3 R28, P0, PT, R139, R2, RZ ;  /* 0x000000028b1c7210 */ /* 0x001fe20007f1e0ff */
[----:B------:R0:W2:Y:S02]  /*2ae0*/  LDG.E.U8 R30, desc[UR8][R26.64] ;  /* 0x000000081a1e7981 */ /* 0x0000a4000c1e1100 */
[----:B------:R-:W-:-:S04]  /*2af0*/  IMAD R177, R87, 0x4, R173 ;  /* 0x0000000457b17824 */ /* 0x000fc800078e02ad */
[----:B------:R-:W-:-:S04]  /*2b00*/  IMAD R181, R87, 0x2, R177 ;  /* 0x0000000257b57824 */ /* 0x000fc800078e02b1 */
[----:B------:R-:W-:Y:S01]  /*2b10*/  IMAD R183, R87, 0x2, R181 ;  /* 0x0000000257b77824 */ /* 0x000fe200078e02b5 */
[----:B------:R-:W-:-:S03]  /*2b20*/  LEA.HI.X.SX32 R29, R139, R0, 0x1, P0 ;  /* 0x000000008b1d7211 */ /* 0x000fc600000f0eff */
[----:B------:R-:W-:Y:S01]  /*2b30*/  IMAD R8, R87, 0x2, R183 ;  /* 0x0000000257087824 */ /* 0x000fe200078e02b7 */
[-C--:B------:R-:W-:Y:S01]  /*2b40*/  IADD3 R84, P0, PT, R125, R2.reuse, RZ ;  /* 0x000000027d547210 */ /* 0x080fe20007f1e0ff */
[----:B------:R-:W2:Y:S02]  /*2b50*/  LDG.E.U8 R49, desc[UR8][R28.64] ;  /* 0x000000081c317981 */ /* 0x000ea4000c1e1100 */
[----:B------:R-:W-:Y:S01]  /*2b60*/  IMAD R151, R87, 0x2, R8 ;  /* 0x0000000257977824 */ /* 0x000fe200078e0208 */
[----:B0-----:R-:W-:Y:S02]  /*2b70*/  IADD3 R26, P1, PT, R123, R2, RZ ;  /* 0x000000027b1a7210 */ /* 0x001fe40007f3e0ff */
[----:B------:R-:W-:Y:S01]  /*2b80*/  LEA.HI.X.SX32 R85, R125, R0, 0x1, P0 ;  /* 0x000000007d557211 */ /* 0x000fe200000f0eff */
[----:B------:R-:W-:Y:S01]  /*2b90*/  IMAD R175, R87, 0x2, R151 ;  /* 0x0000000257af7824 */ /* 0x000fe200078e0297 */
[----:B------:R-:W-:Y:S02]  /*2ba0*/  IADD3 R122, P0, PT, R47, R2, RZ ;  /* 0x000000022f7a7210 */ /* 0x000fe40007f1e0ff */
[-C--:B------:R-:W-:Y:S01]  /*2bb0*/  LEA.HI.X.SX32 R27, R123, R0.reuse, 0x1, P1 ;  /* 0x000000007b1b7211 */ /* 0x080fe200008f0eff */
[----:B------:R-:W-:Y:S01]  /*2bc0*/  IMAD R153, R87, 0x2, R175 ;  /* 0x0000000257997824 */ /* 0x000fe200078e02af */
[----:B------:R-:W-:Y:S01]  /*2bd0*/  LEA.HI.X.SX32 R123, R47, R0, 0x1, P0 ;  /* 0x000000002f7b7211 */ /* 0x000fe200000f0eff */
[----:B------:R-:W2:Y:S01]  /*2be0*/  LDG.E.U8 R84, desc[UR8][R84.64] ;  /* 0x0000000854547981 */ /* 0x000ea2000c1e1100 */
[----:B------:R-:W-:Y:S01]  /*2bf0*/  IADD3 R124, P0, PT, R145, R2, RZ ;  /* 0x00000002917c7210 */ /* 0x000fe20007f1e0ff */
[----:B------:R-:W-:-:S02]  /*2c00*/  IMAD R157, R87, 0x4, R153 ;  /* 0x00000004579d7824 */ /* 0x000fc400078e0299 */
[----:B------:R0:W2:Y:S01]  /*2c10*/  LDG.E.U8 R29, desc[UR8][R26.64] ;  /* 0x000000081a1d7981 */ /* 0x0000a2000c1e1100 */
[----:B------:R-:W-:-:S03]  /*2c20*/  LEA.HI.X.SX32 R125, R145, R0, 0x1, P0 ;  /* 0x00000000917d7211 */ /* 0x000fc600000f0eff */
[----:B------:R1:W2:Y:S01]  /*2c30*/  LDG.E.U8 R48, desc[UR8][R122.64] ;  /* 0x000000087a307981 */ /* 0x0002a2000c1e1100 */
[----:B------:R-:W-:-:S03]  /*2c40*/  IMAD R159, R87, 0x2, R157 ;  /* 0x00000002579f7824 */ /* 0x000fc600078e029d */
[----:B------:R5:W2:Y:S01]  /*2c50*/  LDG.E.U8 R115, desc[UR8][R124.64] ;  /* 0x000000087c737981 */ /* 0x000aa2000c1e1100 */
[-C--:B0-----:R-:W-:Y:S02]  /*2c60*/  IADD3 R26, P1, PT, R141, R2.reuse, RZ ;  /* 0x000000028d1a7210 */ /* 0x081fe40007f3e0ff */
[----:B-1----:R-:W-:Y:S02]  /*2c70*/  IADD3 R122, P0, PT, R147, R2, RZ ;  /* 0x00000002937a7210 */ /* 0x002fe40007f1e0ff */
[-C--:B------:R-:W-:Y:S02]  /*2c80*/  LEA.HI.X.SX32 R27, R141, R0.reuse, 0x1, P1 ;  /* 0x000000008d1b7211 */ /* 0x080fe400008f0eff */
[----:B------:R-:W-:Y:S02]  /*2c90*/  LEA.HI.X.SX32 R123, R147, R0, 0x1, P0 ;  /* 0x00000000937b7211 */ /* 0x000fe400000f0eff */
[----:B------:R-:W-:Y:S01]  /*2ca0*/  IADD3 R126, P0, PT, R127, R2, RZ ;  /* 0x000000027f7e7210 */ /* 0x000fe20007f1e0ff */
[----:B------:R-:W-:Y:S01]  /*2cb0*/  IMAD R163, R87, 0x2, R159 ;  /* 0x0000000257a37824 */ /* 0x000fe200078e029f */
[----:B------:R0:W2:Y:S02]  /*2cc0*/  LDG.E.U8 R28, desc[UR8][R26.64] ;  /* 0x000000081a1c7981 */ /* 0x0000a4000c1e1100 */
[----:B------:R-:W-:Y:S01]  /*2cd0*/  LEA.HI.X.SX32 R127, R127, R0, 0x1, P0 ;  /* 0x000000007f7f7211 */ /* 0x000fe200000f0eff */
[----:B------:R-:W-:Y:S01]  /*2ce0*/  IMAD R6, R87, 0x2, R163 ;  /* 0x0000000257067824 */ /* 0x000fe200078e02a3 */
[-C--:B-----5:R-:W-:Y:S01]  /*2cf0*/  IADD3 R124, P0, PT, R161, R2.reuse, RZ ;  /* 0x00000002a17c7210 */ /* 0x0a0fe20007f1e0ff */
[----:B------:R1:W5:Y:S01]  /*2d00*/  LDG.E.U8 R47, desc[UR8][R122.64] ;  /* 0x000000087a2f7981 */ /* 0x000362000c1e1100 */
[----:B0-----:R-:W-:-:S03]  /*2d10*/  IADD3 R26, P1, PT, R5, R2, RZ ;  /* 0x00000002051a7210 */ /* 0x001fc60007f3e0ff */
[----:B------:R-:W2:Y:S01]  /*2d20*/  LDG.E.U8 R85, desc[UR8][R126.64] ;  /* 0x000000087e557981 */ /* 0x000ea2000c1e1100 */
[-C--:B------:R-:W-:Y:S02]  /*2d30*/  LEA.HI.X.SX32 R125, R161, R0.reuse, 0x1, P0 ;  /* 0x00000000a17d7211 */ /* 0x080fe400000f0eff */
[----:B------:R-:W-:Y:S01]  /*2d40*/  LEA.HI.X.SX32 R27, R5, R0, 0x1, P1 ;  /* 0x00000000051b7211 */ /* 0x000fe200008f0eff */
[----:B------:R-:W-:Y:S01]  /*2d50*/  IMAD R161, R87, 0x2, R6 ;  /* 0x0000000257a17824 */ /* 0x000fe200078e0206 */
[C---:B-1----:R-:W-:Y:S01]  /*2d60*/  IADD3 R122, P1, PT, R129.reuse, R2, RZ ;  /* 0x00000002817a7210 */ /* 0x042fe20007f3e0ff */
[----:B------:R0:W2:Y:S03]  /*2d70*/  LDG.E.U8 R78, desc[UR8][R124.64] ;  /* 0x000000087c4e7981 */ /* 0x0000a6000c1e1100 */
[----:B------:R-:W-:Y:S01]  /*2d80*/  LEA.HI.X.SX32 R123, R129, R0, 0x1, P1 ;  /* 0x00000000817b7211 */ /* 0x000fe200008f0eff */
[----:B------:R-:W-:Y:S01]  /*2d90*/  IMAD R129, R87, 0x2, R161 ;  /* 0x0000000257817824 */ /* 0x000fe200078e02a1 */
[----:B------:R-:W-:Y:S01]  /*2da0*/  IADD3 R132, P0, PT, R165, R2, RZ ;  /* 0x00000002a5847210 */ /* 0x000fe20007f1e0ff */
[----:B------:R-:W2:Y:S02]  /*2db0*/  LDG.E.U8 R27, desc[UR8][R26.64] ;  /* 0x000000081a1b7981 */ /* 0x000ea4000c1e1100 */
[----:B------:R-:W-:Y:S01]  /*2dc0*/  IMAD R128, R87, 0x2, R129 ;  /* 0x0000000257807824 */ /* 0x000fe200078e0281 */
[----:B------:R-:W-:Y:S01]  /*2dd0*/  LEA.HI.X.SX32 R133, R165, R0, 0x1, P0 ;  /* 0x00000000a5857211 */ /* 0x000fe200000f0eff */
[----:B------:R1:W2:Y:S02]  /*2de0*/  LDG.E.U8 R5, desc[UR8][R122.64] ;  /* 0x000000087a057981 */ /* 0x0002a4000c1e1100 */
[----:B------:R-:W-:Y:S01]  /*2df0*/  IMAD R165, R87, 0x4, R128 ;  /* 0x0000000457a57824 */ /* 0x000fe200078e0280 */
[----:B0-----:R-:W-:Y:S01]  /*2e00*/  IADD3 R124, P0, PT, R167, R2, RZ ;  /* 0x00000002a77c7210 */ /* 0x001fe20007f1e0ff */
[----:B------:R-:W2:Y:S02]  /*2e10*/  LDG.E.U8 R132, desc[UR8][R132.64] ;  /* 0x0000000884847981 */ /* 0x000ea4000c1e1100 */
[----:B------:R-:W-:-:S04]  /*2e20*/  IMAD R193, R87, 0x2, R165 ;  /* 0x0000000257c17824 */ /* 0x000fc800078e02a5 */
[----:B------:R-:W-:Y:S01]  /*2e30*/  IMAD R164, R87, 0x2, R193 ;  /* 0x0000000257a47824 */ /* 0x000fe200078e02c1 */
[----:B-1----:R-:W-:-:S03]  /*2e40*/  IADD3 R122, P1, PT, R169, R2, RZ ;  /* 0x00000002a97a7210 */ /* 0x002fc60007f3e0ff */
[----:B------:R-:W-:Y:S01]  /*2e50*/  IMAD R26, R87, 0x2, R164 ;  /* 0x00000002571a7824 */ /* 0x000fe200078e02a4 */
[----:B------:R-:W-:-:S03]  /*2e60*/  LEA.HI.X.SX32 R123, R169, R0, 0x1, P1 ;  /* 0x00000000a97b7211 */ /* 0x000fc600008f0eff */
[----:B------:R-:W-:Y:S01]  /*2e70*/  IMAD R169, R87, 0x2, R26 ;  /* 0x0000000257a97824 */ /* 0x000fe200078e021a */
[----:B------:R-:W-:-:S03]  /*2e80*/  LEA.HI.X.SX32 R125, R167, R0, 0x1, P0 ;  /* 0x00000000a77d7211 */ /* 0x000fc600000f0eff */
[----:B------:R-:W-:Y:S01]  /*2e90*/  IMAD R195, R87, 0x2, R169 ;  /* 0x0000000257c37824 */ /* 0x000fe200078e02a9 */
[----:B------:R-:W-:Y:S01]  /*2ea0*/  IADD3 R126, P0, PT, R135, R2, RZ ;  /* 0x00000002877e7210 */ /* 0x000fe20007f1e0ff */
[----:B------:R0:W2:Y:S02]  /*2eb0*/  LDG.E.U8 R133, desc[UR8][R124.64] ;  /* 0x000000087c857981 */ /* 0x0000a4000c1e1100 */
[----:B------:R-:W-:Y:S01]  /*2ec0*/  IMAD R166, R87, 0x2, R195 ;  /* 0x0000000257a67824 */ /* 0x000fe200078e02c3 */
[----:B------:R-:W-:Y:S02]  /*2ed0*/  LEA.HI.X.SX32 R127, R135, R0, 0x1, P0 ;  /* 0x00000000877f7211 */ /* 0x000fe400000f0eff */
[----:B------:R1:W2:Y:S01]  /*2ee0*/  LDG.E.U8 R135, desc[UR8][R122.64] ;  /* 0x000000087a877981 */ /* 0x0002a2000c1e1100 */
[----:B------:R-:W-:-:S03]  /*2ef0*/  IMAD R179, R87, 0x4, R166 ;  /* 0x0000000457b37824 */ /* 0x000fc600078e02a6 */
[----:B------:R1:W2:Y:S01]  /*2f00*/  LDG.E.U8 R139, desc[UR8][R126.64] ;  /* 0x000000087e8b7981 */ /* 0x0002a2000c1e1100 */
[-C--:B0-----:R-:W-:Y:S01]  /*2f10*/  IADD3 R124, P1, PT, R173, R2.reuse, RZ ;  /* 0x00000002ad7c7210 */ /* 0x081fe20007f3e0ff */
[----:B------:R-:W-:Y:S01]  /*2f20*/  IMAD R196, R87, 0x2, R179 ;  /* 0x0000000257c47824 */ /* 0x000fe200078e02b3 */
[----:B-1----:R-:W-:-:S04]  /*2f30*/  IADD3 R122, P0, PT, R171, R2, RZ ;  /* 0x00000002ab7a7210 */ /* 0x002fc80007f1e0ff */
[----:B------:R-:W-:Y:S02]  /*2f40*/  LEA.HI.X.SX32 R123, R171, R0, 0x1, P0 ;  /* 0x00000000ab7b7211 */ /* 0x000fe400000f0eff */
[----:B------:R-:W-:Y:S02]  /*2f50*/  IADD3 R126, P0, PT, R177, R2, RZ ;  /* 0x00000002b17e7210 */ /* 0x000fe40007f1e0ff */
[-C--:B------:R-:W-:Y:S01]  /*2f60*/  LEA.HI.X.SX32 R125, R173, R0.reuse, 0x1, P1 ;  /* 0x00000000ad7d7211 */ /* 0x080fe200008f0eff */
[----:B------:R-:W-:Y:S01]  /*2f70*/  IMAD R173, R87, 0x2, R196 ;  /* 0x0000000257ad7824 */ /* 0x000fe200078e02c4 */
[----:B------:R0:W2:Y:S01]  /*2f80*/  LDG.E.U8 R140, desc[UR8][R122.64] ;  /* 0x000000087a8c7981 */ /* 0x0000a2000c1e1100 */
[----:B------:R-:W-:Y:S02]  /*2f90*/  LEA.HI.X.SX32 R127, R177, R0, 0x1, P0 ;  /* 0x00000000b17f7211 */ /* 0x000fe400000f0eff */
[----:B------:R-:W-:Y:S01]  /*2fa0*/  IMAD R142, R87, 0x2, R173 ;  /* 0x00000002578e7824 */ /* 0x000fe200078e02ad */
[----:B------:R1:W2:Y:S01]  /*2fb0*/  LDG.E.U8 R141, desc[UR8][R124.64] ;  /* 0x000000087c8d7981 */ /* 0x0002a2000c1e1100 */
[----:B------:R-:W4:Y:S01]  /*2fc0*/  LDC R177, c[0x0][0x3b8] ;  /* 0x0000ee00ffb17b82 */ /* 0x000f220000000800 */
[----:B0-----:R-:W-:Y:S01]  /*2fd0*/  IADD3 R122, P0, PT, R181, R2, RZ ;  /* 0x00000002b57a7210 */ /* 0x001fe20007f1e0ff */
[----:B------:R-:W-:Y:S01]  /*2fe0*/  IMAD R167, R87, 0x2, R142 ;  /* 0x0000000257a77824 */ /* 0x000fe200078e028e */
[----:B------:R0:W2:Y:S02]  /*2ff0*/  LDG.E.U8 R145, desc[UR8][R126.64] ;  /* 0x000000087e917981 */ /* 0x0000a4000c1e1100 */
[----:B------:R-:W-:-:S02]  /*3000*/  LEA.HI.X.SX32 R123, R181, R0, 0x1, P0 ;  /* 0x00000000b57b7211 */ /* 0x000fc400000f0eff */
[----:B-1----:R-:W-:Y:S01]  /*3010*/  IADD3 R124, P0, PT, R183, R2, RZ ;  /* 0x00000002b77c7210 */ /* 0x002fe20007f1e0ff */
[----:B------:R-:W-:Y:S02]  /*3020*/  IMAD R198, R87, 0x2, R167 ;  /* 0x0000000257c67824 */ /* 0x000fe400078e02a7 */
[----:B------:R1:W2:Y:S01]  /*3030*/  LDG.E.U8 R146, desc[UR8][R122.64] ;  /* 0x000000087a927981 */ /* 0x0002a2000c1e1100 */
[----:B------:R-:W-:Y:S02]  /*3040*/  LEA.HI.X.SX32 R125, R183, R0, 0x1, P0 ;  /* 0x00000000b77d7211 */ /* 0x000fe400000f0eff */
[----:B------:R-:W4:Y:S01]  /*3050*/  LDC R183, c[0x0][0x3b8] ;  /* 0x0000ee00ffb77b82 */ /* 0x000f220000000800 */
[----:B------:R-:W-:Y:S02]  /*3060*/  IMAD R171, R87, 0x2, R198 ;  /* 0x0000000257ab7824 */ /* 0x000fe400078e02c6 */
[----:B------:R1:W2:Y:S05]  /*3070*/  LDG.E.U8 R147, desc[UR8][R124.64] ;  /* 0x000000087c937981 */ /* 0x0002aa000c1e1100 */
[----:B0-----:R-:W0:Y:S01]  /*3080*/  LDC R126, c[0x0][0x3b8] ;  /* 0x0000ee00ff7e7b82 */ /* 0x001e220000000800 */
[----:B------:R-:W-:Y:S01]  /*3090*/  IMAD R127, R150, 0x4, R171 ;  /* 0x00000004967f7824 */ /* 0x000fe200078e02ab */
[----:B-1----:R-:W-:-:S03]  /*30a0*/  IADD3 R122, P0, PT, R151, R2, RZ ;  /* 0x00000002977a7210 */ /* 0x002fc60007f1e0ff */
[----:B------:R-:W-:Y:S01]  /*30b0*/  IMAD R197, R152, 0x2, R127 ;  /* 0x0000000298c57824 */ /* 0x000fe200078e027f */
[----:B------:R-:W-:Y:S02]  /*30c0*/  LEA.HI.X.SX32 R123, R151, R0, 0x1, P0 ;  /* 0x00000000977b7211 */ /* 0x000fe400000f0eff */
[C---:B------:R-:W-:Y:S01]  /*30d0*/  IADD3 R124, P0, PT, R175.reuse, R2, RZ ;  /* 0x00000002af7c7210 */ /* 0x040fe20007f1e0ff */
[----:B------:R-:W-:Y:S02]  /*30e0*/  IMAD R172, R172, 0x2, R197 ;  /* 0x00000002acac7824 */ /* 0x000fe400078e02c5 */
[----:B------:R1:W2:Y:S01]  /*30f0*/  LDG.E.U8 R151, desc[UR8][R122.64] ;  /* 0x000000087a977981 */ /* 0x0002a2000c1e1100 */
[----:B------:R-:W-:Y:S01]  /*3100*/  LEA.HI.X.SX32 R125, R175, R0, 0x1, P0 ;  /* 0x00000000af7d7211 */ /* 0x000fe200000f0eff */
[----:B----4-:R-:W-:Y:S01]  /*3110*/  IMAD R150, R177, 0x2, R172 ;  /* 0x00000002b1967824 */ /* 0x010fe200078e02ac */
[----:B------:R-:W4:Y:S03]  /*3120*/  LDC R175, c[0x0][0x3b8] ;  /* 0x0000ee00ffaf7b82 */ /* 0x000f260000000800 */
[----:B------:R-:W-:Y:S01]  /*3130*/  IMAD R183, R183, 0x2, R150 ;  /* 0x00000002b7b77824 */ /* 0x000fe200078e0296 */
[----:B------:R0:W2:Y:S01]  /*3140*/  LDG.E.U8 R152, desc[UR8][R124.64] ;  /* 0x000000087c987981 */ /* 0x0000a2000c1e1100 */
[----:B-1----:R-:W-:-:S03]  /*3150*/  IADD3 R122, P0, PT, R153, R2, RZ ;  /* 0x00000002997a7210 */ /* 0x002fc60007f1e0ff */
[----:B------:R-:W1:Y:S01]  /*3160*/  LDC R177, c[0x0][0x3b8] ;  /* 0x0000ee00ffb17b82 */ /* 0x000e620000000800 */
[----:B0-----:R-:W-:Y:S01]  /*3170*/  IMAD R199, R126, 0x2, R183 ;  /* 0x000000027ec77824 */ /* 0x001fe200078e02b7 */
[----:B------:R-:W-:-:S03]  /*3180*/  LEA.HI.X.SX32 R123, R153, R0, 0x1, P0 ;  /* 0x00000000997b7211 */ /* 0x000fc600000f0eff */
[----:B------:R-:W-:Y:S01]  /*3190*/  IMAD R178, R178, 0x2, R199 ;  /* 0x00000002b2b27824 */ /* 0x000fe200078e02c7 */
[----:B------:R-:W-:Y:S02]  /*31a0*/  IADD3 R124, P0, PT, R157, R2, RZ ;  /* 0x000000029d7c7210 */ /* 0x000fe40007f1e0ff */
[----:B------:R-:W0:Y:S01]  /*31b0*/  LDC R126, c[0x0][0x3b8] ;  /* 0x0000ee00ff7e7b82 */ /* 0x000e220000000800 */
[----:B------:R4:W2:Y:S01]  /*31c0*/  LDG.E.U8 R153, desc[UR8][R122.64] ;  /* 0x000000087a997981 */ /* 0x0008a2000c1e1100 */
[----:B------:R-:W-:Y:S01]  /*31d0*/  IMAD R187, R187, 0x4, R178 ;  /* 0x00000004bbbb7824 */ /* 0x000fe200078e02b2 */
[----:B------:R-:W-:-:S03]  /*31e0*/  LEA.HI.X.SX32 R125, R157, R0, 0x1, P0 ;  /* 0x000000009d7d7211 */ /* 0x000fc600000f0eff */
[----:B------:R-:W-:Y:S02]  /*31f0*/  IMAD R200, R200, 0x2, R187 ;  /* 0x00000002c8c87824 */ /* 0x000fe400078e02bb */
[----:B------:R4:W2:Y:S02]  /*3200*/  LDG.E.U8 R157, desc[UR8][R124.64] ;  /* 0x000000087c9d7981 */ /* 0x0008a4000c1e1100 */
[----:B----4-:R-:W-:Y:S01]  /*3210*/  IADD3 R122, P0, PT, R159, R2, RZ ;  /* 0x000000029f7a7210 */ /* 0x010fe20007f1e0ff */
[----:B------:R-:W-:-:S03]  /*3220*/  IMAD R175, R175, 0x2, R200 ;  /* 0x00000002afaf7824 */ /* 0x000fc600078e02c8 */
[----:B------:R-:W-:Y:S02]  /*3230*/  LEA.HI.X.SX32 R123, R159, R0, 0x1, P0 ;  /* 0x000000009f7b7211 */ /* 0x000fe400000f0eff */
[C---:B------:R-:W-:Y:S01]  /*3240*/  IADD3 R124, P0, PT, R163.reuse, R2, RZ ;  /* 0x00000002a37c7210 */ /* 0x040fe20007f1e0ff */
[----:B------:R-:W-:Y:S02]  /*3250*/  IMAD R156, R156, 0x2, R175 ;  /* 0x000000029c9c7824 */ /* 0x000fe400078e02af */
[----:B------:R4:W2:Y:S01]  /*3260*/  LDG.E.U8 R158, desc[UR8][R122.64] ;  /* 0x000000087a9e7981 */ /* 0x0008a2000c1e1100 */
[----:B------:R-:W-:Y:S02]  /*3270*/  LEA.HI.X.SX32 R125, R163, R0, 0x1, P0 ;  /* 0x00000000a37d7211 */ /* 0x000fe400000f0eff */
[----:B------:R-:W3:Y:S01]  /*3280*/  LDC R163, c[0x0][0x3b8] ;  /* 0x0000ee00ffa37b82 */ /* 0x000ee20000000800 */
[----:B-1----:R-:W-:Y:S02]  /*3290*/  IMAD R177, R177, 0x2, R156 ;  /* 0x00000002b1b17824 */ /* 0x002fe400078e029c */
[----:B------:R1:W2:Y:S02]  /*32a0*/  LDG.E.U8 R159, desc[UR8][R124.64] ;  /* 0x000000087c9f7981 */ /* 0x0002a4000c1e1100 */
[----:B0-----:R-:W-:Y:S01]  /*32b0*/  IMAD R203, R126, 0x2, R177 ;  /* 0x000000027ecb7824 */ /* 0x001fe200078e02b1 */
[----:B----4-:R-:W-:-:S02]  /*32c0*/  IADD3 R122, P0, PT, R161, R2, RZ ;  /* 0x00000002a17a7210 */ /* 0x010fc40007f1e0ff */
[----:B------:R-:W0:Y:S01]  /*32d0*/  LDC R126, c[0x0][0x3b8] ;  /* 0x0000ee00ff7e7b82 */ /* 0x000e220000000800 */
[----:B------:R-:W-:Y:S01]  /*32e0*/  IMAD R181, R160, 0x2, R203 ;  /* 0x00000002a0b57824 */ /* 0x000fe200078e02cb */
[----:B------:R-:W-:-:S03]  /*32f0*/  LEA.HI.X.SX32 R123, R161, R0, 0x1, P0 ;  /* 0x00000000a17b7211 */ /* 0x000fc600000f0eff */
[----:B------:R-:W-:Y:S01]  /*3300*/  IMAD R191, R162, 0x4, R181 ;  /* 0x00000004a2bf7824 */ /* 0x000fe200078e02b5 */
[C---:B-1----:R-:W-:Y:S01]  /*3310*/  IADD3 R124, P0, PT, R165.reuse, R2, RZ ;  /* 0x00000002a57c7210 */ /* 0x042fe20007f1e0ff */
[----:B------:R1:W4:Y:S02]  /*3320*/  LDG.E.U8 R161, desc[UR8][R122.64] ;  /* 0x000000087aa17981 */ /* 0x000324000c1e1100 */
[----:B------:R-:W-:Y:S01]  /*3330*/  IMAD R202, R202, 0x2, R191 ;  /* 0x00000002caca7824 */ /* 0x000fe200078e02bf */
[----:B------:R-:W-:-:S05]  /*3340*/  LEA.HI.X.SX32 R125, R165, R0, 0x1, P0 ;  /* 0x00000000a57d7211 */ /* 0x000fca00000f0eff */
[----:B------:R3:W2:Y:S01]  /*3350*/  LDG.E.U8 R162, desc[UR8][R124.64] ;  /* 0x000000087ca27981 */ /* 0x0006a2000c1e1100 */
[----:B-1----:R-:W-:Y:S01]  /*3360*/  IADD3 R122, P0, PT, R169, R2, RZ ;  /* 0x00000002a97a7210 */ /* 0x002fe20007f1e0ff */
[----:B---3--:R-:W-:-:S03]  /*3370*/  IMAD R180, R163, 0x2, R202 ;  /* 0x00000002a3b47824 */ /* 0x008fc600078e02ca */
[----:B------:R-:W-:Y:S01]  /*3380*/  LEA.HI.X.SX32 R123, R169, R0, 0x1, P0 ;  /* 0x00000000a97b7211 */ /* 0x000fe200000f0eff */
[----:B------:R-:W-:Y:S01]  /*3390*/  IMAD R160, R185, 0x2, R180 ;  /* 0x00000002b9a07824 */ /* 0x000fe200078e02b4 */
[----:B------:R-:W-:-:S03]  /*33a0*/  IADD3 R124, P0, PT, R179, R2, RZ ;  /* 0x00000002b37c7210 */ /* 0x000fc60007f1e0ff */
[----:B------:R1:W3:Y:S01]  /*33b0*/  LDG.E.U8 R163, desc[UR8][R122.64] ;  /* 0x000000087aa37981 */ /* 0x0002e2000c1e1100 */
[----:B------:R-:W-:Y:S01]  /*33c0*/  LEA.HI.X.SX32 R125, R179, R0, 0x1, P0 ;  /* 0x00000000b37d7211 */ /* 0x000fe200000f0eff */
[----:B------:R-:W-:-:S04]  /*33d0*/  IMAD R179, R205, 0x2, R160 ;  /* 0x00000002cdb37824 */ /* 0x000fc800078e02a0 */
[----:B------:R-:W-:Y:S01]  /*33e0*/  IMAD R204, R204, 0x2, R179 ;  /* 0x00000002cccc7824 */ /* 0x000fe200078e02b3 */
[----:B------:R0:W2:Y:S03]  /*33f0*/  LDG.E.U8 R165, desc[UR8][R124.64] ;  /* 0x000000087ca57981 */ /* 0x0000a6000c1e1100 */
[----:B------:R-:W-:Y:S01]  /*3400*/  IMAD R185, R207, 0x2, R204 ;  /* 0x00000002cfb97824 */ /* 0x000fe200078e02cc */
[----:B-1----:R-:W-:-:S03]  /*3410*/  IADD3 R122, P0, PT, R167, R2, RZ ;  /* 0x00000002a77a7210 */ /* 0x002fc60007f1e0ff */
[----:B0-----:R-:W-:Y:S01]  /*3420*/  IMAD R233, R126, 0x4, R185 ;  /* 0x000000047ee97824 */ /* 0x001fe200078e02b9 */
[----:B------:R-:W-:-:S03]  /*3430*/  LEA.HI.X.SX32 R123, R167, R0, 0x1, P0 ;  /* 0x00000000a77b7211 */ /* 0x000fc600000f0eff */
[----:B------:R-:W-:Y:S01]  /*3440*/  IMAD R206, R206, 0x2, R233 ;  /* 0x00000002cece7824 */ /* 0x000fe200078e02e9 */
[----:B------:R-:W-:Y:S01]  /*3450*/  IADD3 R124, P0, PT, R127, R2, RZ ;  /* 0x000000027f7c7210 */ /* 0x000fe20007f1e0ff */
[----:B------:R0:W2:Y:S02]  /*3460*/  LDG.E.U8 R168, desc[UR8][R122.64] ;  /* 0x000000087aa87981 */ /* 0x0000a4000c1e1100 */
[----:B------:R-:W-:Y:S01]  /*3470*/  IMAD R184, R235, 0x2, R206 ;  /* 0x00000002ebb87824 */ /* 0x000fe200078e02ce */
[----:B------:R-:W-:Y:S01]  /*3480*/  LEA.HI.X.SX32 R125, R127, R0, 0x1, P0 ;  /* 0x000000007f7d7211 */ /* 0x000fe200000f0eff */
[----:B------:R-:W1:Y:S01]  /*3490*/  LDC R235, c[0x0][0x3b8] ;  /* 0x0000ee00ffeb7b82 */ /* 0x000e620000000800 */
[----:B------:R-:W-:Y:S01]  /*34a0*/  IADD3 R126, P0, PT, R183, R2, RZ ;  /* 0x00000002b77e7210 */ /* 0x000fe20007f1e0ff */
[----:B------:R-:W-:Y:S02]  /*34b0*/  IMAD R167, R237, 0x2, R184 ;  /* 0x00000002eda77824 */ /* 0x000fe400078e02b8 */
[----:B------:R0:W2:Y:S01]  /*34c0*/  LDG.E.U8 R169, desc[UR8][R124.64] ;  /* 0x000000087ca97981 */ /* 0x0000a2000c1e1100 */
[----:B------:R-:W-:Y:S01]  /*34d0*/  LEA.HI.X.SX32 R127, R183, R0, 0x1, P0 ;  /* 0x00000000b77f7211 */ /* 0x000fe200000f0eff */
[----:B------:R-:W-:Y:S01]  /*34e0*/  IMAD R183, R170, 0x2, R167 ;  /* 0x00000002aab77824 */ /* 0x000fe200078e02a7 */
[----:B0-----:R-:W-:-:S03]  /*34f0*/  IADD3 R122, P0, PT, R187, R2, RZ ;  /* 0x00000002bb7a7210 */ /* 0x001fc60007f1e0ff */
[----:B------:R-:W-:Y:S01]  /*3500*/  IMAD R205, R174, 0x2, R183 ;  /* 0x00000002aecd7824 */ /* 0x000fe200078e02b7 */
[----:B------:R-:W-:Y:S01]  /*3510*/  LEA.HI.X.SX32 R123, R187, R0, 0x1, P0 ;  /* 0x00000000bb7b7211 */ /* 0x000fe200000f0eff */
[----:B------:R0:W2:Y:S02]  /*3520*/  LDG.E.U8 R170, desc[UR8][R126.64] ;  /* 0x000000087eaa7981 */ /* 0x0000a4000c1e1100 */
[----:B------:R-:W-:Y:S01]  /*3530*/  IMAD R187, R182, 0x2, R205 ;  /* 0x00000002b6bb7824 */ /* 0x000fe200078e02cd */
[C---:B------:R-:W-:Y:S01]  /*3540*/  IADD3 R124, P0, PT, R177.reuse, R2, RZ ;  /* 0x00000002b17c7210 */ /* 0x040fe20007f1e0ff */
[----:B------:R0:W2:Y:S02]  /*3550*/  LDG.E.U8 R174, desc[UR8][R122.64] ;  /* 0x000000087aae7981 */ /* 0x0000a4000c1e1100 */
[----:B------:R-:W-:Y:S01]  /*3560*/  IMAD R237, R186, 0x4, R187 ;  /* 0x00000004baed7824 */ /* 0x000fe200078e02bb */
[----:B------:R-:W-:Y:S02]  /*3570*/  LEA.HI.X.SX32 R125, R177, R0, 0x1, P0 ;  /* 0x00000000b17d7211 */ /* 0x000fe400000f0eff */
[----:B0-----:R-:W-:Y:S01]  /*3580*/  IADD3 R126, P1, PT, R191, R2, RZ ;  /* 0x00000002bf7e7210 */ /* 0x001fe20007f3e0ff */
[----:B------:R-:W-:-:S02]  /*3590*/  IMAD R207, R188, 0x2, R237 ;  /* 0x00000002bccf7824 */ /* 0x000fc400078e02ed */
[----:B------:R0:W2:Y:S01]  /*35a0*/  LDG.E.U8 R177, desc[UR8][R124.64] ;  /* 0x000000087cb17981 */ /* 0x0000a2000c1e1100 */
[----:B------:R-:W-:Y:S02]  /*35b0*/  LEA.HI.X.SX32 R127, R191, R0, 0x1, P1 ;  /* 0x00000000bf7f7211 */ /* 0x000fe400008f0eff */
[----:B------:R-:W-:Y:S01]  /*35c0*/  IADD3 R122, P0, PT, R179, R2, RZ ;  /* 0x00000002b37a7210 */ /* 0x000fe20007f1e0ff */
[----:B------:R-:W-:-:S03]  /*35d0*/  IMAD R191, R190, 0x2, R207 ;  /* 0x00000002bebf7824 */ /* 0x000fc600078e02cf */
[----:B------:R-:W-:Y:S01]  /*35e0*/  LEA.HI.X.SX32 R123, R179, R0, 0x1, P0 ;  /* 0x00000000b37b7211 */ /* 0x000fe200000f0eff */
[----:B------:R-:W-:Y:S01]  /*35f0*/  IMAD R176, R176, 0x2, R191 ;  /* 0x00000002b0b07824 */ /* 0x000fe200078e02bf */
[----:B------:R1:W2:Y:S01]  /*3600*/  LDG.E.U8 R179, desc[UR8][R126.64] ;  /* 0x000000087eb37981 */ /* 0x0002a2000c1e1100 */
[----:B0-----:R-:W-:Y:S02]  /*3610*/  IADD3 R124, P0, PT, R233, R2, RZ ;  /* 0x00000002e97c7210 */ /* 0x001fe40007f1e0ff */
[----:B-1----:R-:W-:Y:S01]  /*3620*/  IMAD R212, R235, 0x2, R176 ;  /* 0x00000002ebd47824 */ /* 0x002fe200078e02b0 */
[----:B------:R0:W2:Y:S01]  /*3630*/  LDG.E.U8 R182, desc[UR8][R122.64] ;  /* 0x000000087ab67981 */ /* 0x0000a2000c1e1100 */
[----:B------:R-:W-:Y:S02]  /*3640*/  LEA.HI.X.SX32 R125, R233, R0, 0x1, P0 ;  /* 0x00000000e97d7211 */ /* 0x000fe400000f0eff */
[C---:B------:R-:W-:Y:S01]  /*3650*/  IADD3 R126, P1, PT, R183.reuse, R2, RZ ;  /* 0x00000002b77e7210 */ /* 0x040fe20007f3e0ff */
[----:B------:R-:W-:Y:S01]  /*3660*/  IMAD R224, R224, 0x2, R212 ;  /* 0x00000002e0e07824 */ /* 0x000fe200078e02d4 */
[----:B------:R-:W1:Y:S02]  /*3670*/  LDC R233, c[0x0][0x3b8] ;  /* 0x0000ee00ffe97b82 */ /* 0x000e640000000800 */
[----:B------:R-:W-:-:S02]  /*3680*/  LEA.HI.X.SX32 R127, R183, R0, 0x1, P1 ;  /* 0x00000000b77f7211 */ /* 0x000fc400008f0eff */
[C---:B0-----:R-:W-:Y:S01]  /*3690*/  IADD3 R122, P0, PT, R237.reuse, R2, RZ ;  /* 0x00000002ed7a7210 */ /* 0x041fe20007f1e0ff */
[----:B------:R0:W2:Y:S03]  /*36a0*/  LDG.E.U8 R183, desc[UR8][R124.64] ;  /* 0x000000087cb77981 */ /* 0x0000a6000c1e1100 */
[----:B------:R-:W-:Y:S01]  /*36b0*/  LEA.HI.X.SX32 R123, R237, R0, 0x1, P0 ;  /* 0x00000000ed7b7211 */ /* 0x000fe200000f0eff */
[----:B------:R5:W2:Y:S04]  /*36c0*/  LDG.E.U8 R186, desc[UR8][R126.64] ;  /* 0x000000087eba7981 */ /* 0x000aa8000c1e1100 */
[----:B------:R5:W2:Y:S01]  /*36d0*/  LDG.E.U8 R188, desc[UR8][R122.64] ;  /* 0x000000087abc7981 */ /* 0x000aa2000c1e1100 */
[----:B0-----:R-:W-:-:S02]  /*36e0*/  IADD3 R124, P1, PT, R212, R2, RZ ;  /* 0x00000002d47c7210 */ /* 0x001fc40007f3e0ff */
[C---:B-----5:R-:W-:Y:S02]  /*36f0*/  IADD3 R126, P0, PT, R129.reuse, R2, RZ ;  /* 0x00000002817e7210 */ /* 0x060fe40007f1e0ff */
[-C--:B------:R-:W-:Y:S02]  /*3700*/  LEA.HI.X.SX32 R125, R212, R0.reuse, 0x1, P1 ;  /* 0x00000000d47d7211 */ /* 0x080fe400008f0eff */
[----:B------:R-:W-:Y:S02]  /*3710*/  LEA.HI.X.SX32 R127, R129, R0, 0x1, P0 ;  /* 0x00000000817f7211 */ /* 0x000fe400000f0eff */
[C---:B------:R-:W-:Y:S01]  /*3720*/  IADD3 R122, P0, PT, R128.reuse, R2, RZ ;  /* 0x00000002807a7210 */ /* 0x040fe20007f1e0ff */
[----:B------:R0:W5:Y:S03]  /*3730*/  LDG.E.U8 R190, desc[UR8][R124.64] ;  /* 0x000000087cbe7981 */ /* 0x000166000c1e1100 */
[----:B------:R-:W-:Y:S01]  /*3740*/  LEA.HI.X.SX32 R123, R128, R0, 0x1, P0 ;  /* 0x00000000807b7211 */ /* 0x000fe200000f0eff */
[----:B------:R0:W2:Y:S01]  /*3750*/  LDG.E.U8 R192, desc[UR8][R126.64] ;  /* 0x000000087ec07981 */ /* 0x0000a2000c1e1100 */
[----:B------:R-:W-:-:S02]  /*3760*/  IADD3 R128, P0, PT, R195, R2, RZ ;  /* 0x00000002c3807210 */ /* 0x000fc40007f1e0ff */
[----:B0-----:R-:W-:Y:S02]  /*3770*/  IADD3 R124, P1, PT, R193, R2, RZ ;  /* 0x00000002c17c7210 */ /* 0x001fe40007f3e0ff */
[-C--:B------:R-:W-:Y:S02]  /*3780*/  LEA.HI.X.SX32 R129, R195, R0.reuse, 0x1, P0 ;  /* 0x00000000c3817211 */ /* 0x080fe400000f0eff */
[----:B------:R-:W-:Y:S02]  /*3790*/  LEA.HI.X.SX32 R125, R193, R0, 0x1, P1 ;  /* 0x00000000c17d7211 */ /* 0x000fe400008f0eff */
[----:B------:R0:W2:Y:S01]  /*37a0*/  LDG.E.U8 R193, desc[UR8][R122.64] ;  /* 0x000000087ac17981 */ /* 0x0000a2000c1e1100 */
[----:B------:R-:W-:-:S03]  /*37b0*/  IADD3 R126, P0, PT, R198, R2, RZ ;  /* 0x00000002c67e7210 */ /* 0x000fc60007f1e0ff */
[----:B------:R1:W2:Y:S01]  /*37c0*/  LDG.E.U8 R195, desc[UR8][R124.64] ;  /* 0x000000087cc37981 */ /* 0x0002a2000c1e1100 */
[----:B------:R-:W-:Y:S02]  /*37d0*/  LEA.HI.X.SX32 R127, R198, R0, 0x1, P0 ;  /* 0x00000000c67f7211 */ /* 0x000fe400000f0eff */
[----:B0-----:R-:W-:-:S04]  /*37e0*/  IADD3 R122, P1, PT, R196, R2, RZ ;  /* 0x00000002c47a7210 */ /* 0x001fc80007f3e0ff */
[----:B------:R-:W-:Y:S02]  /*37f0*/  LEA.HI.X.SX32 R123, R196, R0, 0x1, P1 ;  /* 0x00000000c47b7211 */ /* 0x000fe400008f0eff */
[C---:B-1----:R-:W-:Y:S01]  /*3800*/  IADD3 R124, P0, PT, R197.reuse, R2, RZ ;  /* 0x00000002c57c7210 */ /* 0x042fe20007f1e0ff */
[----:B------:R-:W2:Y:S03]  /*3810*/  LDG.E.U8 R196, desc[UR8][R128.64] ;  /* 0x0000000880c47981 */ /* 0x000ea6000c1e1100 */
[----:B------:R-:W-:Y:S01]  /*3820*/  LEA.HI.X.SX32 R125, R197, R0, 0x1, P0 ;  /* 0x00000000c57d7211 */ /* 0x000fe200000f0eff */
[----:B------:R0:W2:Y:S04]  /*3830*/  LDG.E.U8 R198, desc[UR8][R122.64] ;  /* 0x000000087ac67981 */ /* 0x0000a8000c1e1100 */
[----:B------:R1:W2:Y:S01]  /*3840*/  LDG.E.U8 R197, desc[UR8][R126.64] ;  /* 0x000000087ec57981 */ /* 0x0002a2000c1e1100 */
[----:B0-----:R-:W-:-:S02]  /*3850*/  IADD3 R122, P1, PT, R199, R2, RZ ;  /* 0x00000002c77a7210 */ /* 0x001fc40007f3e0ff */
[C---:B-1----:R-:W-:Y:S02]  /*3860*/  IADD3 R126, P0, PT, R200.reuse, R2, RZ ;  /* 0x00000002c87e7210 */ /* 0x042fe40007f1e0ff */
[----:B------:R-:W-:Y:S02]  /*3870*/  LEA.HI.X.SX32 R123, R199, R0, 0x1, P1 ;  /* 0x00000000c77b7211 */ /* 0x000fe400008f0eff */
[----:B------:R0:W2:Y:S01]  /*3880*/  LDG.E.U8 R199, desc[UR8][R124.64] ;  /* 0x000000087cc77981 */ /* 0x0000a2000c1e1100 */
[C---:B------:R-:W-:Y:S02]  /*3890*/  IADD3 R128, P1, PT, R203.reuse, R2, RZ ;  /* 0x00000002cb807210 */ /* 0x040fe40007f3e0ff */
[-C--:B------:R-:W-:Y:S02]  /*38a0*/  LEA.HI.X.SX32 R127, R200, R0.reuse, 0x1, P0 ;  /* 0x00000000c87f7211 */ /* 0x080fe400000f0eff */
[----:B------:R1:W2:Y:S01]  /*38b0*/  LDG.E.U8 R200, desc[UR8][R122.64] ;  /* 0x000000087ac87981 */ /* 0x0002a2000c1e1100 */
[----:B------:R-:W-:-:S03]  /*38c0*/  LEA.HI.X.SX32 R129, R203, R0, 0x1, P1 ;  /* 0x00000000cb817211 */ /* 0x000fc600008f0eff */
[----:B------:R1:W2:Y:S01]  /*38d0*/  LDG.E.U8 R203, desc[UR8][R126.64] ;  /* 0x000000087ecb7981 */ /* 0x0002a2000c1e1100 */
[----:B0-----:R-:W-:-:S04]  /*38e0*/  IADD3 R124, P0, PT, R202, R2, RZ ;  /* 0x00000002ca7c7210 */ /* 0x001fc80007f1e0ff */
[----:B------:R-:W-:Y:S02]  /*38f0*/  LEA.HI.X.SX32 R125, R202, R0, 0x1, P0 ;  /* 0x00000000ca7d7211 */ /* 0x000fe400000f0eff */
[-C--:B-1----:R-:W-:Y:S01]  /*3900*/  IADD3 R122, P1, PT, R204, R2.reuse, RZ ;  /* 0x00000002cc7a7210 */ /* 0x082fe20007f3e0ff */
[----:B------:R-:W2:Y:S01]  /*3910*/  LDG.E.U8 R202, desc[UR8][R128.64] ;  /* 0x0000000880ca7981 */ /* 0x000ea2000c1e1100 */
[----:B------:R-:W-:Y:S02]  /*3920*/  IADD3 R126, P0, PT, R206, R2, RZ ;  /* 0x00000002ce7e7210 */ /* 0x000fe40007f1e0ff */
[-C--:B------:R-:W-:Y:S02]  /*3930*/  LEA.HI.X.SX32 R123, R204, R0.reuse, 0x1, P1 ;  /* 0x00000000cc7b7211 */ /* 0x080fe400008f0eff */
[----:B------:R0:W3:Y:S01]  /*3940*/  LDG.E.U8 R204, desc[UR8][R124.64] ;  /* 0x000000087ccc7981 */ /* 0x0000e2000c1e1100 */
[----:B------:R-:W-:-:S03]  /*3950*/  LEA.HI.X.SX32 R127, R206, R0, 0x1, P0 ;  /* 0x00000000ce7f7211 */ /* 0x000fc600000f0eff */
[----:B------:R1:W3:Y:S01]  /*3960*/  LDG.E.U8 R206, desc[UR8][R122.64] ;  /* 0x000000087ace7981 */ /* 0x0002e2000c1e1100 */
[----:B0-----:R-:W-:-:S04]  /*3970*/  IADD3 R124, P0, PT, R205, R2, RZ ;  /* 0x00000002cd7c7210 */ /* 0x001fc80007f1e0ff */
[----:B------:R-:W-:Y:S02]  /*3980*/  LEA.HI.X.SX32 R125, R205, R0, 0x1, P0 ;  /* 0x00000000cd7d7211 */ /* 0x000fe400000f0eff */
[C---:B-1----:R-:W-:Y:S01]  /*3990*/  IADD3 R122, P1, PT, R207.reuse, R2, RZ ;  /* 0x00000002cf7a7210 */ /* 0x042fe20007f3e0ff */
[----:B------:R0:W3:Y:S03]  /*39a0*/  LDG.E.U8 R205, desc[UR8][R126.64] ;  /* 0x000000087ecd7981 */ /* 0x0000e6000c1e1100 */
[----:B------:R-:W-:Y:S01]  /*39b0*/  LEA.HI.X.SX32 R123, R207, R0, 0x1, P1 ;  /* 0x00000000cf7b7211 */ /* 0x000fe200008f0eff */
[----:B------:R1:W3:Y:S04]  /*39c0*/  LDG.E.U8 R212, desc[UR8][R124.64] ;  /* 0x000000087cd47981 */ /* 0x0002e8000c1e1100 */
[----:B------:R1:W3:Y:S01]  /*39d0*/  LDG.E.U8 R220, desc[UR8][R122.64] ;  /* 0x000000087adc7981 */ /* 0x0002e2000c1e1100 */
[----:B0-----:R-:W-:-:S02]  /*39e0*/  IADD3 R126, P1, PT, R224, R2, RZ ;  /* 0x00000002e07e7210 */ /* 0x001fc40007f3e0ff */
[----:B-1----:R-:W-:Y:S02]  /*39f0*/  IADD3 R124, P0, PT, R164, R2, RZ ;  /* 0x00000002a47c7210 */ /* 0x002fe40007f1e0ff */
[-C--:B------:R-:W-:Y:S02]  /*3a00*/  LEA.HI.X.SX32 R127, R224, R0.reuse, 0x1, P1 ;  /* 0x00000000e07f7211 */ /* 0x080fe400008f0eff */
[----:B------:R-:W-:Y:S02]  /*3a10*/  LEA.HI.X.SX32 R125, R164, R0, 0x1, P0 ;  /* 0x00000000a47d7211 */ /* 0x000fe400000f0eff */
[C---:B------:R-:W-:Y:S01]  /*3a20*/  IADD3 R122, P0, PT, R166.reuse, R2, RZ ;  /* 0x00000002a67a7210 */ /* 0x040fe20007f1e0ff */
[----:B------:R0:W3:Y:S03]  /*3a30*/  LDG.E.U8 R164, desc[UR8][R126.64] ;  /* 0x000000087ea47981 */ /* 0x0000e6000c1e1100 */
[----:B------:R-:W-:-:S02]  /*3a40*/  LEA.HI.X.SX32 R123, R166, R0, 0x1, P0 ;  /* 0x00000000a67b7211 */ /* 0x000fc400000f0eff */
[----:B------:R1:W3:Y:S01]  /*3a50*/  LDG.E.U8 R166, desc[UR8][R124.64] ;  /* 0x000000087ca67981 */ /* 0x0002e2000c1e1100 */
[-C--:B0-----:R-:W-:Y:S02]  /*3a60*/  IADD3 R126, P1, PT, R173, R2.reuse, RZ ;  /* 0x00000002ad7e7210 */ /* 0x081fe40007f3e0ff */
[----:B-1----:R-:W-:Y:S02]  /*3a70*/  IADD3 R124, P0, PT, R171, R2, RZ ;  /* 0x00000002ab7c7210 */ /* 0x002fe40007f1e0ff */
[----:B------:R-:W-:Y:S02]  /*3a80*/  LEA.HI.X.SX32 R127, R173, R0, 0x1, P1 ;  /* 0x00000000ad7f7211 */ /* 0x000fe400008f0eff */
[----:B------:R0:W3:Y:S01]  /*3a90*/  LDG.E.U8 R173, desc[UR8][R122.64] ;  /* 0x000000087aad7981 */ /* 0x0000e2000c1e1100 */
[----:B------:R-:W-:Y:S02]  /*3aa0*/  IADD3 R128, P1, PT, R172, R2, RZ ;  /* 0x00000002ac807210 */ /* 0x000fe40007f3e0ff */
[----:B------:R-:W-:-:S02]  /*3ab0*/  LEA.HI.X.SX32 R125, R171, R0, 0x1, P0 ;  /* 0x00000000ab7d7211 */ /* 0x000fc400000f0eff */
[----:B------:R-:W-:Y:S01]  /*3ac0*/  LEA.HI.X.SX32 R129, R172, R0, 0x1, P1 ;  /* 0x00000000ac817211 */ /* 0x000fe200008f0eff */
[----:B------:R1:W3:Y:S01]  /*3ad0*/  LDG.E.U8 R171, desc[UR8][R126.64] ;  /* 0x000000087eab7981 */ /* 0x0002e2000c1e1100 */
[----:B0-----:R-:W-:-:S03]  /*3ae0*/  IADD3 R122, P0, PT, R178, R2, RZ ;  /* 0x00000002b27a7210 */ /* 0x001fc60007f1e0ff */
[----:B------:R0:W3:Y:S01]  /*3af0*/  LDG.E.U8 R172, desc[UR8][R124.64] ;  /* 0x000000087cac7981 */ /* 0x0000e2000c1e1100 */
[----:B------:R-:W-:Y:S02]  /*3b00*/  LEA.HI.X.SX32 R123, R178, R0, 0x1, P0 ;  /* 0x00000000b27b7211 */ /* 0x000fe400000f0eff */
[-C--:B-1----:R-:W-:Y:S01]  /*3b10*/  IADD3 R126, P1, PT, R181, R2.reuse, RZ ;  /* 0x00000002b57e7210 */ /* 0x082fe20007f3e0ff */
[----:B------:R-:W3:Y:S01]  /*3b20*/  LDG.E.U8 R178, desc[UR8][R128.64] ;  /* 0x0000000880b27981 */ /* 0x000ee2000c1e1100 */
[----:B0-----:R-:W-:Y:S02]  /*3b30*/  IADD3 R124, P0, PT, R175, R2, RZ ;  /* 0x00000002af7c7210 */ /* 0x001fe40007f1e0ff */
[-C--:B------:R-:W-:Y:S02]  /*3b40*/  LEA.HI.X.SX32 R127, R181, R0.reuse, 0x1, P1 ;  /* 0x00000000b57f7211 */ /* 0x080fe400008f0eff */
[----:B------:R-:W-:Y:S02]  /*3b50*/  LEA.HI.X.SX32 R125, R175, R0, 0x1, P0 ;  /* 0x00000000af7d7211 */ /* 0x000fe400000f0eff */
[----:B------:R0:W3:Y:S04]  /*3b60*/  LDG.E.U8 R175, desc[UR8][R122.64] ;  /* 0x000000087aaf7981 */ /* 0x0000e8000c1e1100 */
[----:B------:R1:W3:Y:S01]  /*3b70*/  LDG.E.U8 R181, desc[UR8][R124.64] ;  /* 0x000000087cb57981 */ /* 0x0002e2000c1e1100 */
[----:B0-----:R-:W-:-:S04]  /*3b80*/  IADD3 R122, P0, PT, R180, R2, RZ ;  /* 0x00000002b47a7210 */ /* 0x001fc80007f1e0ff */
[----:B------:R-:W-:Y:S02]  /*3b90*/  LEA.HI.X.SX32 R123, R180, R0, 0x1, P0 ;  /* 0x00000000b47b7211 */ /* 0x000fe400000f0eff */
[C---:B-1----:R-:W-:Y:S01]  /*3ba0*/  IADD3 R124, P1, PT, R185.reuse, R2, RZ ;  /* 0x00000002b97c7210 */ /* 0x042fe20007f3e0ff */
[----:B------:R0:W3:Y:S03]  /*3bb0*/  LDG.E.U8 R180, desc[UR8][R126.64] ;  /* 0x000000087eb47981 */ /* 0x0000e6000c1e1100 */
[----:B------:R-:W-:Y:S02]  /*3bc0*/  LEA.HI.X.SX32 R125, R185, R0, 0x1, P1 ;  /* 0x00000000b97d7211 */ /* 0x000fe400008f0eff */
[----:B------:R1:W3:Y:S01]  /*3bd0*/  LDG.E.U8 R185, desc[UR8][R122.64] ;  /* 0x000000087ab97981 */ /* 0x0002e2000c1e1100 */
[----:B0-----:R-:W-:-:S04]  /*3be0*/  IADD3 R126, P0, PT, R184, R2, RZ ;  /* 0x00000002b87e7210 */ /* 0x001fc80007f1e0ff */
[----:B------:R-:W-:Y:S02]  /*3bf0*/  LEA.HI.X.SX32 R127, R184, R0, 0x1, P0 ;  /* 0x00000000b87f7211 */ /* 0x000fe400000f0eff */
[-C--:B-1----:R-:W-:Y:S01]  /*3c00*/  IADD3 R122, P0, PT, R191, R2.reuse, RZ ;  /* 0x00000002bf7a7210 */ /* 0x082fe20007f1e0ff */
[----:B------:R-:W-:Y:S01]  /*3c10*/  IMAD R207, R236, R87, RZ ;  /* 0x00000057eccf7224 */ /* 0x000fe200078e02ff */
[----:B------:R-:W-:Y:S01]  /*3c20*/  IADD3 R128, P1, PT, R187, R2, RZ ;  /* 0x00000002bb807210 */ /* 0x000fe20007f3e0ff */
[----:B------:R-:W-:Y:S01]  /*3c30*/  IMAD R233, R233, 0x2, R224 ;  /* 0x00000002e9e97824 */ /* 0x000fe200078e02e0 */
[-C--:B------:R-:W-:Y:S01]  /*3c40*/  LEA.HI.X.SX32 R123, R191, R0.reuse, 0x1, P0 ;  /* 0x00000000bf7b7211 */ /* 0x080fe200000f0eff */
[----:B------:R0:W3:Y:S01]  /*3c50*/  LDG.E.U8 R184, desc[UR8][R124.64] ;  /* 0x000000087cb87981 */ /* 0x0000e2000c1e1100 */
[----:B------:R-:W-:-:S03]  /*3c60*/  LEA.HI.X.SX32 R129, R187, R0, 0x1, P1 ;  /* 0x00000000bb817211 */ /* 0x000fc600008f0eff */
[----:B------:R1:W3:Y:S01]  /*3c70*/  LDG.E.U8 R224, desc[UR8][R122.64] ;  /* 0x000000087ae07981 */ /* 0x0002e2000c1e1100 */
[----:B------:R-:W-:-:S03]  /*3c80*/  LEA.HI R238, R238, 0x3e, RZ, 0x1a ;  /* 0x0000003eeeee7811 */ /* 0x000fc600078fd0ff */
[----:B------:R4:W3:Y:S01]  /*3c90*/  LDG.E.U8 R191, desc[UR8][R128.64] ;  /* 0x0000000880bf7981 */ /* 0x0008e2000c1e1100 */
[----:B0-----:R-:W-:-:S03]  /*3ca0*/  IMAD R125, R234, R87, RZ ;  /* 0x00000057ea7d7224 */ /* 0x001fc600078e02ff */
[----:B------:R0:W3:Y:S01]  /*3cb0*/  LDG.E.U8 R187, desc[UR8][R126.64] ;  /* 0x000000087ebb7981 */ /* 0x0000e2000c1e1100 */
[----:B-1----:R-:W-:-:S04]  /*3cc0*/  IADD3 R122, P1, PT, R207, R2, RZ ;  /* 0x00000002cf7a7210 */ /* 0x002fc80007f3e0ff */
[----:B------:R-:W-:Y:S02]  /*3cd0*/  LEA.HI.X.SX32 R123, R207, R0, 0x1, P1 ;  /* 0x00000000cf7b7211 */ /* 0x000fe400008f0eff */
[----:B------:R-:W1:Y:S01]  /*3ce0*/  S2R R207, SR_TID.X ;  /* 0x0000000000cf7919 */ /* 0x000e620000002100 */
[CC--:B----4-:R-:W-:Y:S02]  /*3cf0*/  IADD3 R128, P0, PT, R233.reuse, R2.reuse, RZ ;  /* 0x00000002e9807210 */ /* 0x0d0fe40007f1e0ff */
[----:B0-----:R-:W-:Y:S01]  /*3d00*/  IADD3 R126, P2, PT, R134, R2, RZ ;  /* 0x00000002867e7210 */ /* 0x001fe20007f5e0ff */
[----:B------:R-:W4:Y:S01]  /*3d10*/  LDG.E.U8 R122, desc[UR8][R122.64] ;  /* 0x000000087a7a7981 */ /* 0x000f22000c1e1100 */
[-C--:B------:R-:W-:Y:S01]  /*3d20*/  LEA.HI.X.SX32 R129, R233, R0.reuse, 0x1, P0 ;  /* 0x00000000e9817211 */ /* 0x080fe200000f0eff */
[----:B------:R-:W-:Y:S01]  /*3d30*/  IMAD R233, R238, R87, RZ ;  /* 0x00000057eee97224 */ /* 0x000fe200078e02ff */
[----:B------:R-:W-:Y:S02]  /*3d40*/  LEA.HI.X.SX32 R127, R134, R0, 0x1, P2 ;  /* 0x00000000867f7211 */ /* 0x000fe400010f0eff */
[C---:B------:R-:W-:Y:S01]  /*3d50*/  IADD3 R124, P0, PT, R125.reuse, R2, RZ ;  /* 0x000000027d7c7210 */ /* 0x040fe20007f1e0ff */
[----:B------:R0:W3:Y:S03]  /*3d60*/  LDG.E.U8 R134, desc[UR8][R128.64] ;  /* 0x0000000880867981 */ /* 0x0000e6000c1e1100 */
[----:B------:R-:W-:Y:S01]  /*3d70*/  LEA.HI.X.SX32 R125, R125, R0, 0x1, P0 ;  /* 0x000000007d7d7211 */ /* 0x000fe200000f0eff */
[----:B------:R-:W3:Y:S04]  /*3d80*/  LDG.E.U8 R126, desc[UR8][R126.64] ;  /* 0x000000087e7e7981 */ /* 0x000ee8000c1e1100 */
[----:B------:R-:W3:Y:S01]  /*3d90*/  LDG.E.U8 R124, desc[UR8][R124.64] ;  /* 0x000000087c7c7981 */ /* 0x000ee2000c1e1100 */
[----:B0-----:R-:W-:-:S04]  /*3da0*/  IADD3 R128, P2, PT, R233, R2, RZ ;  /* 0x00000002e9807210 */ /* 0x001fc80007f5e0ff */
[----:B------:R-:W-:-:S05]  /*3db0*/  LEA.HI.X.SX32 R129, R233, R0, 0x1, P2 ;  /* 0x00000000e9817211 */ /* 0x000fca00010f0eff */
[----:B------:R0:W3:Y:S01]  /*3dc0*/  LDG.E.U8 R250, desc[UR8][R128.64] ;  /* 0x0000000880fa7981 */ /* 0x0000e2000c1e1100 */
[----:B-1----:R-:W-:-:S05]  /*3dd0*/  LOP3.LUT R248, R207, 0x7f, RZ, 0xc0, !PT ;  /* 0x0000007fcff87812 */ /* 0x002fca00078ec0ff */
[----:B------:R1:W-:Y:S04]  /*3de0*/  STS.U8 [R248+UR4], R82 ;  /* 0x00000052f8007988 */ /* 0x0003e80008000004 */
[----:B------:R0:W-:Y:S04]  /*3df0*/  STS.U8 [R248+UR4+0x400], R90 ;  /* 0x0004005af8007988 */ /* 0x0001e80008000004 */
[----:B-1----:R-:W4:Y:S04]  /*3e00*/  LDL.LU R82, [R1+0x4] ;  /* 0x0000040001527983 */ /* 0x002f280000300800 */
[----:B0-----:R-:W4:Y:S01]  /*3e10*/  LDL.LU R90, [R1+0x8] ;  /* 0x00000800015a7983 */ /* 0x001f220000300800 */
[----:B------:R-:W-:-:S02]  /*3e20*/  LEA.HI R249, R207, 0x4e, RZ, 0x1a ;  /* 0x0000004ecff97811 */ /* 0x000fc400078fd0ff */
[C---:B------:R-:W-:Y:S02]  /*3e30*/  LEA.HI R123, R207.reuse, 0x5e, RZ, 0x1a ;  /* 0x0000005ecf7b7811 */ /* 0x040fe400078fd0ff */
[C---:B------:R-:W-:Y:S02]  /*3e40*/  LEA.HI R247, R207.reuse, 0x6e, RZ, 0x1a ;  /* 0x0000006ecff77811 */ /* 0x040fe400078fd0ff */
[C---:B------:R-:W-:Y:S02]  /*3e50*/  LEA.HI R246, R207.reuse, 0x7e, RZ, 0x1a ;  /* 0x0000007ecff67811 */ /* 0x040fe400078fd0ff */
[C---:B------:R-:W-:Y:S02]  /*3e60*/  LEA.HI R245, R207.reuse, 0x8e, RZ, 0x1a ;  /* 0x0000008ecff57811 */ /* 0x040fe400078fd0ff */
[C---:B------:R-:W-:Y:S02]  /*3e70*/  LEA.HI R244, R207.reuse, 0x9e, RZ, 0x1a ;  /* 0x0000009ecff47811 */ /* 0x040fe400078fd0ff */
        /* <DEDUP_REMOVED lines=15> */
[----:B------:R-:W-:Y:S01]  /*3f70*/  LEA.HI R207, R207, 0x19e, RZ, 0x1a ;  /* 0x0000019ecfcf7811 */ /* 0x000fe200078fd0ff */
[-C--:B------:R-:W-:Y:S02]  /*3f80*/  IMAD R249, R249, R87.reuse, RZ ;  /* 0x00000057f9f97224 */ /* 0x080fe400078e02ff */
[-C--:B------:R-:W-:Y:S02]  /*3f90*/  IMAD R123, R123, R87.reuse, RZ ;  /* 0x000000577b7b7224 */ /* 0x080fe400078e02ff */
[-C--:B------:R-:W-:Y:S02]  /*3fa0*/  IMAD R247, R247, R87.reuse, RZ ;  /* 0x00000057f7f77224 */ /* 0x080fe400078e02ff */
[----:B------:R-:W-:-:S02]  /*3fb0*/  IMAD R246, R246, R87, RZ ;  /* 0x00000057f6f67224 */ /* 0x000fc400078e02ff */
[-C--:B------:R-:W-:Y:S02]  /*3fc0*/  IMAD R245, R245, R87.reuse, RZ ;  /* 0x00000057f5f57224 */ /* 0x080fe400078e02ff */
[-C--:B------:R-:W-:Y:S02]  /*3fd0*/  IMAD R244, R244, R87.reuse, RZ ;  /* 0x00000057f4f47224 */ /* 0x080fe400078e02ff */
        /* <DEDUP_REMOVED lines=15> */
[----:B------:R-:W-:Y:S01]  /*40d0*/  IMAD R87, R207, R87, RZ ;  /* 0x00000057cf577224 */ /* 0x000fe200078e02ff */
[C---:B------:R-:W-:Y:S01]  /*40e0*/  LOP3.LUT R207, R248.reuse, 0x10, RZ, 0x3c, !PT ;  /* 0x00000010f8cf7812 */ /* 0x040fe200078e3cff */
[----:B------:R-:W-:Y:S04]  /*40f0*/  STS.U8 [R248+UR4+0x200], R89 ;  /* 0x00020059f8007988 */ /* 0x000fe80008000004 */
[----:B------:R-:W-:Y:S04]  /*4100*/  STS.U8 [R248+UR4+0x600], R91 ;  /* 0x0006005bf8007988 */ /* 0x000fe80008000004 */
[----:B------:R-:W-:Y:S04]  /*4110*/  STS.U8 [R248+UR4+0x800], R92 ;  /* 0x0008005cf8007988 */ /* 0x000fe80008000004 */
[----:B------:R-:W-:Y:S04]  /*4120*/  STS.U8 [R248+UR4+0xa00], R93 ;  /* 0x000a005df8007988 */ /* 0x000fe80008000004 */
[----:B--2---:R-:W-:Y:S04]  /*4130*/  STS.U8 [R248+UR4+0xc00], R94 ;  /* 0x000c005ef8007988 */ /* 0x004fe80008000004 */
[----:B------:R-:W-:Y:S04]  /*4140*/  STS.U8 [R248+UR4+0xe00], R95 ;  /* 0x000e005ff8007988 */ /* 0x000fe80008000004 */
        /* <DEDUP_REMOVED lines=43> */
[----:B---3--:R-:W-:Y:S04]  /*4400*/  STS.U8 [R248+UR4+0x6600], R163 ;  /* 0x006600a3f8007988 */ /* 0x008fe80008000004 */
        /* <DEDUP_REMOVED lines=11> */
[----:B-----5:R-:W-:Y:S04]  /*44c0*/  STS.U8 [R248+UR4+0x7e00], R190 ;  /* 0x007e00bef8007988 */ /* 0x020fe80008000004 */
[----:B------:R0:W-:Y:S04]  /*44d0*/  STS.U8 [R207+UR4+0x280], R4 ;  /* 0x00028004cf007988 */ /* 0x0001e80008000004 */
[----:B------:R-:W-:Y:S01]  /*44e0*/  STS.U8 [R207+UR4+0x80], R39 ;  /* 0x00008027cf007988 */ /* 0x000fe20008000004 */
[----:B0-----:R-:W-:-:S03]  /*44f0*/  LOP3.LUT R4, R248, 0x20, RZ, 0x3c, !PT ;  /* 0x00000020f8047812 */ /* 0x001fc600078e3cff */
        /* <DEDUP_REMOVED lines=62> */
[----:B------:R0:W-:Y:S04]  /*48e0*/  STS.U8 [R4+UR4+0x4f00], R30 ;  /* 0x004f001e04007988 */ /* 0x0001e80008000004 */
[----:B------:R1:W-:Y:S01]  /*48f0*/  STS.U8 [R4+UR4+0x4d00], R31 ;  /* 0x004d001f04007988 */ /* 0x0003e20008000004 */
[----:B0-----:R-:W-:-:S03]  /*4900*/  IADD3 R30, P1, PT, R249, R2, RZ ;  /* 0x00000002f91e7210 */ /* 0x001fc60007f3e0ff */
[----:B------:R0:W-:Y:S01]  /*4910*/  STS.U8 [R4+UR4+0x5300], R28 ;  /* 0x0053001c04007988 */ /* 0x0001e20008000004 */
[----:B-1----:R-:W-:-:S03]  /*4920*/  LEA.HI.X.SX32 R31, R249, R0, 0x1, P1 ;  /* 0x00000000f91f7211 */ /* 0x002fc600008f0eff */
[----:B------:R1:W-:Y:S01]  /*4930*/  STS.U8 [R4+UR4+0x4700], R34 ;  /* 0x0047002204007988 */ /* 0x0003e20008000004 */
[----:B0-----:R-:W-:-:S03]  /*4940*/  IADD3 R28, P0, PT, R3, R2, RZ ;  /* 0x00000002031c7210 */ /* 0x001fc60007f1e0ff */
[----:B------:R0:W-:Y:S01]  /*4950*/  STS.U8 [R4+UR4+0x5100], R29 ;  /* 0x0051001d04007988 */ /* 0x0001e20008000004 */
[----:B-1----:R-:W-:-:S03]  /*4960*/  IADD3 R34, P1, PT, R123, R2, RZ ;  /* 0x000000027b227210 */ /* 0x002fc60007f3e0ff */
[----:B------:R1:W-:Y:S04]  /*4970*/  STS.U8 [R4+UR4+0x4500], R35 ;  /* 0x0045002304007988 */ /* 0x0003e80008000004 */
[----:B------:R2:W-:Y:S01]  /*4980*/  STS.U8 [R4+UR4+0x4b00], R32 ;  /* 0x004b002004007988 */ /* 0x0005e20008000004 */
[----:B0-----:R-:W-:-:S03]  /*4990*/  LEA.HI.X.SX32 R29, R3, R0, 0x1, P0 ;  /* 0x00000000031d7211 */ /* 0x001fc600000f0eff */
[----:B------:R0:W-:Y:S01]  /*49a0*/  STS.U8 [R4+UR4+0x5700], R5 ;  /* 0x0057000504007988 */ /* 0x0001e20008000004 */
[----:B-1----:R-:W-:Y:S02]  /*49b0*/  LEA.HI.X.SX32 R35, R123, R0, 0x1, P1 ;  /* 0x000000007b237211 */ /* 0x002fe400008f0eff */
[-C--:B------:R-:W-:Y:S02]  /*49c0*/  IADD3 R38, P1, PT, R247, R2.reuse, RZ ;  /* 0x00000002f7267210 */ /* 0x080fe40007f3e0ff */
[----:B--2---:R-:W-:Y:S01]  /*49d0*/  IADD3 R32, P0, PT, R7, R2, RZ ;  /* 0x0000000207207210 */ /* 0x004fe20007f1e0ff */
[----:B------:R1:W-:Y:S01]  /*49e0*/  STS.U8 [R4+UR4+0x4900], R33 ;  /* 0x0049002104007988 */ /* 0x0003e20008000004 */
[----:B------:R-:W-:Y:S02]  /*49f0*/  LEA.HI.X.SX32 R39, R247, R0, 0x1, P1 ;  /* 0x00000000f7277211 */ /* 0x000fe400008f0eff */
[----:B0-----:R-:W-:Y:S01]  /*4a00*/  LOP3.LUT R5, R248, 0x30, RZ, 0x3c, !PT ;  /* 0x00000030f8057812 */ /* 0x001fe200078e3cff */
[----:B------:R-:W-:Y:S01]  /*4a10*/  STS.U8 [R4+UR4+0x100], R232 ;  /* 0x000100e804007988 */ /* 0x000fe20008000004 */
[----:B------:R-:W-:-:S02]  /*4a20*/  IADD3 R40, P1, PT, R246, R2, RZ ;  /* 0x00000002f6287210 */ /* 0x000fc40007f3e0ff */
[----:B-1----:R-:W-:Y:S02]  /*4a30*/  LEA.HI.X.SX32 R33, R7, R0, 0x1, P0 ;  /* 0x0000000007217211 */ /* 0x002fe400000f0eff */
[----:B------:R-:W-:Y:S01]  /*4a40*/  IADD3 R36, P0, PT, R25, R2, RZ ;  /* 0x0000000219247210 */ /* 0x000fe20007f1e0ff */
[----:B------:R-:W-:Y:S01]  /*4a50*/  STS.U8 [R4+UR4+0x300], R231 ;  /* 0x000300e704007988 */ /* 0x000fe20008000004 */
[----:B------:R-:W-:-:S03]  /*4a60*/  LEA.HI.X.SX32 R41, R246, R0, 0x1, P1 ;  /* 0x00000000f6297211 */ /* 0x000fc600008f0eff */
[----:B------:R-:W-:Y:S01]  /*4a70*/  STS.U8 [R4+UR4+0x500], R230 ;  /* 0x000500e604007988 */ /* 0x000fe20008000004 */
[----:B------:R-:W-:-:S03]  /*4a80*/  LEA.HI.X.SX32 R37, R25, R0, 0x1, P0 ;  /* 0x0000000019257211 */ /* 0x000fc600000f0eff */
        /* <DEDUP_REMOVED lines=52> */
[----:B----4-:R-:W-:Y:S04]  /*4dd0*/  STS.U8 [R5+UR4+0x180], R90 ;  /* 0x0001805a05007988 */ /* 0x010fe80008000004 */
[----:B------:R0:W-:Y:S04]  /*4de0*/  STS.U8 [R5+UR4+0x580], R251 ;  /* 0x000580fb05007988 */ /* 0x0001e80008000004 */
[----:B------:R-:W-:Y:S04]  /*4df0*/  STS.U8 [R5+UR4+0x980], R252 ;  /* 0x000980fc05007988 */ /* 0x000fe80008000004 */
[----:B------:R-:W-:Y:S04]  /*4e00*/  STS.U8 [R5+UR4+0xd80], R126 ;  /* 0x000d807e05007988 */ /* 0x000fe80008000004 */
[----:B------:R1:W-:Y:S04]  /*4e10*/  STS.U8 [R5+UR4+0x380], R82 ;  /* 0x0003805205007988 */ /* 0x0003e80008000004 */
[----:B------:R-:W-:Y:S04]  /*4e20*/  STS.U8 [R5+UR4+0x780], R124 ;  /* 0x0007807c05007988 */ /* 0x000fe80008000004 */
[----:B------:R-:W-:Y:S04]  /*4e30*/  STS.U8 [R5+UR4+0xb80], R122 ;  /* 0x000b807a05007988 */ /* 0x000fe80008000004 */
[----:B------:R-:W-:Y:S04]  /*4e40*/  STS.U8 [R5+UR4+0xf80], R250 ;  /* 0x000f80fa05007988 */ /* 0x000fe80008000004 */
[----:B------:R2:W3:Y:S04]  /*4e50*/  LDG.E.U8 R42, desc[UR8][R28.64] ;  /* 0x000000081c2a7981 */ /* 0x0004e8000c1e1100 */
[----:B------:R4:W5:Y:S04]  /*4e60*/  LDG.E.U8 R44, desc[UR8][R30.64] ;  /* 0x000000081e2c7981 */ /* 0x000968000c1e1100 */
[----:B------:R0:W5:Y:S01]  /*4e70*/  LDG.E.U8 R48, desc[UR8][R34.64] ;  /* 0x0000000822307981 */ /* 0x000162000c1e1100 */
[----:B--2---:R-:W-:-:S03]  /*4e80*/  IADD3 R28, P0, PT, R24, R2, RZ ;  /* 0x00000002181c7210 */ /* 0x004fc60007f1e0ff */
[----:B------:R2:W5:Y:S01]  /*4e90*/  LDG.E.U8 R46, desc[UR8][R32.64] ;  /* 0x00000008202e7981 */ /* 0x000562000c1e1100 */
[----:B----4-:R-:W-:Y:S02]  /*4ea0*/  IADD3 R30, P1, PT, R245, R2, RZ ;  /* 0x00000002f51e7210 */ /* 0x010fe40007f3e0ff */
[----:B------:R-:W-:Y:S01]  /*4eb0*/  LEA.HI.X.SX32 R29, R24, R0, 0x1, P0 ;  /* 0x00000000181d7211 */ /* 0x000fe200000f0eff */
[----:B------:R-:W4:Y:S01]  /*4ec0*/  LDG.E.U8 R50, desc[UR8][R36.64] ;  /* 0x0000000824327981 */ /* 0x000f22000c1e1100 */
[----:B------:R-:W-:Y:S02]  /*4ed0*/  IADD3 R24, P0, PT, R23, R2, RZ ;  /* 0x0000000217187210 */ /* 0x000fe40007f1e0ff */
[----:B------:R-:W-:Y:S01]  /*4ee0*/  LEA.HI.X.SX32 R31, R245, R0, 0x1, P1 ;  /* 0x00000000f51f7211 */ /* 0x000fe200008f0eff */
[----:B------:R1:W4:Y:S01]  /*4ef0*/  LDG.E.U8 R52, desc[UR8][R28.64] ;  /* 0x000000081c347981 */ /* 0x000322000c1e1100 */
[----:B0-----:R-:W-:Y:S02]  /*4f00*/  IADD3 R34, P1, PT, R244, R2, RZ ;  /* 0x00000002f4227210 */ /* 0x001fe40007f3e0ff */
[----:B------:R-:W-:Y:S01]  /*4f10*/  LEA.HI.X.SX32 R25, R23, R0, 0x1, P0 ;  /* 0x0000000017197211 */ /* 0x000fe200000f0eff */
[----:B------:R-:W4:Y:S01]  /*4f20*/  LDG.E.U8 R56, desc[UR8][R30.64] ;  /* 0x000000081e387981 */ /* 0x000f22000c1e1100 */
[----:B--2---:R-:W-:-:S02]  /*4f30*/  IADD3 R32, P0, PT, R22, R2, RZ ;  /* 0x0000000216207210 */ /* 0x004fc40007f1e0ff */
[----:B------:R-:W-:Y:S01]  /*4f40*/  LEA.HI.X.SX32 R35, R244, R0, 0x1, P1 ;  /* 0x00000000f4237211 */ /* 0x000fe200008f0eff */
[----:B------:R0:W2:Y:S01]  /*4f50*/  LDG.E.U8 R54, desc[UR8][R24.64] ;  /* 0x0000000818367981 */ /* 0x0000a2000c1e1100 */
[----:B-1----:R-:W-:Y:S02]  /*4f60*/  IADD3 R28, P1, PT, R243, R2, RZ ;  /* 0x00000002f31c7210 */ /* 0x002fe40007f3e0ff */
[----:B------:R-:W-:Y:S01]  /*4f70*/  LEA.HI.X.SX32 R33, R22, R0, 0x1, P0 ;  /* 0x0000000016217211 */ /* 0x000fe200000f0eff */
[----:B------:R-:W1:Y:S01]  /*4f80*/  S2R R139, SR_TID.X ;  /* 0x00000000008b7919 */ /* 0x000e620000002100 */
[----:B------:R-:W-:Y:S02]  /*4f90*/  IADD3 R22, P0, PT, R21, R2, RZ ;  /* 0x0000000215167210 */ /* 0x000fe40007f1e0ff */
[----:B------:R-:W-:Y:S01]  /*4fa0*/  LEA.HI.X.SX32 R29, R243, R0, 0x1, P1 ;  /* 0x00000000f31d7211 */ /* 0x000fe200008f0eff */
[----:B------:R0:W2:Y:S01]  /*4fb0*/  LDG.E.U8 R58, desc[UR8][R32.64] ;  /* 0x00000008203a7981 */ /* 0x0000a2000c1e1100 */
[----:B------:R-:W-:-:S02]  /*4fc0*/  IADD3 R36, P1, PT, R242, R2, RZ ;  /* 0x00000002f2247210 */ /* 0x000fc40007f3e0ff */
[----:B------:R-:W-:Y:S01]  /*4fd0*/  LEA.HI.X.SX32 R23, R21, R0, 0x1, P0 ;  /* 0x0000000015177211 */ /* 0x000fe200000f0eff */
[----:B------:R-:W2:Y:S01]  /*4fe0*/  LDG.E.U8 R62, desc[UR8][R28.64] ;  /* 0x000000081c3e7981 */ /* 0x000ea2000c1e1100 */
[----:B0-----:R-:W-:Y:S02]  /*4ff0*/  IADD3 R24, P0, PT, R20, R2, RZ ;  /* 0x0000000214187210 */ /* 0x001fe40007f1e0ff */
[----:B------:R-:W-:Y:S01]  /*5000*/  LEA.HI.X.SX32 R37, R242, R0, 0x1, P1 ;  /* 0x00000000f2257211 */ /* 0x000fe200008f0eff */
[----:B------:R0:W2:Y:S01]  /*5010*/  LDG.E.U8 R60, desc[UR8][R22.64] ;  /* 0x00000008163c7981 */ /* 0x0000a2000c1e1100 */
[----:B------:R-:W-:Y:S02]  /*5020*/  IADD3 R30, P1, PT, R241, R2, RZ ;  /* 0x00000002f11e7210 */ /* 0x000fe40007f3e0ff */
[----:B------:R-:W-:Y:S01]  /*5030*/  LEA.HI.X.SX32 R25, R20, R0, 0x1, P0 ;  /* 0x0000000014197211 */ /* 0x000fe200000f0eff */
[----:B------:R-:W2:Y:S01]  /*5040*/  LDL.LU R251, [R1+0x870] ;  /* 0x0008700001fb7983 */ /* 0x000ea20000300800 */
[----:B------:R-:W-:-:S02]  /*5050*/  IADD3 R20, P0, PT, R19, R2, RZ ;  /* 0x0000000213147210 */ /* 0x000fc40007f1e0ff */
[----:B------:R-:W-:Y:S01]  /*5060*/  LEA.HI.X.SX32 R31, R241, R0, 0x1, P1 ;  /* 0x00000000f11f7211 */ /* 0x000fe200008f0eff */
[----:B------:R1:W2:Y:S01]  /*5070*/  LDG.E.U8 R64, desc[UR8][R24.64] ;  /* 0x0000000818407981 */ /* 0x0002a2000c1e1100 */
[----:B------:R-:W-:Y:S02]  /*5080*/  IADD3 R32, P1, PT, R240, R2, RZ ;  /* 0x00000002f0207210 */ /* 0x000fe40007f3e0ff */
[----:B------:R-:W-:Y:S01]  /*5090*/  LEA.HI.X.SX32 R21, R19, R0, 0x1, P0 ;  /* 0x0000000013157211 */ /* 0x000fe200000f0eff */
[----:B------:R-:W2:Y:S01]  /*50a0*/  LDG.E.U8 R68, desc[UR8][R30.64] ;  /* 0x000000081e447981 */ /* 0x000ea2000c1e1100 */
[----:B0-----:R-:W-:Y:S02]  /*50b0*/  IADD3 R22, P0, PT, R18, R2, RZ ;  /* 0x0000000212167210 */ /* 0x001fe40007f1e0ff */
[----:B------:R-:W-:Y:S01]  /*50c0*/  LEA.HI.X.SX32 R33, R240, R0, 0x1, P1 ;  /* 0x00000000f0217211 */ /* 0x000fe200008f0eff */
[----:B------:R0:W2:Y:S01]  /*50d0*/  LDG.E.U8 R66, desc[UR8][R20.64] ;  /* 0x0000000814427981 */ /* 0x0000a2000c1e1100 */
[----:B-1----:R-:W-:-:S02]  /*50e0*/  IADD3 R24, P1, PT, R239, R2, RZ ;  /* 0x00000002ef187210 */ /* 0x002fc40007f3e0ff */
[----:B------:R-:W-:Y:S01]  /*50f0*/  LEA.HI.X.SX32 R23, R18, R0, 0x1, P0 ;  /* 0x0000000012177211 */ /* 0x000fe200000f0eff */
[----:B------:R-:W2:Y:S01]  /*5100*/  LDG.E.U8 R38, desc[UR8][R38.64] ;  /* 0x0000000826267981 */ /* 0x000ea2000c1e1100 */
[----:B------:R-:W-:Y:S02]  /*5110*/  IADD3 R18, P0, PT, R17, R2, RZ ;  /* 0x0000000211127210 */ /* 0x000fe40007f1e0ff */
[----:B------:R-:W-:Y:S01]  /*5120*/  LEA.HI.X.SX32 R25, R239, R0, 0x1, P1 ;  /* 0x00000000ef197211 */ /* 0x000fe200008f0eff */
[----:B------:R1:W2:Y:S01]  /*5130*/  LDG.E.U8 R70, desc[UR8][R22.64] ;  /* 0x0000000816467981 */ /* 0x0002a2000c1e1100 */
[----:B------:R-:W-:Y:S02]  /*5140*/  IADD3 R28, P1, PT, R238, R2, RZ ;  /* 0x00000002ee1c7210 */ /* 0x000fe40007f3e0ff */
[----:B------:R-:W-:Y:S01]  /*5150*/  LEA.HI.X.SX32 R19, R17, R0, 0x1, P0 ;  /* 0x0000000011137211 */ /* 0x000fe200000f0eff */
[----:B------:R-:W2:Y:S01]  /*5160*/  LDG.E.U8 R74, desc[UR8][R24.64] ;  /* 0x00000008184a7981 */ /* 0x000ea2000c1e1100 */
[----:B0-----:R-:W-:-:S02]  /*5170*/  IADD3 R20, P0, PT, R16, R2, RZ ;  /* 0x0000000210147210 */ /* 0x001fc40007f1e0ff */
[----:B------:R-:W-:Y:S01]  /*5180*/  LEA.HI.X.SX32 R29, R238, R0, 0x1, P1 ;  /* 0x00000000ee1d7211 */ /* 0x000fe200008f0eff */
[----:B------:R0:W2:Y:S01]  /*5190*/  LDG.E.U8 R72, desc[UR8][R18.64] ;  /* 0x0000000812487981 */ /* 0x0000a2000c1e1100 */
[----:B-1----:R-:W-:Y:S02]  /*51a0*/  IADD3 R22, P1, PT, R237, R2, RZ ;  /* 0x00000002ed167210 */ /* 0x002fe40007f3e0ff */
[----:B------:R-:W-:Y:S01]  /*51b0*/  LEA.HI.X.SX32 R21, R16, R0, 0x1, P0 ;  /* 0x0000000010157211 */ /* 0x000fe200000f0eff */
[----:B------:R-:W2:Y:S01]  /*51c0*/  LDG.E.U8 R40, desc[UR8][R40.64] ;  /* 0x0000000828287981 */ /* 0x000ea2000c1e1100 */
        /* <DEDUP_REMOVED lines=9> */
[----:B-1----:R-:W-:Y:S02]  /*5260*/  IADD3 R20, P1, PT, R235, R2, RZ ;  /* 0x00000002eb147210 */ /* 0x002fe40007f3e0ff */
[----:B------:R-:W-:Y:S01]  /*5270*/  LEA.HI.X.SX32 R19, R14, R0, 0x1, P0 ;  /* 0x000000000e137211 */ /* 0x000fe200000f0eff */
[----:B------:R-:W2:Y:S01]  /*5280*/  LDG.E.U8 R34, desc[UR8][R34.64] ;  /* 0x0000000822227981 */ /* 0x000ea2000c1e1100 */
        /* <DEDUP_REMOVED lines=26> */
[----:B------:R-:W2:Y:S01]  /*5430*/  LDG.E.U8 R92, desc[UR8][R14.64] ;  /* 0x000000080e5c7981 */ /* 0x000ea2000c1e1100 */
[----:B------:R-:W-:-:S02]  /*5440*/  LEA.HI R3, R139, 0x1ae, RZ, 0x1a ;  /* 0x000001ae8b037811 */ /* 0x000fc400078fd0ff */
[----:B------:R-:W-:Y:S01]  /*5450*/  LEA.HI.X.SX32 R11, R9, R0, 0x1, P0 ;  /* 0x00000000090b7211 */ /* 0x000fe200000f0eff */
[----:B------:R1:W2:Y:S01]  /*5460*/  LDG.E.U8 R96, desc[UR8][R16.64] ;  /* 0x0000000810607981 */ /* 0x0002a2000c1e1100 */
[CC--:B0-----:R-:W-:Y:S02]  /*5470*/  IADD3 R12, P0, PT, R8.reuse, R2.reuse, RZ ;  /* 0x00000002080c7210 */ /* 0x0c1fe40007f1e0ff */
[----:B------:R-:W-:Y:S01]  /*5480*/  IADD3 R20, P1, PT, R127, R2, RZ ;  /* 0x000000027f147210 */ /* 0x000fe20007f3e0ff */
[----:B------:R0:W2:Y:S01]  /*5490*/  LDG.E.U8 R94, desc[UR8][R10.64] ;  /* 0x000000080a5e7981 */ /* 0x0000a2000c1e1100 */
[----:B------:R-:W-:-:S03]  /*54a0*/  LEA.HI.X.SX32 R13, R8, R0, 0x1, P0 ;  /* 0x00000000080d7211 */ /* 0x000fc600000f0eff */
[----:B------:R-:W2:Y:S01]  /*54b0*/  LDG.E.U8 R28, desc[UR8][R28.64] ;  /* 0x000000081c1c7981 */ /* 0x000ea2000c1e1100 */
[----:B-1----:R-:W-:Y:S01]  /*54c0*/  IMAD R17, R3, UR5, RZ ;  /* 0x0000000503117c24 */ /* 0x002fe2000f8e02ff */
[----:B------:R-:W1:Y:S01]  /*54d0*/  LDCU UR5, c[0x0][0x3b8] ;  /* 0x00007700ff0577ac */ /* 0x000e620008000800 */
[C---:B------:R-:W-:Y:S01]  /*54e0*/  IADD3 R8, P0, PT, R6.reuse, R2, RZ ;  /* 0x0000000206087210 */ /* 0x040fe20007f1e0ff */
[----:B------:R-:W2:Y:S01]  /*54f0*/  LDG.E.U8 R98, desc[UR8][R12.64] ;  /* 0x000000080c627981 */ /* 0x000ea2000c1e1100 */
[----:B------:R-:W-:Y:S02]  /*5500*/  LEA.HI R3, R139, 0x1be, RZ, 0x1a ;  /* 0x000001be8b037811 */ /* 0x000fe400078fd0ff */
[----:B------:R-:W-:Y:S01]  /*5510*/  LEA.HI.X.SX32 R9, R6, R0, 0x1, P0 ;  /* 0x0000000006097211 */ /* 0x000fe200000f0eff */
[----:B------:R-:W2:Y:S01]  /*5520*/  LDG.E.U8 R30, desc[UR8][R30.64] ;  /* 0x000000081e1e7981 */ /* 0x000ea2000c1e1100 */
[C---:B------:R-:W-:Y:S01]  /*5530*/  IADD3 R6, P0, PT, R26.reuse, R2, RZ ;  /* 0x000000021a067210 */ /* 0x040fe20007f1e0ff */
[----:B------:R-:W-:Y:S01]  /*5540*/  IMAD R19, R3, UR6, RZ ;  /* 0x0000000603137c24 */ /* 0x000fe2000f8e02ff */
[----:B------:R-:W1:Y:S01]  /*5550*/  LDCU UR6, c[0x0][0x3b8] ;  /* 0x00007700ff0677ac */ /* 0x000e620008000800 */
[----:B------:R-:W-:Y:S01]  /*5560*/  LEA.HI R3, R139, 0x1ce, RZ, 0x1a ;  /* 0x000001ce8b037811 */ /* 0x000fe200078fd0ff */
[----:B------:R1:W2:Y:S01]  /*5570*/  LDG.E.U8 R100, desc[UR8][R8.64] ;  /* 0x0000000808647981 */ /* 0x0002a2000c1e1100 */
[----:B------:R-:W-:-:S02]  /*5580*/  LEA.HI.X.SX32 R7, R26, R0, 0x1, P0 ;  /* 0x000000001a077211 */ /* 0x000fc400000f0eff */
[C---:B0-----:R-:W-:Y:S01]  /*5590*/  IADD3 R10, P0, PT, R142.reuse, R2, RZ ;  /* 0x000000028e0a7210 */ /* 0x041fe20007f1e0ff */
[----:B------:R-:W2:Y:S01]  /*55a0*/  LDG.E.U8 R24, desc[UR8][R24.64] ;  /* 0x0000000818187981 */ /* 0x000ea2000c1e1100 */
[----:B------:R-:W-:Y:S02]  /*55b0*/  LEA.HI.X.SX32 R21, R127, R0, 0x1, P1 ;  /* 0x000000007f157211 */ /* 0x000fe400008f0eff */
[C---:B------:R-:W-:Y:S01]  /*55c0*/  IADD3 R14, P1, PT, R125.reuse, R2, RZ ;  /* 0x000000027d0e7210 */ /* 0x040fe20007f3e0ff */
[----:B------:R0:W2:Y:S01]  /*55d0*/  LDG.E.U8 R26, desc[UR8][R6.64] ;  /* 0x00000008061a7981 */ /* 0x0000a2000c1e1100 */
[----:B------:R-:W-:Y:S02]  /*55e0*/  LEA.HI.X.SX32 R11, R142, R0, 0x1, P0 ;  /* 0x000000008e0b7211 */ /* 0x000fe400000f0eff */
[----:B-1----:R-:W-:Y:S01]  /*55f0*/  IADD3 R8, P0, PT, R150, R2, RZ ;  /* 0x0000000296087210 */ /* 0x002fe20007f1e0ff */
[----:B------:R-:W2:Y:S01]  /*5600*/  LDG.E.U8 R22, desc[UR8][R22.64] ;  /* 0x0000000816167981 */ /* 0x000ea2000c1e1100 */
[----:B------:R-:W-:-:S03]  /*5610*/  LEA.HI.X.SX32 R15, R125, R0, 0x1, P1 ;  /* 0x000000007d0f7211 */ /* 0x000fc600008f0eff */
[----:B------:R-:W2:Y:S01]  /*5620*/  LDG.E.U8 R20, desc[UR8][R20.64] ;  /* 0x0000000814147981 */ /* 0x000ea2000c1e1100 */
[----:B0-----:R-:W-:Y:S01]  /*5630*/  IMAD R7, R3, UR5, RZ ;  /* 0x0000000503077c24 */ /* 0x001fe2000f8e02ff */
[----:B------:R-:W0:Y:S01]  /*5640*/  LDCU UR5, c[0x0][0x3b8] ;  /* 0x00007700ff0577ac */ /* 0x000e220008000800 */
[----:B------:R-:W-:Y:S01]  /*5650*/  IADD3 R12, P1, PT, R17, R2, RZ ;  /* 0x00000002110c7210 */ /* 0x000fe20007f3e0ff */
[----:B------:R1:W2:Y:S01]  /*5660*/  LDG.E.U8 R102, desc[UR8][R14.64] ;  /* 0x000000080e667981 */ /* 0x0002a2000c1e1100 */
[-C--:B------:R-:W-:Y:S02]  /*5670*/  LEA.HI.X.SX32 R9, R150, R0.reuse, 0x1, P0 ;  /* 0x0000000096097211 */ /* 0x080fe400000f0eff */
[----:B------:R-:W-:Y:S01]  /*5680*/  LEA.HI R3, R139, 0x1de, RZ, 0x1a ;  /* 0x000001de8b037811 */ /* 0x000fe200078fd0ff */
[----:B------:R0:W2:Y:S01]  /*5690*/  LDG.E.U8 R104, desc[UR8][R10.64] ;  /* 0x000000080a687981 */ /* 0x0000a2000c1e1100 */
[----:B------:R-:W-:Y:S02]  /*56a0*/  LEA.HI.X.SX32 R13, R17, R0, 0x1, P1 ;  /* 0x00000000110d7211 */ /* 0x000fe400008f0eff */
[-C--:B------:R-:W-:Y:S01]  /*56b0*/  IADD3 R16, P0, PT, R156, R2.reuse, RZ ;  /* 0x000000029c107210 */ /* 0x080fe20007f1e0ff */
[----:B------:R0:W2:Y:S01]  /*56c0*/  LDG.E.U8 R108, desc[UR8][R8.64] ;  /* 0x00000008086c7981 */ /* 0x0000a2000c1e1100 */
[----:B-1----:R-:W-:-:S02]  /*56d0*/  IADD3 R14, P1, PT, R19, R2, RZ ;  /* 0x00000002130e7210 */ /* 0x002fc40007f3e0ff */
[-C--:B------:R-:W-:Y:S01]  /*56e0*/  LEA.HI.X.SX32 R17, R156, R0.reuse, 0x1, P0 ;  /* 0x000000009c117211 */ /* 0x080fe200000f0eff */
[----:B------:R1:W2:Y:S01]  /*56f0*/  LDG.E.U8 R106, desc[UR8][R12.64] ;  /* 0x000000080c6a7981 */ /* 0x0002a2000c1e1100 */
[----:B------:R-:W-:Y:S02]  /*5700*/  LEA.HI.X.SX32 R15, R19, R0, 0x1, P1 ;  /* 0x00000000130f7211 */ /* 0x000fe400008f0eff */
[-C--:B0-----:R-:W-:Y:S01]  /*5710*/  IADD3 R10, P0, PT, R7, R2.reuse, RZ ;  /* 0x00000002070a7210 */ /* 0x081fe20007f1e0ff */
[----:B------:R0:W2:Y:S01]  /*5720*/  LDG.E.U8 R112, desc[UR8][R16.64] ;  /* 0x0000000810707981 */ /* 0x0000a2000c1e1100 */
[----:B------:R-:W-:Y:S01]  /*5730*/  IMAD R9, R3, UR6, RZ ;  /* 0x0000000603097c24 */ /* 0x000fe2000f8e02ff */
[----:B------:R-:W-:Y:S02]  /*5740*/  LEA.HI R3, R139, 0x1ee, RZ, 0x1a ;  /* 0x000001ee8b037811 */ /* 0x000fe400078fd0ff */
[----:B-1----:R-:W-:Y:S01]  /*5750*/  IADD3 R12, P1, PT, R160, R2, RZ ;  /* 0x00000002a00c7210 */ /* 0x002fe20007f3e0ff */
[----:B------:R1:W2:Y:S01]  /*5760*/  LDG.E.U8 R110, desc[UR8][R14.64] ;  /* 0x000000080e6e7981 */ /* 0x0002a2000c1e1100 */
[----:B------:R-:W-:-:S02]  /*5770*/  LEA.HI.X.SX32 R11, R7, R0, 0x1, P0 ;  /* 0x00000000070b7211 */ /* 0x000fc400000f0eff */
[----:B------:R-:W-:Y:S01]  /*5780*/  IADD3 R6, P0, PT, R87, R2, RZ ;  /* 0x0000000257067210 */ /* 0x000fe20007f1e0ff */
[----:B0-----:R-:W-:Y:S01]  /*5790*/  IMAD R17, R3, UR5, RZ ;  /* 0x0000000503117c24 */ /* 0x001fe2000f8e02ff */
[----:B------:R-:W-:Y:S01]  /*57a0*/  LEA.HI.X.SX32 R13, R160, R0, 0x1, P1 ;  /* 0x00000000a00d7211 */ /* 0x000fe200008f0eff */
[----:B------:R0:W2:Y:S01]  /*57b0*/  LDG.E.U8 R114, desc[UR8][R10.64] ;  /* 0x000000080a727981 */ /* 0x0000a2000c1e1100 */
[----:B------:R-:W-:Y:S02]  /*57c0*/  IADD3 R8, P1, PT, R9, R2, RZ ;  /* 0x0000000209087210 */ /* 0x000fe40007f3e0ff */
[----:B------:R-:W-:Y:S01]  /*57d0*/  LEA.HI R3, R139, 0x1fe, RZ, 0x1a ;  /* 0x000001fe8b037811 */ /* 0x000fe200078fd0ff */
[----:B------:R-:W2:Y:S01]  /*57e0*/  LDG.E.U8 R12, desc[UR8][R12.64] ;  /* 0x000000080c0c7981 */ /* 0x000ea2000c1e1100 */
[-C--:B------:R-:W-:Y:S02]  /*57f0*/  LEA.HI.X.SX32 R7, R87, R0.reuse, 0x1, P0 ;  /* 0x0000000057077211 */ /* 0x080fe400000f0eff */
[----:B------:R-:W-:Y:S01]  /*5800*/  LEA.HI.X.SX32 R9, R9, R0, 0x1, P1 ;  /* 0x0000000009097211 */ /* 0x000fe200008f0eff */
[----:B------:R-:W-:Y:S01]  /*5810*/  IMAD R3, R3, UR7, RZ ;  /* 0x0000000703037c24 */ /* 0x000fe2000f8e02ff */
[-C--:B-1----:R-:W-:Y:S01]  /*5820*/  IADD3 R14, P0, PT, R167, R2.reuse, RZ ;  /* 0x00000002a70e7210 */ /* 0x082fe20007f1e0ff */
[----:B------:R-:W2:Y:S01]  /*5830*/  LDG.E.U8 R6, desc[UR8][R6.64] ;  /* 0x0000000806067981 */ /* 0x000ea2000c1e1100 */
[----:B------:R-:W-:Y:S01]  /*5840*/  IADD3 R16, P1, PT, R17, R2, RZ ;  /* 0x0000000211107210 */ /* 0x000fe20007f3e0ff */
[----:B------:R-:W1:Y:S01]  /*5850*/  LDCU.64 UR6, c[0x0][0x388] ;  /* 0x00007100ff0677ac */ /* 0x000e620008000a00 */
[-C--:B------:R-:W-:Y:S01]  /*5860*/  LEA.HI.X.SX32 R15, R167, R0.reuse, 0x1, P0 ;  /* 0x00000000a70f7211 */ /* 0x080fe200000f0eff */
[----:B------:R-:W2:Y:S01]  /*5870*/  LDG.E.U8 R8, desc[UR8][R8.64] ;  /* 0x0000000808087981 */ /* 0x000ea2000c1e1100 */
[----:B------:R-:W-:-:S02]  /*5880*/  LEA.HI.X.SX32 R17, R17, R0, 0x1, P1 ;  /* 0x0000000011117211 */ /* 0x000fc400008f0eff */
[CC--:B0-----:R-:W-:Y:S01]  /*5890*/  IADD3 R10, P0, PT, R176.reuse, R2.reuse, RZ ;  /* 0x00000002b00a7210 */ /* 0x0c1fe20007f1e0ff */
[----:B------:R-:W2:Y:S01]  /*58a0*/  LDG.E.U8 R14, desc[UR8][R14.64] ;  /* 0x000000080e0e7981 */ /* 0x000ea2000c1e1100 */
[C---:B------:R-:W-:Y:S02]  /*58b0*/  IADD3 R2, P1, PT, R3.reuse, R2, RZ ;  /* 0x0000000203027210 */ /* 0x040fe40007f3e0ff */
[-C--:B------:R-:W-:Y:S01]  /*58c0*/  LEA.HI.X.SX32 R11, R176, R0.reuse, 0x1, P0 ;  /* 0x00000000b00b7211 */ /* 0x080fe200000f0eff */
[----:B------:R-:W2:Y:S01]  /*58d0*/  LDG.E.U8 R16, desc[UR8][R16.64] ;  /* 0x0000000810107981 */ /* 0x000ea2000c1e1100 */
[----:B------:R-:W-:-:S03]  /*58e0*/  LEA.HI.X.SX32 R3, R3, R0, 0x1, P1 ;  /* 0x0000000003037211 */ /* 0x000fc600008f0eff */
[----:B------:R-:W2:Y:S04]  /*58f0*/  LDG.E.U8 R10, desc[UR8][R10.64] ;  /* 0x000000080a0a7981 */ /* 0x000ea8000c1e1100 */
[----:B------:R-:W2:Y:S01]  /*5900*/  LDG.E.U8 R2, desc[UR8][R2.64] ;  /* 0x0000000802027981 */ /* 0x000ea2000c1e1100 */
[----:B------:R-:W-:Y:S01]  /*5910*/  UIMAD UR11, UR75, UR11, URZ ;  /* 0x0000000b4b0b72a4 */ /* 0x000fe2000f8e02ff */
[----:B------:R-:W-:-:S03]  /*5920*/  SHF.R.U32.HI R0, RZ, 0x5, R139 ;  /* 0x00000005ff007819 */ /* 0x000fc6000001168b */
[----:B-1----:R-:W-:Y:S01]  /*5930*/  UIADD3 UR10, UP1, UPT, UR11, UR6, URZ ;  /* 0x000000060b0a7290 */ /* 0x002fe2000ff3e0ff */
[----:B------:R-:W0:Y:S01]  /*5940*/  LDCU UR6, c[0x0][0x3c8] ;  /* 0x00007900ff0677ac */ /* 0x000e220008000800 */
[----:B------:R-:W-:Y:S02]  /*5950*/  R2UR UR42, R0 ;  /* 0x00000000002a72ca */ /* 0x000fe400000e0000 */
[----:B------:R-:W-:-:S05]  /*5960*/  LOP3.LUT R0, R139, 0x7f, RZ, 0xc0, !PT ;  /* 0x0000007f8b007812 */ /* 0x000fca00078ec0ff */
[----:B0-----:R-:W-:-:S06]  /*5970*/  IMAD R0, R0, UR6, RZ ;  /* 0x0000000600007c24 */ /* 0x001fcc000f8e02ff */
[----:B------:R-:W-:-:S04]  /*5980*/  USHF.L.U32 UR6, UR42, 0x15, URZ ;  /* 0x000000152a067899 */ /* 0x000fc800080006ff */
[----:B------:R-:W-:Y:S01]  /*5990*/  ULOP3.LUT UR6, UR6, 0x600000, URZ, 0xc0, !UPT ;  /* 0x0060000006067892 */ /* 0x000fe2000f8ec0ff */
[----:B------:R-:W-:Y:S01]  /*59a0*/  LOP3.LUT P6, RZ, R139, 0x7f, RZ, 0xc0, !PT ;  /* 0x0000007f8bff7812 */ /* 0x000fe200078cc0ff */
[----:B------:R-:W0:Y:S01]  /*59b0*/  S2R R145, SR_CTAID.X ;  /* 0x0000000000917919 */ /* 0x000e220000002500 */
[----:B------:R-:W-:-:S03]  /*59c0*/  ULEA.HI.X.SX32 UR11, UR11, UR7, 0x1, UP1 ;  /* 0x000000070b0b7291 */ /* 0x000fc600088f0eff */
[----:B------:R-:W-:-:S08]  /*59d0*/  UMOV UR7, 0x1 ;  /* 0x0000000100077882 */ /* 0x000fd00000000000 */
[----:B------:R-:W-:Y:S01]  /*59e0*/  VOTEU.ALL UP1, P6 ;  /* 0x0000000000ff7886 */ /* 0x000fe20003020000 */
[----:B---3--:R-:W-:Y:S04]  /*59f0*/  STS.U8 [R5+UR4+0x1180], R42 ;  /* 0x0011802a05007988 */ /* 0x008fe80008000004 */
[----:B-----5:R-:W-:Y:S04]  /*5a00*/  STS.U8 [R5+UR4+0x1380], R44 ;  /* 0x0013802c05007988 */ /* 0x020fe80008000004 */
[----:B------:R-:W-:Y:S04]  /*5a10*/  STS.U8 [R5+UR4+0x1780], R48 ;  /* 0x0017803005007988 */ /* 0x000fe80008000004 */
[----:B------:R-:W-:Y:S04]  /*5a20*/  STS.U8 [R5+UR4+0x1580], R46 ;  /* 0x0015802e05007988 */ /* 0x000fe80008000004 */
[----:B----4-:R-:W-:Y:S04]  /*5a30*/  STS.U8 [R5+UR4+0x1980], R50 ;  /* 0x0019803205007988 */ /* 0x010fe80008000004 */
[----:B------:R-:W-:Y:S04]  /*5a40*/  STS.U8 [R5+UR4+0x1d80], R52 ;  /* 0x001d803405007988 */ /* 0x000fe80008000004 */
[----:B------:R-:W-:Y:S01]  /*5a50*/  STS.U8 [R5+UR4+0x2380], R56 ;  /* 0x0023803805007988 */ /* 0x000fe20008000004 */
[----:B--2---:R-:W-:-:S03]  /*5a60*/  R2UR UR5, R251 ;  /* 0x00000000fb0572ca */ /* 0x004fc600000e0000 */
[----:B------:R-:W-:Y:S10]  /*5a70*/  STS.U8 [R5+UR4+0x2180], R54 ;  /* 0x0021803605007988 */ /* 0x000ff40008000004 */
[----:B------:R-:W-:Y:S01]  /*5a80*/  UIADD3 UR6, UPT, UPT, UR5, UR6, URZ ;  /* 0x0000000605067290 */ /* 0x000fe2000fffe0ff */
[----:B------:R-:W-:Y:S04]  /*5a90*/  STS.U8 [R5+UR4+0x2580], R58 ;  /* 0x0025803a05007988 */ /* 0x000fe80008000004 */
[----:B------:R-:W-:Y:S04]  /*5aa0*/  STS.U8 [R5+UR4+0x1b80], R38 ;  /* 0x001b802605007988 */ /* 0x000fe80008000004 */
[----:B------:R-:W-:Y:S01]  /*5ab0*/  STTM.x64 tmem[UR6], RZ ;  /* 0x000000ff000079ed */ /* 0x000fe20008340006 */
[----:B------:R-:W-:Y:S01]  /*5ac0*/  STTM.x64 tmem[UR6+0x40], RZ ;  /* 0x000040ff000079ed */ /* 0x000fe20008340006 */
[----:B------:R-:W-:Y:S01]  /*5ad0*/  STTM.x64 tmem[UR6+0x80], RZ ;  /* 0x000080ff000079ed */ /* 0x000fe20008340006 */
        /* <DEDUP_REMOVED lines=45> */
[----:B------:R1:W-:Y:S01]  /*5db0*/  STS.U8 [R5+UR4+0x7f80], R2 ;  /* 0x007f800205007988 */ /* 0x0003e20008000004 */
[----:B------:R-:W-:Y:S01]  /*5dc0*/  STTM.x64 tmem[UR6+0xc0], RZ ;  /* 0x0000c0ff000079ed */ /* 0x000fe20008340006 */
[----:B------:R-:W2:Y:S01]  /*5dd0*/  FENCE.VIEW.ASYNC.T ;  /* 0x00000000000073c6 */ /* 0x000ea20000000200 */
[----:B------:R-:W-:-:S04]  /*5de0*/  @!UP1 UIADD3 UR40, UPT, UPT, -UR7, 0x100000, URZ ;  /* 0x0010000007289890 */ /* 0x000fc8000fffe1ff */
[----:B------:R-:W-:Y:S02]  /*5df0*/  @!UP1 USHF.L.U32 UR41, UR40, 0xb, URZ ;  /* 0x0000000b28299899 */ /* 0x000fe400080006ff */
[----:B------:R-:W-:Y:S01]  /*5e00*/  @!UP1 USHF.L.U32 UR40, UR40, 0x1, URZ ;  /* 0x0000000128289899 */ /* 0x000fe200080006ff */
[----:B--2---:R-:W-:Y:S01]  /*5e10*/  VOTEU.ALL UP2, P6 ;  /* 0x0000000000ff7886 */ /* 0x004fe20003040000 */
[----:B------:R-:W-:Y:S01]  /*5e20*/  BAR.SYNC.DEFER_BLOCKING 0x0 ;  /* 0x0000000000007b1d */ /* 0x000fe20000010000 */
[----:B0-----:R-:W-:Y:S01]  /*5e30*/  IMAD.SHL.U32 R145, R145, 0x40, RZ ;  /* 0x0000004091917824 */ /* 0x001fe200078e00ff */
[----:B------:R-:W-:-:S03]  /*5e40*/  USHF.L.U32 UR12, UR12, 0x3, URZ ;  /* 0x000000030c0c7899 */ /* 0x000fc600080006ff */
[----:B------:R-:W-:Y:S01]  /*5e50*/  VIADD R136, R145, 0x40 ;  /* 0x0000004091887836 */ /* 0x000fe20000000000 */
[----:B------:R-:W-:Y:S01]  /*5e60*/  IADD3 R202, P1, PT, R0, UR10, RZ ;  /* 0x0000000a00ca7c10 */ /* 0x000fe2000ff3e0ff */
[----:B------:R-:W-:-:S03]  /*5e70*/  USHF.R.S32.HI UR44, URZ, 0x1f, UR12 ;  /* 0x0000001fff2c7899 */ /* 0x000fc6000801140c */
[----:B------:R-:W-:Y:S01]  /*5e80*/  ISETP.GT.AND P0, PT, R136, RZ, PT ;  /* 0x000000ff8800720c */ /* 0x000fe20003f04270 */
[----:B------:R-:W0:Y:S02]  /*5e90*/  FENCE.VIEW.ASYNC.S ;  /* 0x00000000000073c6 */ /* 0x000e240000000000 */
[----:B0-----:R0:W2:Y:S01]  /*5ea0*/  @!UP2 SYNCS.EXCH.64 URZ, [UR4+0x14800], UR40 ;  /* 0x0148002804ffa5b2 */ /* 0x0010a20008000100 */
[----:B------:R-:W-:Y:S02]  /*5eb0*/  LEA.HI.X.SX32 R203, R0, UR11, 0x1, P1 ;  /* 0x0000000b00cb7c11 */ /* 0x000fe400088f0eff */
[----:B-1----:R-:W-:Y:S01]  /*5ec0*/  IADD3 R2, P1, PT, R202, UR12, RZ ;  /* 0x0000000cca027c10 */ /* 0x002fe2000ff3e0ff */
[----:B------:R-:W-:Y:S01]  /*5ed0*/  USHF.L.U32 UR13, UR13, 0x4, URZ ;  /* 0x000000040d0d7899 */ /* 0x000fe200080006ff */
[----:B------:R-:W-:Y:S01]  /*5ee0*/  PRMT R111, RZ, 0x7610, R111 ;  /* 0x00007610ff6f7816 */ /* 0x000fe2000000006f */
[----:B------:R-:W-:Y:S01]  /*5ef0*/  UIMAD UR14, UR14, 0x18, URZ ;  /* 0x000000180e0e78a4 */ /* 0x000fe2000f8e02ff */
[----:B------:R-:W-:Y:S01]  /*5f00*/  IADD3.X R3, PT, PT, R203, UR44, RZ, P1, !PT ;  /* 0x0000002ccb037c10 */ /* 0x000fe20008ffe4ff */
[----:B--2---:R-:W-:Y:S01]  /*5f10*/  BAR.SYNC.DEFER_BLOCKING 0x0 ;  /* 0x0000000000007b1d */ /* 0x004fe20000010000 */
[----:B------:R-:W-:-:S02]  /*5f20*/  USHF.R.S32.HI UR45, URZ, 0x1f, UR13 ;  /* 0x0000001fff2d7899 */ /* 0x000fc4000801140d */
[C---:B------:R-:W-:Y:S01]  /*5f30*/  IADD3 R6, P1, PT, R202.reuse, UR13, RZ ;  /* 0x0000000dca067c10 */ /* 0x040fe2000ff3e0ff */
[----:B------:R-:W-:Y:S01]  /*5f40*/  USHF.R.S32.HI UR46, URZ, 0x1f, UR14 ;  /* 0x0000001fff2e7899 */ /* 0x000fe2000801140e */
[----:B------:R-:W-:Y:S01]  /*5f50*/  PRMT R39, RZ, 0x7610, R39 ;  /* 0x00007610ff277816 */ /* 0x000fe20000000027 */
[----:B------:R-:W-:Y:S01]  /*5f60*/  UIMAD UR15, UR15, 0x9, URZ ;  /* 0x000000090f0f78a4 */ /* 0x000fe2000f8e02ff */
[----:B------:R-:W-:Y:S01]  /*5f70*/  PRMT R71, RZ, 0x7610, R71 ;  /* 0x00007610ff477816 */ /* 0x000fe20000000047 */
[----:B------:R-:W-:Y:S01]  /*5f80*/  USHF.R.S32.HI UR16, URZ, 0x1f, UR16 ;  /* 0x0000001fff107899 */ /* 0x000fe20008011410 */
[----:B------:R1:W-:Y:S01]  /*5f90*/  STL.64 [R1+0x758], R2 ;  /* 0x0007580201007387 */ /* 0x0003e20000100a00 */
[----:B------:R-:W-:Y:S01]  /*5fa0*/  IADD3.X R7, PT, PT, R203, UR45, RZ, P1, !PT ;  /* 0x0000002dcb077c10 */ /* 0x000fe20008ffe4ff */
[----:B------:R-:W-:Y:S01]  /*5fb0*/  USHF.R.S32.HI UR47, URZ, 0x1f, UR15 ;  /* 0x0000001fff2f7899 */ /* 0x000fe2000801140f */
[----:B------:R-:W-:Y:S01]  /*5fc0*/  IADD3 RZ, P1, PT, R202, UR30, RZ ;  /* 0x0000001ecaff7c10 */ /* 0x000fe2000ff3e0ff */
[----:B------:R-:W-:-:S02]  /*5fd0*/  UIMAD UR17, UR17, 0x11, URZ ;  /* 0x00000011111178a4 */ /* 0x000fc4000f8e02ff */
[----:B------:R2:W-:Y:S01]  /*5fe0*/  STL.64 [R1+0x658], R6 ;  /* 0x0006580601007387 */ /* 0x0005e20000100a00 */
[----:B------:R-:W-:Y:S01]  /*5ff0*/  PRMT R132, RZ, 0x7610, R132 ;  /* 0x00007610ff847816 */ /* 0x000fe20000000084 */
[----:B------:R-:W-:Y:S01]  /*6000*/  UIMAD UR18, UR18, 0x19, URZ ;  /* 0x00000019121278a4 */ /* 0x000fe2000f8e02ff */
[----:B------:R-:W-:Y:S01]  /*6010*/  PRMT R108, RZ, 0x7610, R108 ;  /* 0x00007610ff6c7816 */ /* 0x000fe2000000006c */
[----:B------:R-:W-:Y:S01]  /*6020*/  USHF.L.U32 UR76, UR39, 0x1, URZ ;  /* 0x00000001274c7899 */ /* 0x000fe200080006ff */
[----:B------:R-:W-:Y:S01]  /*6030*/  PRMT R35, RZ, 0x7610, R35 ;  /* 0x00007610ff237816 */ /* 0x000fe20000000023 */
[----:B------:R-:W-:Y:S02]  /*6040*/  USHF.L.U32 UR19, UR19, 0x1, URZ ;  /* 0x0000000113137899 */ /* 0x000fe400080006ff */
[----:B------:R-:W-:Y:S01]  /*6050*/  UIMAD UR21, UR21, 0xa, URZ ;  /* 0x0000000a151578a4 */ /* 0x000fe2000f8e02ff */
[----:B------:R1:W3:Y:S01]  /*6060*/  @P0 LDG.E.U8 R111, desc[UR8][R2.64] ;  /* 0x00000008026f0981 */ /* 0x0002e2000c1e1100 */
[----:B------:R-:W-:Y:S01]  /*6070*/  PRMT R67, RZ, 0x7610, R67 ;  /* 0x00007610ff437816 */ /* 0x000fe20000000043 */
[----:B------:R-:W-:-:S02]  /*6080*/  UIMAD UR25, UR25, 0x12, URZ ;  /* 0x00000012191978a4 */ /* 0x000fc4000f8e02ff */
[----:B------:R2:W4:Y:S01]  /*6090*/  @P0 LDG.E.U8 R71, desc[UR8][R6.64] ;  /* 0x0000000806470981 */ /* 0x000522000c1e1100 */
[----:B------:R-:W-:Y:S02]  /*60a0*/  USHF.R.S32.HI UR48, URZ, 0x1f, UR17 ;  /* 0x0000001fff307899 */ /* 0x000fe40008011411 */
[----:B------:R-:W-:Y:S01]  /*60b0*/  USHF.R.S32.HI UR49, URZ, 0x1f, UR18 ;  /* 0x0000001fff317899 */ /* 0x000fe20008011412 */
[----:B------:R-:W-:Y:S01]  /*60c0*/  PRMT R129, RZ, 0x7610, R129 ;  /* 0x00007610ff817816 */ /* 0x000fe20000000081 */
[----:B------:R-:W-:Y:S01]  /*60d0*/  UIMAD UR26, UR26, 0x1a, URZ ;  /* 0x0000001a1a1a78a4 */ /* 0x000fe2000f8e02ff */
[C---:B-1----:R-:W-:Y:S01]  /*60e0*/  IADD3 R2, P2, PT, R202.reuse, UR14, RZ ;  /* 0x0000000eca027c10 */ /* 0x042fe2000ff5e0ff */
[----:B------:R-:W-:Y:S01]  /*60f0*/  UIMAD UR29, UR29, 0x3, URZ ;  /* 0x000000031d1d78a4 */ /* 0x000fe2000f8e02ff */
[----:B------:R-:W-:Y:S01]  /*6100*/  PRMT R105, RZ, 0x7610, R105 ;  /* 0x00007610ff697816 */ /* 0x000fe20000000069 */
[----:B------:R-:W-:Y:S01]  /*6110*/  UIMAD UR32, UR32, 0xb, URZ ;  /* 0x0000000b202078a4 */ /* 0x000fe2000f8e02ff */
[C---:B------:R-:W-:Y:S01]  /*6120*/  IADD3.X R3, PT, PT, R203.reuse, UR46, RZ, P2, !PT ;  /* 0x0000002ecb037c10 */ /* 0x040fe200097fe4ff */
[----:B--2---:R-:W-:Y:S01]  /*6130*/  VIADD R6, R202, UR43 ;  /* 0x0000002bca067c36 */ /* 0x004fe20008000000 */
[----:B------:R-:W-:Y:S01]  /*6140*/  IADD3.X R7, PT, PT, R203, UR16, RZ, P1, !PT ;  /* 0x00000010cb077c10 */ /* 0x000fe20008ffe4ff */
[----:B------:R-:W-:-:S02]  /*6150*/  USHF.R.S32.HI UR50, URZ, 0x1f, UR19 ;  /* 0x0000001fff327899 */ /* 0x000fc40008011413 */
[----:B------:R1:W-:Y:S01]  /*6160*/  STL.64 [R1+0x558], R2 ;  /* 0x0005580201007387 */ /* 0x0003e20000100a00 */
[----:B------:R-:W-:Y:S02]  /*6170*/  USHF.R.S32.HI UR51, URZ, 0x1f, UR21 ;  /* 0x0000001fff337899 */ /* 0x000fe40008011415 */
[----:B------:R-:W-:Y:S01]  /*6180*/  USHF.R.S32.HI UR53, URZ, 0x1f, UR25 ;  /* 0x0000001fff357899 */ /* 0x000fe20008011419 */
[----:B------:R1:W2:Y:S01]  /*6190*/  @P0 LDG.E.U8 R39, desc[UR8][R2.64] ;  /* 0x0000000802270981 */ /* 0x0002a2000c1e1100 */
[----:B------:R-:W-:Y:S01]  /*61a0*/  USHF.R.S32.HI UR52, URZ, 0x1f, UR26 ;  /* 0x0000001fff347899 */ /* 0x000fe2000801141a */
[----:B------:R-:W-:Y:S02]  /*61b0*/  PRMT R63, RZ, 0x7610, R63 ;  /* 0x00007610ff3f7816 */ /* 0x000fe4000000003f */
[----:B------:R-:W-:Y:S01]  /*61c0*/  PRMT R31, RZ, 0x7610, R31 ;  /* 0x00007610ff1f7816 */ /* 0x000fe2000000001f */
[----:B------:R5:W2:Y:S01]  /*61d0*/  @P0 LDG.E.U8 R132, desc[UR8][R6.64] ;  /* 0x0000000806840981 */ /* 0x000aa2000c1e1100 */
[----:B------:R-:W-:-:S02]  /*61e0*/  USHF.R.S32.HI UR55, URZ, 0x1f, UR29 ;  /* 0x0000001fff377899 */ /* 0x000fc4000801141d */
[----:B------:R-:W-:Y:S01]  /*61f0*/  USHF.R.S32.HI UR54, URZ, 0x1f, UR32 ;  /* 0x0000001fff367899 */ /* 0x000fe20008011420 */
[----:B-1----:R-:W-:Y:S01]  /*6200*/  IADD3 R2, P2, PT, R202, UR15, RZ ;  /* 0x0000000fca027c10 */ /* 0x002fe2000ff5e0ff */
[----:B------:R-:W-:Y:S01]  /*6210*/  UIMAD UR34, UR34, 0x13, URZ ;  /* 0x00000013222278a4 */ /* 0x000fe2000f8e02ff */
[----:B------:R-:W-:Y:S01]  /*6220*/  PRMT R126, RZ, 0x7610, R126 ;  /* 0x00007610ff7e7816 */ /* 0x000fe2000000007e */
[----:B------:R-:W-:Y:S01]  /*6230*/  UIMAD UR35, UR35, 0x1b, URZ ;  /* 0x0000001b232378a4 */ /* 0x000fe2000f8e02ff */
[----:B------:R-:W-:Y:S01]  /*6240*/  IADD3.X R3, PT, PT, R203, UR47, RZ, P2, !PT ;  /* 0x0000002fcb037c10 */ /* 0x000fe200097fe4ff */
[----:B------:R5:W-:Y:S01]  /*6250*/  STL.64 [R1+0x818], R6 ;  /* 0x0008180601007387 */ /* 0x000be20000100a00 */
[----:B------:R-:W-:Y:S01]  /*6260*/  PRMT R102, RZ, 0x7610, R102 ;  /* 0x00007610ff667816 */ /* 0x000fe20000000066 */
[----:B------:R-:W-:Y:S02]  /*6270*/  USHF.L.U32 UR37, UR37, 0x2, URZ ;  /* 0x0000000225257899 */ /* 0x000fe400080006ff */
[----:B------:R1:W-:Y:S01]  /*6280*/  STL.64 [R1+0x738], R2 ;  /* 0x0007380201007387 */ /* 0x0003e20000100a00 */
[----:B------:R-:W-:Y:S01]  /*6290*/  PRMT R59, RZ, 0x7610, R59 ;  /* 0x00007610ff3b7816 */ /* 0x000fe2000000003b */
[----:B------:R-:W-:-:S02]  /*62a0*/  UIMAD UR38, UR38, 0xc, URZ ;  /* 0x0000000c262678a4 */ /* 0x000fc4000f8e02ff */
[----:B------:R1:W2:Y:S01]  /*62b0*/  @P0 LDG.E.U8 R108, desc[UR8][R2.64] ;  /* 0x00000008026c0981 */ /* 0x0002a2000c1e1100 */
[----:B------:R-:W-:Y:S01]  /*62c0*/  PRMT R27, RZ, 0x7610, R27 ;  /* 0x00007610ff1b7816 */ /* 0x000fe2000000001b */
[----:B------:R-:W-:Y:S01]  /*62d0*/  UIMAD UR36, UR36, 0x14, URZ ;  /* 0x00000014242478a4 */ /* 0x000fe2000f8e02ff */
[C---:B-----5:R-:W-:Y:S01]  /*62e0*/  IADD3 R6, P1, PT, R202.reuse, UR17, RZ ;  /* 0x00000011ca067c10 */ /* 0x060fe2000ff3e0ff */
[----:B------:R-:W-:Y:S01]  /*62f0*/  UIMAD UR33, UR33, 0x1c, URZ ;  /* 0x0000001c212178a4 */ /* 0x000fe2000f8e02ff */
[----:B------:R-:W-:Y:S01]  /*6300*/  PRMT R123, RZ, 0x7610, R123 ;  /* 0x00007610ff7b7816 */ /* 0x000fe2000000007b */
[----:B------:R-:W-:Y:S01]  /*6310*/  UIMAD UR31, UR31, 0x5, URZ ;  /* 0x000000051f1f78a4 */ /* 0x000fe2000f8e02ff */
[----:B------:R-:W-:Y:S01]  /*6320*/  PRMT R99, RZ, 0x7610, R99 ;  /* 0x00007610ff637816 */ /* 0x000fe20000000063 */
[----:B------:R-:W-:Y:S01]  /*6330*/  UIMAD UR28, UR28, 0xd, URZ ;  /* 0x0000000d1c1c78a4 */ /* 0x000fe2000f8e02ff */
[----:B-1----:R-:W-:Y:S01]  /*6340*/  IADD3 R2, P2, PT, R202, UR18, RZ ;  /* 0x00000012ca027c10 */ /* 0x002fe2000ff5e0ff */
[----:B------:R-:W-:Y:S01]  /*6350*/  UIMAD UR24, UR24, 0x15, URZ ;  /* 0x00000015181878a4 */ /* 0x000fe2000f8e02ff */
[C---:B------:R-:W-:Y:S01]  /*6360*/  IADD3.X R7, PT, PT, R203.reuse, UR48, RZ, P1, !PT ;  /* 0x00000030cb077c10 */ /* 0x040fe20008ffe4ff */
[----:B------:R-:W-:Y:S01]  /*6370*/  UIMAD UR22, UR22, 0x1d, URZ ;  /* 0x0000001d161678a4 */ /* 0x000fe2000f8e02ff */
[----:B------:R-:W-:Y:S01]  /*6380*/  IADD3.X R3, PT, PT, R203, UR49, RZ, P2, !PT ;  /* 0x00000031cb037c10 */ /* 0x000fe200097fe4ff */
[----:B------:R-:W1:Y:S02]  /*6390*/  LDCU UR30, c[0x0][0x3c4] ;  /* 0x00007880ff1e77ac */ /* 0x000e640008000800 */
[----:B------:R-:W-:Y:S01]  /*63a0*/  STL.64 [R1+0x638], R6 ;  /* 0x0006380601007387 */ /* 0x000fe20000100a00 */
[----:B------:R-:W-:Y:S01]  /*63b0*/  PRMT R55, RZ, 0x7610, R55 ;  /* 0x00007610ff377816 */ /* 0x000fe20000000037 */
[----:B------:R-:W-:-:S02]  /*63c0*/  UIMAD UR20, UR20, 0x6, URZ ;  /* 0x00000006141478a4 */ /* 0x000fc4000f8e02ff */
[----:B------:R5:W-:Y:S01]  /*63d0*/  STL.64 [R1+0x230], R2 ;  /* 0x0002300201007387 */ /* 0x000be20000100a00 */
[----:B------:R-:W-:Y:S01]  /*63e0*/  PRMT R23, RZ, 0x7610, R23 ;  /* 0x00007610ff177816 */ /* 0x000fe20000000017 */
[----:B------:R-:W-:Y:S02]  /*63f0*/  UIMAD UR27, UR27, 0xe, URZ ;  /* 0x0000000e1b1b78a4 */ /* 0x000fe4000f8e02ff */
[----:B------:R5:W2:Y:S01]  /*6400*/  @P0 LDG.E.U8 R35, desc[UR8][R2.64] ;  /* 0x0000000802230981 */ /* 0x000aa2000c1e1100 */
[C---:B------:R-:W-:Y:S01]  /*6410*/  IADD3 RZ, P1, PT, R202.reuse, UR19, RZ ;  /* 0x00000013caff7c10 */ /* 0x040fe2000ff3e0ff */
[----:B------:R-:W1:Y:S02]  /*6420*/  LDCU UR39, c[0x0][0x3c4] ;  /* 0x00007880ff2777ac */ /* 0x000e640008000800 */
[----:B------:R1:W2:Y:S01]  /*6430*/  @P0 LDG.E.U8 R67, desc[UR8][R6.64] ;  /* 0x0000000806430981 */ /* 0x0002a2000c1e1100 */
[----:B------:R-:W-:Y:S01]  /*6440*/  PRMT R120, RZ, 0x7610, R120 ;  /* 0x00007610ff787816 */ /* 0x000fe20000000078 */
[----:B0-----:R-:W0:Y:S01]  /*6450*/  LDCU UR40, c[0x0][0x3c4] ;  /* 0x00007880ff2877ac */ /* 0x001e220008000800 */
[----:B-----5:R-:W-:Y:S01]  /*6460*/  IMAD.U32 R2, RZ, RZ, UR76 ;  /* 0x0000004cff027e24 */ /* 0x020fe2000f8e00ff */
[----:B------:R-:W-:Y:S01]  /*6470*/  PRMT R83, RZ, 0x7610, R83 ;  /* 0x00007610ff537816 */ /* 0x000fe20000000053 */
[----:B------:R-:W-:Y:S01]  /*6480*/  UIMAD UR23, UR23, 0x16, URZ ;  /* 0x00000016171778a4 */ /* 0x000fe2000f8e02ff */
[----:B------:R-:W-:Y:S01]  /*6490*/  PRMT R51, RZ, 0x7610, R51 ;  /* 0x00007610ff337816 */ /* 0x000fe20000000033 */
[----:B------:R-:W5:Y:S01]  /*64a0*/  LDCU UR41, c[0x0][0x3c4] ;  /* 0x00007880ff2977ac */ /* 0x000f620008000800 */
[----:B------:R0:W-:Y:S01]  /*64b0*/  STL [R1+0x85c], R2 ;  /* 0x00085c0201007387 */ /* 0x0001e20000100800 */
[C---:B-1----:R-:W-:Y:S01]  /*64c0*/  VIADD R6, R202.reuse, UR76 ;  /* 0x0000004cca067c36 */ /* 0x042fe20008000000 */
[----:B------:R-:W-:Y:S01]  /*64d0*/  IADD3.X R7, PT, PT, R203, UR50, RZ, P1, !PT ;  /* 0x00000032cb077c10 */ /* 0x000fe20008ffe4ff */
[----:B------:R-:W1:Y:S01]  /*64e0*/  LDCU UR43, c[0x0][0x3c4] ;  /* 0x00007880ff2b77ac */ /* 0x000e620008000800 */
[----:B0-----:R-:W-:-:S03]  /*64f0*/  IADD3 R2, P2, PT, R202, UR21, RZ ;  /* 0x00000015ca027c10 */ /* 0x001fc6000ff5e0ff */
[----:B------:R0:W2:Y:S01]  /*6500*/  @P0 LDG.E.U8 R129, desc[UR8][R6.64] ;  /* 0x0000000806810981 */ /* 0x0000a2000c1e1100 */
[----:B------:R-:W-:-:S03]  /*6510*/  IADD3.X R3, PT, PT, R203, UR51, RZ, P2, !PT ;  /* 0x00000033cb037c10 */ /* 0x000fc600097fe4ff */
[----:B------:R0:W-:Y:S04]  /*6520*/  STL.64 [R1+0x808], R6 ;  /* 0x0008080601007387 */ /* 0x0001e80000100a00 */
[----:B------:R1:W-:Y:S04]  /*6530*/  STL.64 [R1+0x718], R2 ;  /* 0x0007180201007387 */ /* 0x0003e80000100a00 */
[----:B------:R1:W2:Y:S01]  /*6540*/  @P0 LDG.E.U8 R105, desc[UR8][R2.64] ;  /* 0x0000000802690981 */ /* 0x0002a2000c1e1100 */
[C---:B0-----:R-:W-:Y:S02]  /*6550*/  IADD3 R6, P1, PT, R202.reuse, UR25, RZ ;  /* 0x00000019ca067c10 */ /* 0x041fe4000ff3e0ff */
[----:B-1----:R-:W-:-:S02]  /*6560*/  IADD3 R2, P2, PT, R202, UR26, RZ ;  /* 0x0000001aca027c10 */ /* 0x002fc4000ff5e0ff */
[C---:B------:R-:W-:Y:S02]  /*6570*/  IADD3.X R7, PT, PT, R203.reuse, UR53, RZ, P1, !PT ;  /* 0x00000035cb077c10 */ /* 0x040fe40008ffe4ff */
[----:B------:R-:W-:-:S03]  /*6580*/  IADD3.X R3, PT, PT, R203, UR52, RZ, P2, !PT ;  /* 0x00000034cb037c10 */ /* 0x000fc600097fe4ff */
[----:B------:R0:W-:Y:S04]  /*6590*/  STL.64 [R1+0x618], R6 ;  /* 0x0006180601007387 */ /* 0x0001e80000100a00 */
[----:B------:R0:W2:Y:S04]  /*65a0*/  @P0 LDG.E.U8 R63, desc[UR8][R6.64] ;  /* 0x00000008063f0981 */ /* 0x0000a8000c1e1100 */
[----:B------:R1:W-:Y:S04]  /*65b0*/  STL.64 [R1+0x210], R2 ;  /* 0x0002100201007387 */ /* 0x0003e80000100a00 */
[----:B------:R1:W2:Y:S01]  /*65c0*/  @P0 LDG.E.U8 R31, desc[UR8][R2.64] ;  /* 0x00000008021f0981 */ /* 0x0002a2000c1e1100 */
[----:B0-----:R-:W-:-:S04]  /*65d0*/  IADD3 R6, P1, PT, R202, UR29, RZ ;  /* 0x0000001dca067c10 */ /* 0x001fc8000ff3e0ff */
[C---:B------:R-:W-:Y:S02]  /*65e0*/  IADD3.X R7, PT, PT, R203.reuse, UR55, RZ, P1, !PT ;  /* 0x00000037cb077c10 */ /* 0x040fe40008ffe4ff */
[C---:B-1----:R-:W-:Y:S01]  /*65f0*/  IADD3 R2, P2, PT, R202.reuse, UR32, RZ ;  /* 0x00000020ca027c10 */ /* 0x042fe2000ff5e0ff */
[----:B------:R-:W-:Y:S02]  /*6600*/  USHF.R.S32.HI UR56, URZ, 0x1f, UR34 ;  /* 0x0000001fff387899 */ /* 0x000fe40008011422 */
[----:B------:R0:W2:Y:S01]  /*6610*/  @P0 LDG.E.U8 R126, desc[UR8][R6.64] ;  /* 0x00000008067e0981 */ /* 0x0000a2000c1e1100 */
[----:B------:R-:W-:Y:S01]  /*6620*/  IADD3.X R3, PT, PT, R203, UR54, RZ, P2, !PT ;  /* 0x00000036cb037c10 */ /* 0x000fe200097fe4ff */
[----:B------:R-:W-:Y:S02]  /*6630*/  USHF.R.S32.HI UR57, URZ, 0x1f, UR35 ;  /* 0x0000001fff397899 */ /* 0x000fe40008011423 */
[----:B------:R0:W-:Y:S04]  /*6640*/  STL.64 [R1+0x7f8], R6 ;  /* 0x0007f80601007387 */ /* 0x0001e80000100a00 */
[----:B------:R1:W-:Y:S04]  /*6650*/  STL.64 [R1+0x6f8], R2 ;  /* 0x0006f80201007387 */ /* 0x0003e80000100a00 */
[----:B------:R1:W2:Y:S01]  /*6660*/  @P0 LDG.E.U8 R102, desc[UR8][R2.64] ;  /* 0x0000000802660981 */ /* 0x0002a2000c1e1100 */
[----:B0-----:R-:W-:-:S02]  /*6670*/  IADD3 R6, P1, PT, R202, UR34, RZ ;  /* 0x00000022ca067c10 */ /* 0x001fc4000ff3e0ff */
[----:B-1----:R-:W-:Y:S02]  /*6680*/  IADD3 R2, P2, PT, R202, UR35, RZ ;  /* 0x00000023ca027c10 */ /* 0x002fe4000ff5e0ff */
[C---:B------:R-:W-:Y:S02]  /*6690*/  IADD3.X R7, PT, PT, R203.reuse, UR56, RZ, P1, !PT ;  /* 0x00000038cb077c10 */ /* 0x040fe40008ffe4ff */
[----:B------:R-:W-:Y:S01]  /*66a0*/  IADD3.X R3, PT, PT, R203, UR57, RZ, P2, !PT ;  /* 0x00000039cb037c10 */ /* 0x000fe200097fe4ff */
[----:B------:R-:W-:Y:S02]  /*66b0*/  USHF.R.S32.HI UR59, URZ, 0x1f, UR37 ;  /* 0x0000001fff3b7899 */ /* 0x000fe40008011425 */
[----:B------:R0:W-:Y:S01]  /*66c0*/  STL.64 [R1+0x5f8], R6 ;  /* 0x0005f80601007387 */ /* 0x0001e20000100a00 */
[----:B------:R-:W-:-:S03]  /*66d0*/  USHF.R.S32.HI UR58, URZ, 0x1f, UR38 ;  /* 0x0000001fff3a7899 */ /* 0x000fc60008011426 */
        /* <DEDUP_REMOVED lines=34> */
[----:B------:R-:W-:Y:S02]  /*6900*/  PRMT R19, RZ, 0x7610, R19 ;  /* 0x00007610ff137816 */ /* 0x000fe40000000013 */
        /* <DEDUP_REMOVED lines=9> */
[----:B0-----:R-:W-:Y:S02]  /*69a0*/  IADD3 R6, P1, PT, R202, UR20, RZ ;  /* 0x00000014ca067c10 */ /* 0x001fe4000ff3e0ff */
[----:B------:R-:W-:-:S02]  /*69b0*/  PRMT R79, RZ, 0x7610, R79 ;  /* 0x00007610ff4f7816 */ /* 0x000fc4000000004f */
[----:B------:R-:W-:Y:S02]  /*69c0*/  IADD3.X R7, PT, PT, R203, UR67, RZ, P1, !PT ;  /* 0x00000043cb077c10 */ /* 0x000fe40008ffe4ff */
[----:B-1----:R-:W-:-:S04]  /*69d0*/  IADD3 R2, P2, PT, R202, UR27, RZ ;  /* 0x0000001bca027c10 */ /* 0x002fc8000ff5e0ff */
[----:B------:R-:W-:Y:S01]  /*69e0*/  IADD3.X R3, PT, PT, R203, UR66, RZ, P2, !PT ;  /* 0x00000042cb037c10 */ /* 0x000fe200097fe4ff */
[----:B------:R-:W-:Y:S01]  /*69f0*/  STL.64 [R1+0x798], R6 ;  /* 0x0007980601007387 */ /* 0x000fe20000100a00 */
[----:B------:R-:W-:Y:S01]  /*6a00*/  PRMT R117, RZ, 0x7610, R117 ;  /* 0x00007610ff757816 */ /* 0x000fe20000000075 */
[----:B------:R-:W-:Y:S02]  /*6a10*/  UIMAD UR30, UR30, 0x1e, URZ ;  /* 0x0000001e1e1e78a4 */ /* 0x000fe4000f8e02ff */
[----:B------:R0:W-:Y:S01]  /*6a20*/  STL.64 [R1+0x698], R2 ;  /* 0x0006980201007387 */ /* 0x0001e20000100a00 */
[----:B------:R-:W-:-:S03]  /*6a30*/  USHF.R.S32.HI UR69, URZ, 0x1f, UR23 ;  /* 0x0000001fff457899 */ /* 0x000fc60008011417 */
[----:B------:R0:W2:Y:S01]  /*6a40*/  @P0 LDG.E.U8 R79, desc[UR8][R2.64] ;  /* 0x00000008024f0981 */ /* 0x0000a2000c1e1100 */
[----:B------:R-:W-:Y:S01]  /*6a50*/  USHF.R.S32.HI UR68, URZ, 0x1f, UR30 ;  /* 0x0000001fff447899 */ /* 0x000fe2000801141e */
[C---:B------:R-:W-:Y:S02]  /*6a60*/  IADD3 R136, P1, PT, R202.reuse, UR23, RZ ;  /* 0x00000017ca887c10 */ /* 0x040fe4000ff3e0ff */
[----:B------:R1:W2:Y:S01]  /*6a70*/  @P0 LDG.E.U8 R117, desc[UR8][R6.64] ;  /* 0x0000000806750981 */ /* 0x0002a2000c1e1100 */
[----:B0-----:R-:W0:Y:S01]  /*6a80*/  LDC R3, c[0x0][0x3c8] ;  /* 0x0000f200ff037b82 */ /* 0x001e220000000800 */
[----:B------:R-:W-:Y:S02]  /*6a90*/  PRMT R47, RZ, 0x7610, R47 ;  /* 0x00007610ff2f7816 */ /* 0x000fe4000000002f */
[----:B-1----:R-:W-:Y:S01]  /*6aa0*/  IADD3 R6, P2, PT, R202, UR30, RZ ;  /* 0x0000001eca067c10 */ /* 0x002fe2000ff5e0ff */
[----:B------:R-:W-:Y:S01]  /*6ab0*/  UIMAD UR39, UR39, 0x7, URZ ;  /* 0x00000007272778a4 */ /* 0x000fe2000f8e02ff */
[----:B------:R-:W-:Y:S01]  /*6ac0*/  IADD3.X R137, PT, PT, R203, UR69, RZ, P1, !PT ;  /* 0x00000045cb897c10 */ /* 0x000fe20008ffe4ff */
[----:B------:R-:W-:Y:S01]  /*6ad0*/  UIMAD UR40, UR40, 0xf, URZ ;  /* 0x0000000f282878a4 */ /* 0x000fe2000f8e02ff */
[----:B------:R-:W-:-:S02]  /*6ae0*/  PRMT R15, RZ, 0x7610, R15 ;  /* 0x00007610ff0f7816 */ /* 0x000fc4000000000f */
[----:B------:R-:W-:Y:S01]  /*6af0*/  IADD3.X R7, PT, PT, R203, UR68, RZ, P2, !PT ;  /* 0x00000044cb077c10 */ /* 0x000fe200097fe4ff */
[----:B------:R-:W-:Y:S01]  /*6b00*/  USHF.R.S32.HI UR71, URZ, 0x1f, UR39 ;  /* 0x0000001fff477899 */ /* 0x000fe20008011427 */
[----:B------:R1:W-:Y:S01]  /*6b10*/  STL.64 [R1+0x598], R136 ;  /* 0x0005988801007387 */ /* 0x0003e20000100a00 */
[----:B------:R-:W-:-:S03]  /*6b20*/  USHF.R.S32.HI UR70, URZ, 0x1f, UR40 ;  /* 0x0000001fff467899 */ /* 0x000fc60008011428 */
[----:B------:R1:W2:Y:S01]  /*6b30*/  @P0 LDG.E.U8 R47, desc[UR8][R136.64] ;  /* 0x00000008882f0981 */ /* 0x0002a2000c1e1100 */
[----:B------:R-:W-:-:S03]  /*6b40*/  PRMT R114, RZ, 0x7610, R114 ;  /* 0x00007610ff727816 */ /* 0x000fc60000000072 */
[----:B------:R3:W-:Y:S04]  /*6b50*/  STL.64 [R1+0x190], R6 ;  /* 0x0001900601007387 */ /* 0x0007e80000100a00 */
[----:B------:R3:W2:Y:S01]  /*6b60*/  @P0 LDG.E.U8 R15, desc[UR8][R6.64] ;  /* 0x00000008060f0981 */ /* 0x0006a2000c1e1100 */
[C---:B-1----:R-:W-:Y:S01]  /*6b70*/  IADD3 R136, P1, PT, R202.reuse, UR39, RZ ;  /* 0x00000027ca887c10 */ /* 0x042fe2000ff3e0ff */
[----:B-----5:R-:W-:Y:S01]  /*6b80*/  UIMAD UR41, UR41, 0x17, URZ ;  /* 0x00000017292978a4 */ /* 0x020fe2000f8e02ff */
[----:B------:R-:W-:Y:S01]  /*6b90*/  PRMT R75, RZ, 0x7610, R75 ;  /* 0x00007610ff4b7816 */ /* 0x000fe2000000004b */
[----:B------:R-:W-:Y:S01]  /*6ba0*/  UIMAD UR43, UR43, 0x1f, URZ ;  /* 0x0000001f2b2b78a4 */ /* 0x000fe2000f8e02ff */
[----:B------:R-:W-:Y:S02]  /*6bb0*/  IADD3.X R137, PT, PT, R203, UR71, RZ, P1, !PT ;  /* 0x00000047cb897c10 */ /* 0x000fe40008ffe4ff */
[----:B---3--:R-:W-:Y:S01]  /*6bc0*/  IADD3 R6, P2, PT, R202, UR40, RZ ;  /* 0x00000028ca067c10 */ /* 0x008fe2000ff5e0ff */
[----:B------:R-:W-:-:S02]  /*6bd0*/  USHF.R.S32.HI UR73, URZ, 0x1f, UR41 ;  /* 0x0000001fff497899 */ /* 0x000fc40008011429 */
[----:B------:R1:W3:Y:S01]  /*6be0*/  @P0 LDG.E.U8 R114, desc[UR8][R136.64] ;  /* 0x0000000888720981 */ /* 0x0002e2000c1e1100 */
[----:B------:R-:W-:Y:S01]  /*6bf0*/  IADD3.X R7, PT, PT, R203, UR70, RZ, P2, !PT ;  /* 0x00000046cb077c10 */ /* 0x000fe200097fe4ff */
[----:B------:R-:W-:Y:S02]  /*6c00*/  USHF.R.S32.HI UR72, URZ, 0x1f, UR43 ;  /* 0x0000001fff487899 */ /* 0x000fe4000801142b */
[----:B------:R1:W-:Y:S01]  /*6c10*/  STL.64 [R1+0x778], R136 ;  /* 0x0007788801007387 */ /* 0x0003e20000100a00 */
[----:B0-----:R-:W-:-:S03]  /*6c20*/  IMAD R0, R3, 0x80, R0 ;  /* 0x0000008003007824 */ /* 0x001fc600078e0200 */
[----:B------:R0:W-:Y:S04]  /*6c30*/  STL.64 [R1+0x678], R6 ;  /* 0x0006780601007387 */ /* 0x0001e80000100a00 */
[----:B------:R0:W5:Y:S01]  /*6c40*/  @P0 LDG.E.U8 R75, desc[UR8][R6.64] ;  /* 0x00000008064b0981 */ /* 0x000162000c1e1100 */
[C---:B-1----:R-:W-:Y:S02]  /*6c50*/  IADD3 R136, P1, PT, R202.reuse, UR41, RZ ;  /* 0x00000029ca887c10 */ /* 0x042fe4000ff3e0ff */
[----:B------:R-:W-:Y:S02]  /*6c60*/  PRMT R11, RZ, 0x7610, R11 ;  /* 0x00007610ff0b7816 */ /* 0x000fe4000000000b */
[----:B0-----:R-:W-:Y:S02]  /*6c70*/  IADD3 R6, P2, PT, R202, UR43, RZ ;  /* 0x0000002bca067c10 */ /* 0x001fe4000ff5e0ff */
[----:B------:R-:W-:-:S02]  /*6c80*/  IADD3.X R137, PT, PT, R203, UR73, RZ, P1, !PT ;  /* 0x00000049cb897c10 */ /* 0x000fc40008ffe4ff */
[----:B------:R-:W-:Y:S02]  /*6c90*/  IADD3.X R7, PT, PT, R203, UR72, RZ, P2, !PT ;  /* 0x00000048cb077c10 */ /* 0x000fe400097fe4ff */
[C---:B------:R-:W-:Y:S01]  /*6ca0*/  IADD3 R200, P1, PT, R0.reuse, UR10, RZ ;  /* 0x0000000a00c87c10 */ /* 0x040fe2000ff3e0ff */
[----:B------:R-:W-:Y:S03]  /*6cb0*/  STL.64 [R1+0x578], R136 ;  /* 0x0005788801007387 */ /* 0x000fe60000100a00 */
[----:B------:R-:W-:Y:S01]  /*6cc0*/  LEA.HI.X.SX32 R201, R0, UR11, 0x1, P1 ;  /* 0x0000000b00c97c11 */ /* 0x000fe200088f0eff */
[----:B------:R0:W-:Y:S04]  /*6cd0*/  STL.64 [R1+0x170], R6 ;  /* 0x0001700601007387 */ /* 0x0001e80000100a00 */
[----:B------:R0:W2:Y:S01]  /*6ce0*/  @P0 LDG.E.U8 R11, desc[UR8][R6.64] ;  /* 0x00000008060b0981 */ /* 0x0000a2000c1e1100 */
[----:B------:R-:W-:-:S02]  /*6cf0*/  PRMT R110, RZ, 0x7610, R110 ;  /* 0x00007610ff6e7816 */ /* 0x000fc4000000006e */
[C---:B------:R-:W-:Y:S02]  /*6d00*/  IADD3 R2, P2, PT, R200.reuse, UR13, RZ ;  /* 0x0000000dc8027c10 */ /* 0x040fe4000ff5e0ff */
[----:B0-----:R-:W-:-:S04]  /*6d10*/  IADD3 R6, P1, PT, R200, UR12, RZ ;  /* 0x0000000cc8067c10 */ /* 0x001fc8000ff3e0ff */
[C---:B------:R-:W-:Y:S02]  /*6d20*/  IADD3.X R7, PT, PT, R201.reuse, UR44, RZ, P1, !PT ;  /* 0x0000002cc9077c10 */ /* 0x040fe40008ffe4ff */
[----:B------:R-:W-:Y:S02]  /*6d30*/  PRMT R70, RZ, 0x7610, R70 ;  /* 0x00007610ff467816 */ /* 0x000fe40000000046 */
[----:B------:R-:W-:Y:S01]  /*6d40*/  PRMT R43, RZ, 0x7610, R43 ;  /* 0x00007610ff2b7816 */ /* 0x000fe2000000002b */
[----:B------:R0:W-:Y:S01]  /*6d50*/  STL.64 [R1+0x750], R6 ;  /* 0x0007500601007387 */ /* 0x0001e20000100a00 */
[----:B------:R-:W-:-:S03]  /*6d60*/  IADD3.X R3, PT, PT, R201, UR45, RZ, P2, !PT ;  /* 0x0000002dc9037c10 */ /* 0x000fc600097fe4ff */
[----:B------:R0:W2:Y:S01]  /*6d70*/  @P0 LDG.E.U8 R110, desc[UR8][R6.64] ;  /* 0x00000008066e0981 */ /* 0x0000a2000c1e1100 */
[----:B------:R-:W-:Y:S01]  /*6d80*/  IADD3 RZ, P1, PT, R200, UR74, RZ ;  /* 0x0000004ac8ff7c10 */ /* 0x000fe2000ff3e0ff */
[----:B------:R-:W1:Y:S01]  /*6d90*/  LDCU UR74, c[0x0][0x3c4] ;  /* 0x00007880ff4a77ac */ /* 0x000e620008000800 */
[----:B------:R-:W-:Y:S01]  /*6da0*/  PRMT R38, RZ, 0x7610, R38 ;  /* 0x00007610ff267816 */ /* 0x000fe20000000026 */
[----:B------:R4:W-:Y:S01]  /*6db0*/  STL.64 [R1+0x650], R2 ;  /* 0x0006500201007387 */ /* 0x0009e20000100a00 */
[----:B------:R-:W-:-:S03]  /*6dc0*/  PRMT R131, RZ, 0x7610, R131 ;  /* 0x00007610ff837816 */ /* 0x000fc60000000083 */
[----:B------:R4:W2:Y:S01]  /*6dd0*/  @P0 LDG.E.U8 R70, desc[UR8][R2.64] ;  /* 0x0000000802460981 */ /* 0x0008a2000c1e1100 */
[----:B0-----:R-:W-:-:S03]  /*6de0*/  IADD3 R6, P2, PT, R200, UR14, RZ ;  /* 0x0000000ec8067c10 */ /* 0x001fc6000ff5e0ff */
[----:B------:R0:W2:Y:S01]  /*6df0*/  @P0 LDG.E.U8 R43, desc[UR8][R136.64] ;  /* 0x00000008882b0981 */ /* 0x0000a2000c1e1100 */
[C---:B------:R-:W-:Y:S01]  /*6e00*/  IADD3.X R7, PT, PT, R201.reuse, UR46, RZ, P2, !PT ;  /* 0x0000002ec9077c10 */ /* 0x040fe200097fe4ff */
[----:B----4-:R-:W-:Y:S01]  /*6e10*/  VIADD R2, R200, UR77 ;  /* 0x0000004dc8027c36 */ /* 0x010fe20008000000 */
[----:B------:R-:W-:-:S03]  /*6e20*/  IADD3.X R3, PT, PT, R201, UR16, RZ, P1, !PT ;  /* 0x00000010c9037c10 */ /* 0x000fc60008ffe4ff */
[----:B------:R4:W2:Y:S01]  /*6e30*/  @P0 LDG.E.U8 R38, desc[UR8][R6.64] ;  /* 0x0000000806260981 */ /* 0x0008a2000c1e1100 */
[----:B0-----:R-:W-:-:S03]  /*6e40*/  IADD3 R136, P1, PT, R200, UR15, RZ ;  /* 0x0000000fc8887c10 */ /* 0x001fc6000ff3e0ff */
[----:B------:R4:W-:Y:S01]  /*6e50*/  STL.64 [R1+0x248], R6 ;  /* 0x0002480601007387 */ /* 0x0009e20000100a00 */
[----:B------:R-:W-:-:S03]  /*6e60*/  IADD3.X R137, PT, PT, R201, UR47, RZ, P1, !PT ;  /* 0x0000002fc9897c10 */ /* 0x000fc60008ffe4ff */
[----:B------:R0:W-:Y:S01]  /*6e70*/  STL.64 [R1+0x848], R2 ;  /* 0x0008480201007387 */ /* 0x0001e20000100a00 */
[----:B------:R-:W-:-:S03]  /*6e80*/  PRMT R107, RZ, 0x7610, R107 ;  /* 0x00007610ff6b7816 */ /* 0x000fc6000000006b */
[----:B------:R0:W2:Y:S01]  /*6e90*/  @P0 LDG.E.U8 R131, desc[UR8][R2.64] ;  /* 0x0000000802830981 */ /* 0x0000a2000c1e1100 */
[----:B------:R-:W-:Y:S02]  /*6ea0*/  PRMT R66, RZ, 0x7610, R66 ;  /* 0x00007610ff427816 */ /* 0x000fe40000000042 */
[C---:B----4-:R-:W-:Y:S02]  /*6eb0*/  IADD3 R6, P2, PT, R200.reuse, UR17, RZ ;  /* 0x00000011c8067c10 */ /* 0x050fe4000ff5e0ff */
[----:B------:R-:W-:Y:S01]  /*6ec0*/  PRMT R34, RZ, 0x7610, R34 ;  /* 0x00007610ff227816 */ /* 0x000fe20000000022 */
[----:B------:R4:W-:Y:S01]  /*6ed0*/  STL.64 [R1+0x730], R136 ;  /* 0x0007308801007387 */ /* 0x0009e20000100a00 */
[----:B0-----:R-:W-:-:S03]  /*6ee0*/  IADD3 R2, P1, PT, R200, UR18, RZ ;  /* 0x00000012c8027c10 */ /* 0x001fc6000ff3e0ff */
[----:B------:R4:W2:Y:S01]  /*6ef0*/  @P0 LDG.E.U8 R107, desc[UR8][R136.64] ;  /* 0x00000008886b0981 */ /* 0x0008a2000c1e1100 */
[C---:B------:R-:W-:Y:S02]  /*6f00*/  IADD3.X R7, PT, PT, R201.reuse, UR48, RZ, P2, !PT ;  /* 0x00000030c9077c10 */ /* 0x040fe400097fe4ff */
[----:B------:R-:W-:Y:S02]  /*6f10*/  IADD3.X R3, PT, PT, R201, UR49, RZ, P1, !PT ;  /* 0x00000031c9037c10 */ /* 0x000fe40008ffe4ff */
[----:B------:R-:W-:Y:S01]  /*6f20*/  IADD3 RZ, P1, PT, R200, UR19, RZ ;  /* 0x00000013c8ff7c10 */ /* 0x000fe2000ff3e0ff */
[----:B------:R0:W-:Y:S01]  /*6f30*/  STL.64 [R1+0x630], R6 ;  /* 0x0006300601007387 */ /* 0x0001e20000100a00 */
[----:B------:R-:W-:-:S03]  /*6f40*/  PRMT R128, RZ, 0x7610, R128 ;  /* 0x00007610ff807816 */ /* 0x000fc60000000080 */
[----:B------:R0:W2:Y:S01]  /*6f50*/  @P0 LDG.E.U8 R66, desc[UR8][R6.64] ;  /* 0x0000000806420981 */ /* 0x0000a2000c1e1100 */
[----:B----4-:R-:W-:Y:S01]  /*6f60*/  VIADD R136, R200, UR76 ;  /* 0x0000004cc8887c36 */ /* 0x010fe20008000000 */
[----:B------:R-:W-:Y:S02]  /*6f70*/  IADD3.X R137, PT, PT, R201, UR50, RZ, P1, !PT ;  /* 0x00000032c9897c10 */ /* 0x000fe40008ffe4ff */
[----:B------:R4:W-:Y:S01]  /*6f80*/  STL.64 [R1+0x228], R2 ;  /* 0x0002280201007387 */ /* 0x0009e20000100a00 */
[----:B------:R-:W-:-:S03]  /*6f90*/  PRMT R104, RZ, 0x7610, R104 ;  /* 0x00007610ff687816 */ /* 0x000fc60000000068 */
[----:B------:R4:W2:Y:S01]  /*6fa0*/  @P0 LDG.E.U8 R34, desc[UR8][R2.64] ;  /* 0x0000000802220981 */ /* 0x0008a2000c1e1100 */
[----:B0-----:R-:W-:Y:S02]  /*6fb0*/  IADD3 R6, P2, PT, R200, UR21, RZ ;  /* 0x00000015c8067c10 */ /* 0x001fe4000ff5e0ff */
[----:B------:R-:W-:Y:S01]  /*6fc0*/  PRMT R62, RZ, 0x7610, R62 ;  /* 0x00007610ff3e7816 */ /* 0x000fe2000000003e */
[----:B------:R0:W-:Y:S01]  /*6fd0*/  STL.64 [R1+0x838], R136 ;  /* 0x0008388801007387 */ /* 0x0001e20000100a00 */
[----:B------:R-:W-:-:S03]  /*6fe0*/  IADD3.X R7, PT, PT, R201, UR51, RZ, P2, !PT ;  /* 0x00000033c9077c10 */ /* 0x000fc600097fe4ff */
[----:B------:R0:W2:Y:S01]  /*6ff0*/  @P0 LDG.E.U8 R128, desc[UR8][R136.64] ;  /* 0x0000000888800981 */ /* 0x0000a2000c1e1100 */
[C---:B----4-:R-:W-:Y:S02]  /*7000*/  IADD3 R2, P1, PT, R200.reuse, UR25, RZ ;  /* 0x00000019c8027c10 */ /* 0x050fe4000ff3e0ff */
[----:B------:R-:W-:Y:S01]  /*7010*/  PRMT R30, RZ, 0x7610, R30 ;  /* 0x00007610ff1e7816 */ /* 0x000fe2000000001e */
[----:B------:R4:W2:Y:S01]  /*7020*/  @P0 LDG.E.U8 R104, desc[UR8][R6.64] ;  /* 0x0000000806680981 */ /* 0x0008a2000c1e1100 */
[C---:B------:R-:W-:Y:S02]  /*7030*/  IADD3.X R3, PT, PT, R201.reuse, UR53, RZ, P1, !PT ;  /* 0x00000035c9037c10 */ /* 0x040fe40008ffe4ff */
[----:B0-----:R-:W-:Y:S01]  /*7040*/  IADD3 R136, P2, PT, R200, UR26, RZ ;  /* 0x0000001ac8887c10 */ /* 0x001fe2000ff5e0ff */
[----:B------:R4:W-:Y:S03]  /*7050*/  STL.64 [R1+0x710], R6 ;  /* 0x0007100601007387 */ /* 0x0009e60000100a00 */
[----:B------:R-:W-:Y:S01]  /*7060*/  IADD3.X R137, PT, PT, R201, UR52, RZ, P2, !PT ;  /* 0x00000034c9897c10 */ /* 0x000fe200097fe4ff */
[----:B------:R0:W-:Y:S01]  /*7070*/  STL.64 [R1+0x610], R2 ;  /* 0x0006100201007387 */ /* 0x0001e20000100a00 */
[----:B------:R-:W-:-:S03]  /*7080*/  PRMT R125, RZ, 0x7610, R125 ;  /* 0x00007610ff7d7816 */ /* 0x000fc6000000007d */
[----:B------:R0:W2:Y:S01]  /*7090*/  @P0 LDG.E.U8 R62, desc[UR8][R2.64] ;  /* 0x00000008023e0981 */ /* 0x0000a2000c1e1100 */
[----:B----4-:R-:W-:-:S03]  /*70a0*/  IADD3 R6, P1, PT, R200, UR29, RZ ;  /* 0x0000001dc8067c10 */ /* 0x010fc6000ff3e0ff */
[----:B------:R4:W-:Y:S01]  /*70b0*/  STL.64 [R1+0x208], R136 ;  /* 0x0002088801007387 */ /* 0x0009e20000100a00 */
[----:B------:R-:W-:-:S03]  /*70c0*/  PRMT R101, RZ, 0x7610, R101 ;  /* 0x00007610ff657816 */ /* 0x000fc60000000065 */
[----:B------:R4:W2:Y:S01]  /*70d0*/  @P0 LDG.E.U8 R30, desc[UR8][R136.64] ;  /* 0x00000008881e0981 */ /* 0x0008a2000c1e1100 */
[C---:B0-----:R-:W-:Y:S02]  /*70e0*/  IADD3 R2, P2, PT, R200.reuse, UR32, RZ ;  /* 0x00000020c8027c10 */ /* 0x041fe4000ff5e0ff */
[C---:B------:R-:W-:Y:S02]  /*70f0*/  IADD3.X R7, PT, PT, R201.reuse, UR55, RZ, P1, !PT ;  /* 0x00000037c9077c10 */ /* 0x040fe40008ffe4ff */
[C---:B------:R-:W-:Y:S02]  /*7100*/  IADD3.X R3, PT, PT, R201.reuse, UR54, RZ, P2, !PT ;  /* 0x00000036c9037c10 */ /* 0x040fe400097fe4ff */
[----:B------:R-:W-:Y:S02]  /*7110*/  PRMT R58, RZ, 0x7610, R58 ;  /* 0x00007610ff3a7816 */ /* 0x000fe4000000003a */
[----:B----4-:R-:W-:Y:S01]  /*7120*/  IADD3 R136, P1, PT, R200, UR34, RZ ;  /* 0x00000022c8887c10 */ /* 0x010fe2000ff3e0ff */
[----:B------:R0:W-:Y:S03]  /*7130*/  STL.64 [R1+0x7f0], R6 ;  /* 0x0007f00601007387 */ /* 0x0001e60000100a00 */
[----:B------:R-:W-:Y:S01]  /*7140*/  IADD3.X R137, PT, PT, R201, UR56, RZ, P1, !PT ;  /* 0x00000038c9897c10 */ /* 0x000fe20008ffe4ff */
[----:B------:R0:W4:Y:S01]  /*7150*/  @P0 LDG.E.U8 R125, desc[UR8][R6.64] ;  /* 0x00000008067d0981 */ /* 0x000122000c1e1100 */
[----:B------:R-:W-:-:S03]  /*7160*/  PRMT R26, RZ, 0x7610, R26 ;  /* 0x00007610ff1a7816 */ /* 0x000fc6000000001a */
[----:B------:R1:W-:Y:S04]  /*7170*/  STL.64 [R1+0x6f0], R2 ;  /* 0x0006f00201007387 */ /* 0x0003e80000100a00 */
[----:B------:R1:W2:Y:S01]  /*7180*/  @P0 LDG.E.U8 R101, desc[UR8][R2.64] ;  /* 0x0000000802650981 */ /* 0x0002a2000c1e1100 */
[----:B0-----:R-:W-:Y:S02]  /*7190*/  IADD3 R6, P2, PT, R200, UR35, RZ ;  /* 0x00000023c8067c10 */ /* 0x001fe4000ff5e0ff */
[----:B------:R-:W-:Y:S01]  /*71a0*/  PRMT R122, RZ, 0x7610, R122 ;  /* 0x00007610ff7a7816 */ /* 0x000fe2000000007a */
[----:B------:R0:W-:Y:S01]  /*71b0*/  STL.64 [R1+0x5f0], R136 ;  /* 0x0005f08801007387 */ /* 0x0001e20000100a00 */
[----:B------:R-:W-:-:S03]  /*71c0*/  IADD3.X R7, PT, PT, R201, UR57, RZ, P2, !PT ;  /* 0x00000039c9077c10 */ /* 0x000fc600097fe4ff */
[----:B------:R0:W2:Y:S01]  /*71d0*/  @P0 LDG.E.U8 R58, desc[UR8][R136.64] ;  /* 0x00000008883a0981 */ /* 0x0000a2000c1e1100 */
[C---:B-1----:R-:W-:Y:S02]  /*71e0*/  IADD3 R2, P1, PT, R200.reuse, UR37, RZ ;  /* 0x00000025c8027c10 */ /* 0x042fe4000ff3e0ff */
        /* <DEDUP_REMOVED lines=9> */
[----:B-1----:R-:W-:-:S03]  /*7280*/  IADD3 R6, P2, PT, R200, UR36, RZ ;  /* 0x00000024c8067c10 */ /* 0x002fc6000ff5e0ff */
[----:B------:R1:W-:Y:S01]  /*7290*/  STL.64 [R1+0x6d0], R136 ;  /* 0x0006d08801007387 */ /* 0x0003e20000100a00 */
[----:B------:R-:W-:-:S03]  /*72a0*/  PRMT R22, RZ, 0x7610, R22 ;  /* 0x00007610ff167816 */ /* 0x000fc60000000016 */
[----:B------:R1:W2:Y:S01]  /*72b0*/  @P0 LDG.E.U8 R86, desc[UR8][R136.64] ;  /* 0x0000000888560981 */ /* 0x0002a2000c1e1100 */
[----:B0-----:R-:W-:Y:S02]  /*72c0*/  IADD3 R2, P1, PT, R200, UR33, RZ ;  /* 0x00000021c8027c10 */ /* 0x001fe4000ff3e0ff */
[C---:B------:R-:W-:Y:S02]  /*72d0*/  IADD3.X R7, PT, PT, R201.reuse, UR61, RZ, P2, !PT ;  /* 0x0000003dc9077c10 */ /* 0x040fe400097fe4ff */
[----:B------:R-:W-:-:S03]  /*72e0*/  IADD3.X R3, PT, PT, R201, UR60, RZ, P1, !PT ;  /* 0x0000003cc9037c10 */ /* 0x000fc60008ffe4ff */
[----:B------:R0:W2:Y:S01]  /*72f0*/  @P0 LDG.E.U8 R54, desc[UR8][R6.64] ;  /* 0x0000000806360981 */ /* 0x0000a2000c1e1100 */
[----:B-1----:R-:W-:-:S03]  /*7300*/  IADD3 R136, P1, PT, R200, UR31, RZ ;  /* 0x0000001fc8887c10 */ /* 0x002fc6000ff3e0ff */
[----:B------:R0:W-:Y:S01]  /*7310*/  STL.64 [R1+0x5d0], R6 ;  /* 0x0005d00601007387 */ /* 0x0001e20000100a00 */
[----:B------:R-:W-:-:S03]  /*7320*/  IADD3.X R137, PT, PT, R201, UR63, RZ, P1, !PT ;  /* 0x0000003fc9897c10 */ /* 0x000fc60008ffe4ff */
[----:B------:R1:W-:Y:S04]  /*7330*/  STL.64 [R1+0x1c8], R2 ;  /* 0x0001c80201007387 */ /* 0x0003e80000100a00 */
[----:B------:R1:W2:Y:S01]  /*7340*/  @P0 LDG.E.U8 R22, desc[UR8][R2.64] ;  /* 0x0000000802160981 */ /* 0x0002a2000c1e1100 */
[C---:B0-----:R-:W-:Y:S02]  /*7350*/  IADD3 R6, P2, PT, R200.reuse, UR28, RZ ;  /* 0x0000001cc8067c10 */ /* 0x041fe4000ff5e0ff */
[----:B------:R-:W-:Y:S02]  /*7360*/  PRMT R50, RZ, 0x7610, R50 ;  /* 0x00007610ff327816 */ /* 0x000fe40000000032 */
[----:B-1----:R-:W-:Y:S02]  /*7370*/  IADD3 R2, P1, PT, R200, UR24, RZ ;  /* 0x00000018c8027c10 */ /* 0x002fe4000ff3e0ff */
[----:B------:R-:W-:-:S02]  /*7380*/  IADD3.X R7, PT, PT, R201, UR62, RZ, P2, !PT ;  /* 0x0000003ec9077c10 */ /* 0x000fc400097fe4ff */
[----:B------:R-:W-:Y:S02]  /*7390*/  IADD3.X R3, PT, PT, R201, UR64, RZ, P1, !PT ;  /* 0x00000040c9037c10 */ /* 0x000fe40008ffe4ff */
[----:B------:R-:W-:Y:S01]  /*73a0*/  PRMT R119, RZ, 0x7610, R119 ;  /* 0x00007610ff777816 */ /* 0x000fe20000000077 */
[----:B------:R-:W-:Y:S01]  /*73b0*/  STL.64 [R1+0x7b0], R136 ;  /* 0x0007b08801007387 */ /* 0x000fe20000100a00 */
[----:B------:R-:W-:-:S03]  /*73c0*/  PRMT R82, RZ, 0x7610, R82 ;  /* 0x00007610ff527816 */ /* 0x000fc60000000052 */
[----:B------:R-:W-:Y:S04]  /*73d0*/  STL.64 [R1+0x6b0], R6 ;  /* 0x0006b00601007387 */ /* 0x000fe80000100a00 */
[----:B------:R0:W-:Y:S04]  /*73e0*/  STL.64 [R1+0x5b0], R2 ;  /* 0x0005b00201007387 */ /* 0x0001e80000100a00 */
[----:B------:R0:W2:Y:S04]  /*73f0*/  @P0 LDG.E.U8 R50, desc[UR8][R2.64] ;  /* 0x0000000802320981 */ /* 0x0000a8000c1e1100 */
[----:B------:R1:W2:Y:S01]  /*7400*/  @P0 LDG.E.U8 R119, desc[UR8][R136.64] ;  /* 0x0000000888770981 */ /* 0x0002a2000c1e1100 */
[----:B------:R-:W-:-:S03]  /*7410*/  PRMT R18, RZ, 0x7610, R18 ;  /* 0x00007610ff127816 */ /* 0x000fc60000000012 */
[----:B------:R3:W2:Y:S01]  /*7420*/  @P0 LDG.E.U8 R82, desc[UR8][R6.64] ;  /* 0x0000000806520981 */ /* 0x0006a2000c1e1100 */
[----:B0-----:R-:W0:Y:S01]  /*7430*/  LDC R3, c[0x0][0x3c8] ;  /* 0x0000f200ff037b82 */ /* 0x001e220000000800 */
[C---:B-1----:R-:W-:Y:S02]  /*7440*/  IADD3 R136, P2, PT, R200.reuse, UR22, RZ ;  /* 0x00000016c8887c10 */ /* 0x042fe4000ff5e0ff */
[C---:B---3--:R-:W-:Y:S02]  /*7450*/  IADD3 R6, P1, PT, R200.reuse, UR20, RZ ;  /* 0x00000014c8067c10 */ /* 0x048fe4000ff3e0ff */
[C---:B------:R-:W-:Y:S02]  /*7460*/  IADD3.X R137, PT, PT, R201.reuse, UR65, RZ, P2, !PT ;  /* 0x00000041c9897c10 */ /* 0x040fe400097fe4ff */
[----:B------:R-:W-:Y:S02]  /*7470*/  PRMT R116, RZ, 0x7610, R116 ;  /* 0x00007610ff747816 */ /* 0x000fe40000000074 */
[----:B------:R-:W-:Y:S01]  /*7480*/  IADD3.X R7, PT, PT, R201, UR67, RZ, P1, !PT ;  /* 0x00000043c9077c10 */ /* 0x000fe20008ffe4ff */
[----:B------:R1:W3:Y:S01]  /*7490*/  @P0 LDG.E.U8 R18, desc[UR8][R136.64] ;  /* 0x0000000888120981 */ /* 0x0002e2000c1e1100 */
[----:B------:R-:W-:-:S03]  /*74a0*/  IADD3 R140, P1, PT, R200, UR27, RZ ;  /* 0x0000001bc88c7c10 */ /* 0x000fc6000ff3e0ff */
[----:B------:R1:W-:Y:S01]  /*74b0*/  STL.64 [R1+0x1a8], R136 ;  /* 0x0001a88801007387 */ /* 0x0003e20000100a00 */
[----:B------:R-:W-:-:S03]  /*74c0*/  IADD3.X R141, PT, PT, R201, UR66, RZ, P1, !PT ;  /* 0x00000042c98d7c10 */ /* 0x000fc60008ffe4ff */
[----:B------:R5:W-:Y:S04]  /*74d0*/  STL.64 [R1+0x790], R6 ;  /* 0x0007900601007387 */ /* 0x000be80000100a00 */
[----:B------:R5:W2:Y:S01]  /*74e0*/  @P0 LDG.E.U8 R116, desc[UR8][R6.64] ;  /* 0x0000000806740981 */ /* 0x000aa2000c1e1100 */
[C---:B-1----:R-:W-:Y:S02]  /*74f0*/  IADD3 R136, P2, PT, R200.reuse, UR23, RZ ;  /* 0x00000017c8887c10 */ /* 0x042fe4000ff5e0ff */
[----:B------:R-:W-:Y:S02]  /*7500*/  PRMT R14, RZ, 0x7610, R14 ;  /* 0x00007610ff0e7816 */ /* 0x000fe4000000000e */
[----:B-----5:R-:W-:Y:S02]  /*7510*/  IADD3 R6, P1, PT, R200, UR30, RZ ;  /* 0x0000001ec8067c10 */ /* 0x020fe4000ff3e0ff */
[----:B------:R-:W-:-:S02]  /*7520*/  IADD3.X R137, PT, PT, R201, UR69, RZ, P2, !PT ;  /* 0x00000045c9897c10 */ /* 0x000fc400097fe4ff */
[----:B------:R-:W-:Y:S02]  /*7530*/  PRMT R46, RZ, 0x7610, R46 ;  /* 0x00007610ff2e7816 */ /* 0x000fe4000000002e */
[----:B------:R-:W-:Y:S01]  /*7540*/  IADD3.X R7, PT, PT, R201, UR68, RZ, P1, !PT ;  /* 0x00000044c9077c10 */ /* 0x000fe20008ffe4ff */
[----:B------:R-:W-:Y:S01]  /*7550*/  STL.64 [R1+0x690], R140 ;  /* 0x0006908c01007387 */ /* 0x000fe20000100a00 */
[----:B0-----:R-:W-:-:S03]  /*7560*/  IMAD R0, R3, 0x80, R0 ;  /* 0x0000008003007824 */ /* 0x001fc600078e0200 */
[----:B------:R-:W-:Y:S04]  /*7570*/  STL.64 [R1+0x590], R136 ;  /* 0x0005908801007387 */ /* 0x000fe80000100a00 */
[----:B------:R0:W-:Y:S04]  /*7580*/  STL.64 [R1+0x188], R6 ;  /* 0x0001880601007387 */ /* 0x0001e80000100a00 */
[----:B------:R0:W5:Y:S04]  /*7590*/  @P0 LDG.E.U8 R14, desc[UR8][R6.64] ;  /* 0x00000008060e0981 */ /* 0x000168000c1e1100 */
[----:B------:R1:W2:Y:S01]  /*75a0*/  @P0 LDG.E.U8 R46, desc[UR8][R136.64] ;  /* 0x00000008882e0981 */ /* 0x0002a2000c1e1100 */
[----:B0-----:R-:W-:-:S02]  /*75b0*/  IADD3 R6, P2, PT, R200, UR40, RZ ;  /* 0x00000028c8067c10 */ /* 0x001fc4000ff5e0ff */
[C---:B-1----:R-:W-:Y:S02]  /*75c0*/  IADD3 R136, P1, PT, R200.reuse, UR39, RZ ;  /* 0x00000027c8887c10 */ /* 0x042fe4000ff3e0ff */
[C---:B------:R-:W-:Y:S02]  /*75d0*/  IADD3.X R7, PT, PT, R201.reuse, UR70, RZ, P2, !PT ;  /* 0x00000046c9077c10 */ /* 0x040fe400097fe4ff */
[C---:B------:R-:W-:Y:S02]  /*75e0*/  IADD3.X R137, PT, PT, R201.reuse, UR71, RZ, P1, !PT ;  /* 0x00000047c9897c10 */ /* 0x040fe40008ffe4ff */
[----:B------:R-:W-:Y:S02]  /*75f0*/  IADD3 R2, P2, PT, R200, UR41, RZ ;  /* 0x00000029c8027c10 */ /* 0x000fe4000ff5e0ff */
[----:B------:R-:W-:Y:S02]  /*7600*/  IADD3 R198, P1, PT, R0, UR10, RZ ;  /* 0x0000000a00c67c10 */ /* 0x000fe4000ff3e0ff */
[----:B------:R-:W-:-:S02]  /*7610*/  IADD3.X R3, PT, PT, R201, UR73, RZ, P2, !PT ;  /* 0x00000049c9037c10 */ /* 0x000fc400097fe4ff */
[----:B------:R-:W-:Y:S01]  /*7620*/  IADD3 RZ, P2, PT, R198, UR74, RZ ;  /* 0x0000004ac6ff7c10 */ /* 0x000fe2000ff5e0ff */
[----:B------:R-:W0:Y:S01]  /*7630*/  LDCU UR74, c[0x0][0x3c4] ;  /* 0x00007880ff4a77ac */ /* 0x000e220008000800 */
[----:B------:R-:W-:Y:S02]  /*7640*/  PRMT R113, RZ, 0x7610, R113 ;  /* 0x00007610ff717816 */ /* 0x000fe40000000071 */
[----:B------:R-:W-:Y:S01]  /*7650*/  PRMT R42, RZ, 0x7610, R42 ;  /* 0x00007610ff2a7816 */ /* 0x000fe2000000002a */
[----:B------:R1:W-:Y:S01]  /*7660*/  STL.64 [R1+0x770], R136 ;  /* 0x0007708801007387 */ /* 0x0003e20000100a00 */
[----:B------:R-:W-:Y:S02]  /*7670*/  PRMT R74, RZ, 0x7610, R74 ;  /* 0x00007610ff4a7816 */ /* 0x000fe4000000004a */
[----:B------:R-:W-:Y:S01]  /*7680*/  LEA.HI.X.SX32 R199, R0, UR11, 0x1, P1 ;  /* 0x0000000b00c77c11 */ /* 0x000fe200088f0eff */
[----:B------:R1:W2:Y:S04]  /*7690*/  @P0 LDG.E.U8 R113, desc[UR8][R136.64] ;  /* 0x0000000888710981 */ /* 0x0002a8000c1e1100 */
[----:B------:R-:W-:Y:S04]  /*76a0*/  STL.64 [R1+0x670], R6 ;  /* 0x0006700601007387 */ /* 0x000fe80000100a00 */
[----:B------:R0:W-:Y:S01]  /*76b0*/  STL.64 [R1+0x570], R2 ;  /* 0x0005700201007387 */ /* 0x0001e20000100a00 */
[----:B-1----:R-:W-:-:S03]  /*76c0*/  IADD3 R136, P1, PT, R198, UR12, RZ ;  /* 0x0000000cc6887c10 */ /* 0x002fc6000ff3e0ff */
[----:B------:R0:W2:Y:S01]  /*76d0*/  @P0 LDG.E.U8 R42, desc[UR8][R2.64] ;  /* 0x00000008022a0981 */ /* 0x0000a2000c1e1100 */
[----:B------:R-:W-:Y:S02]  /*76e0*/  PRMT R69, RZ, 0x7610, R69 ;  /* 0x00007610ff457816 */ /* 0x000fe40000000045 */
[C---:B------:R-:W-:Y:S01]  /*76f0*/  IADD3.X R137, PT, PT, R199.reuse, UR44, RZ, P1, !PT ;  /* 0x0000002cc7897c10 */ /* 0x040fe20008ffe4ff */
[----:B------:R1:W2:Y:S01]  /*7700*/  @P0 LDG.E.U8 R74, desc[UR8][R6.64] ;  /* 0x00000008064a0981 */ /* 0x0002a2000c1e1100 */
[----:B------:R-:W-:Y:S02]  /*7710*/  PRMT R109, RZ, 0x7610, R109 ;  /* 0x00007610ff6d7816 */ /* 0x000fe4000000006d */
[C---:B0-----:R-:W-:Y:S01]  /*7720*/  IADD3 R2, P3, PT, R198.reuse, UR13, RZ ;  /* 0x0000000dc6027c10 */ /* 0x041fe2000ff7e0ff */
[----:B------:R0:W-:Y:S03]  /*7730*/  STL.64 [R1+0x748], R136 ;  /* 0x0007488801007387 */ /* 0x0001e60000100a00 */
[----:B------:R-:W-:Y:S01]  /*7740*/  IADD3.X R3, PT, PT, R199, UR45, RZ, P3, !PT ;  /* 0x0000002dc7037c10 */ /* 0x000fe20009ffe4ff */
[----:B------:R0:W2:Y:S01]  /*7750*/  @P0 LDG.E.U8 R109, desc[UR8][R136.64] ;  /* 0x00000008886d0981 */ /* 0x0000a2000c1e1100 */
[----:B-1----:R-:W-:-:S02]  /*7760*/  IADD3 R6, P1, PT, R198, UR14, RZ ;  /* 0x0000000ec6067c10 */ /* 0x002fc4000ff3e0ff */
[----:B------:R-:W-:Y:S01]  /*7770*/  PRMT R37, RZ, 0x7610, R37 ;  /* 0x00007610ff257816 */ /* 0x000fe20000000025 */
[----:B------:R1:W-:Y:S01]  /*7780*/  STL.64 [R1+0x648], R2 ;  /* 0x0006480201007387 */ /* 0x0003e20000100a00 */
[----:B------:R-:W-:Y:S02]  /*7790*/  IADD3.X R7, PT, PT, R199, UR46, RZ, P1, !PT ;  /* 0x0000002ec7077c10 */ /* 0x000fe40008ffe4ff */
[----:B------:R-:W-:Y:S01]  /*77a0*/  PRMT R130, RZ, 0x7610, R130 ;  /* 0x00007610ff827816 */ /* 0x000fe20000000082 */
[----:B------:R1:W2:Y:S01]  /*77b0*/  @P0 LDG.E.U8 R69, desc[UR8][R2.64] ;  /* 0x0000000802450981 */ /* 0x0002a2000c1e1100 */
[----:B0-----:R-:W-:-:S03]  /*77c0*/  IADD3 R136, P1, PT, R198, UR15, RZ ;  /* 0x0000000fc6887c10 */ /* 0x001fc6000ff3e0ff */
[----:B------:R0:W-:Y:S04]  /*77d0*/  STL.64 [R1+0x240], R6 ;  /* 0x0002400601007387 */ /* 0x0001e80000100a00 */
[----:B------:R0:W2:Y:S01]  /*77e0*/  @P0 LDG.E.U8 R37, desc[UR8][R6.64] ;  /* 0x0000000806250981 */ /* 0x0000a2000c1e1100 */
[----:B-1----:R-:W-:Y:S01]  /*77f0*/  VIADD R2, R198, UR74 ;  /* 0x0000004ac6027c36 */ /* 0x002fe20008000000 */
[C---:B------:R-:W-:Y:S01]  /*7800*/  IADD3.X R3, PT, PT, R199.reuse, UR16, RZ, P2, !PT ;  /* 0x00000010c7037c10 */ /* 0x040fe200097fe4ff */
[----:B------:R-:W1:Y:S01]  /*7810*/  LDCU UR74, c[0x0][0x3c4] ;  /* 0x00007880ff4a77ac */ /* 0x000e620008000800 */
[----:B------:R-:W-:-:S03]  /*7820*/  IADD3.X R137, PT, PT, R199, UR47, RZ, P1, !PT ;  /* 0x0000002fc7897c10 */ /* 0x000fc60008ffe4ff */
[----:B------:R1:W-:Y:S01]  /*7830*/  STL.64 [R1+0x840], R2 ;  /* 0x0008400201007387 */ /* 0x0003e20000100a00 */
[----:B0-----:R-:W-:-:S03]  /*7840*/  IADD3 R6, P2, PT, R198, UR17, RZ ;  /* 0x00000011c6067c10 */ /* 0x001fc6000ff5e0ff */
[----:B------:R1:W2:Y:S01]  /*7850*/  @P0 LDG.E.U8 R130, desc[UR8][R2.64] ;  /* 0x0000000802820981 */ /* 0x0002a2000c1e1100 */
[----:B------:R-:W-:Y:S02]  /*7860*/  PRMT R106, RZ, 0x7610, R106 ;  /* 0x00007610ff6a7816 */ /* 0x000fe4000000006a */
[----:B------:R-:W-:Y:S02]  /*7870*/  PRMT R65, RZ, 0x7610, R65 ;  /* 0x00007610ff417816 */ /* 0x000fe40000000041 */
[----:B------:R-:W-:Y:S02]  /*7880*/  IADD3.X R7, PT, PT, R199, UR48, RZ, P2, !PT ;  /* 0x00000030c7077c10 */ /* 0x000fe400097fe4ff */
[----:B------:R-:W-:Y:S01]  /*7890*/  PRMT R33, RZ, 0x7610, R33 ;  /* 0x00007610ff217816 */ /* 0x000fe20000000021 */
[----:B------:R0:W-:Y:S01]  /*78a0*/  STL.64 [R1+0x728], R136 ;  /* 0x0007288801007387 */ /* 0x0001e20000100a00 */
[----:B-1----:R-:W-:-:S03]  /*78b0*/  IADD3 R2, P1, PT, R198, UR18, RZ ;  /* 0x00000012c6027c10 */ /* 0x002fc6000ff3e0ff */
[----:B------:R0:W2:Y:S01]  /*78c0*/  @P0 LDG.E.U8 R106, desc[UR8][R136.64] ;  /* 0x00000008886a0981 */ /* 0x0000a2000c1e1100 */
[----:B------:R-:W-:Y:S02]  /*78d0*/  IADD3.X R3, PT, PT, R199, UR49, RZ, P1, !PT ;  /* 0x00000031c7037c10 */ /* 0x000fe40008ffe4ff */
[----:B------:R-:W-:Y:S01]  /*78e0*/  IADD3 RZ, P1, PT, R198, UR19, RZ ;  /* 0x00000013c6ff7c10 */ /* 0x000fe2000ff3e0ff */
[----:B------:R1:W-:Y:S01]  /*78f0*/  STL.64 [R1+0x628], R6 ;  /* 0x0006280601007387 */ /* 0x0003e20000100a00 */
[----:B------:R-:W-:-:S03]  /*7900*/  PRMT R127, RZ, 0x7610, R127 ;  /* 0x00007610ff7f7816 */ /* 0x000fc6000000007f */
[----:B------:R1:W2:Y:S01]  /*7910*/  @P0 LDG.E.U8 R65, desc[UR8][R6.64] ;  /* 0x0000000806410981 */ /* 0x0002a2000c1e1100 */
[----:B0-----:R-:W-:Y:S01]  /*7920*/  VIADD R136, R198, UR76 ;  /* 0x0000004cc6887c36 */ /* 0x001fe20008000000 */
[----:B------:R-:W-:Y:S02]  /*7930*/  IADD3.X R137, PT, PT, R199, UR50, RZ, P1, !PT ;  /* 0x00000032c7897c10 */ /* 0x000fe40008ffe4ff */
[----:B------:R0:W-:Y:S01]  /*7940*/  STL.64 [R1+0x220], R2 ;  /* 0x0002200201007387 */ /* 0x0001e20000100a00 */
[----:B------:R-:W-:-:S03]  /*7950*/  PRMT R103, RZ, 0x7610, R103 ;  /* 0x00007610ff677816 */ /* 0x000fc60000000067 */
[----:B------:R0:W2:Y:S01]  /*7960*/  @P0 LDG.E.U8 R33, desc[UR8][R2.64] ;  /* 0x0000000802210981 */ /* 0x0000a2000c1e1100 */
[----:B-1----:R-:W-:Y:S02]  /*7970*/  IADD3 R6, P2, PT, R198, UR21, RZ ;  /* 0x00000015c6067c10 */ /* 0x002fe4000ff5e0ff */
[----:B------:R-:W-:Y:S01]  /*7980*/  PRMT R61, RZ, 0x7610, R61 ;  /* 0x00007610ff3d7816 */ /* 0x000fe2000000003d */
[----:B------:R1:W-:Y:S01]  /*7990*/  STL.64 [R1+0x830], R136 ;  /* 0x0008308801007387 */ /* 0x0003e20000100a00 */
[----:B------:R-:W-:-:S03]  /*79a0*/  IADD3.X R7, PT, PT, R199, UR51, RZ, P2, !PT ;  /* 0x00000033c7077c10 */ /* 0x000fc600097fe4ff */
[----:B------:R1:W2:Y:S01]  /*79b0*/  @P0 LDG.E.U8 R127, desc[UR8][R136.64] ;  /* 0x00000008887f0981 */ /* 0x0002a2000c1e1100 */
[C---:B0-----:R-:W-:Y:S02]  /*79c0*/  IADD3 R2, P1, PT, R198.reuse, UR25, RZ ;  /* 0x00000019c6027c10 */ /* 0x041fe4000ff3e0ff */
[----:B------:R-:W-:Y:S01]  /*79d0*/  PRMT R29, RZ, 0x7610, R29 ;  /* 0x00007610ff1d7816 */ /* 0x000fe2000000001d */
[----:B------:R0:W2:Y:S01]  /*79e0*/  @P0 LDG.E.U8 R103, desc[UR8][R6.64] ;  /* 0x0000000806670981 */ /* 0x0000a2000c1e1100 */
[C---:B------:R-:W-:Y:S02]  /*79f0*/  IADD3.X R3, PT, PT, R199.reuse, UR53, RZ, P1, !PT ;  /* 0x00000035c7037c10 */ /* 0x040fe40008ffe4ff */
[----:B-1----:R-:W-:Y:S01]  /*7a00*/  IADD3 R136, P2, PT, R198, UR26, RZ ;  /* 0x0000001ac6887c10 */ /* 0x002fe2000ff5e0ff */
[----:B------:R0:W-:Y:S03]  /*7a10*/  STL.64 [R1+0x708], R6 ;  /* 0x0007080601007387 */ /* 0x0001e60000100a00 */
[----:B------:R-:W-:Y:S01]  /*7a20*/  IADD3.X R137, PT, PT, R199, UR52, RZ, P2, !PT ;  /* 0x00000034c7897c10 */ /* 0x000fe200097fe4ff */
[----:B------:R1:W-:Y:S01]  /*7a30*/  STL.64 [R1+0x608], R2 ;  /* 0x0006080201007387 */ /* 0x0003e20000100a00 */
[----:B------:R-:W-:-:S03]  /*7a40*/  PRMT R124, RZ, 0x7610, R124 ;  /* 0x00007610ff7c7816 */ /* 0x000fc6000000007c */
[----:B------:R1:W2:Y:S01]  /*7a50*/  @P0 LDG.E.U8 R61, desc[UR8][R2.64] ;  /* 0x00000008023d0981 */ /* 0x0002a2000c1e1100 */
[----:B0-----:R-:W-:-:S03]  /*7a60*/  IADD3 R6, P1, PT, R198, UR29, RZ ;  /* 0x0000001dc6067c10 */ /* 0x001fc6000ff3e0ff */
[----:B------:R0:W-:Y:S01]  /*7a70*/  STL.64 [R1+0x200], R136 ;  /* 0x0002008801007387 */ /* 0x0001e20000100a00 */
[----:B------:R-:W-:-:S03]  /*7a80*/  PRMT R100, RZ, 0x7610, R100 ;  /* 0x00007610ff647816 */ /* 0x000fc60000000064 */
[----:B------:R0:W2:Y:S01]  /*7a90*/  @P0 LDG.E.U8 R29, desc[UR8][R136.64] ;  /* 0x00000008881d0981 */ /* 0x0000a2000c1e1100 */
[C---:B-1----:R-:W-:Y:S02]  /*7aa0*/  IADD3 R2, P2, PT, R198.reuse, UR32, RZ ;  /* 0x00000020c6027c10 */ /* 0x042fe4000ff5e0ff */
[C---:B------:R-:W-:Y:S02]  /*7ab0*/  IADD3.X R7, PT, PT, R199.reuse, UR55, RZ, P1, !PT ;  /* 0x00000037c7077c10 */ /* 0x040fe40008ffe4ff */
[C---:B------:R-:W-:Y:S02]  /*7ac0*/  IADD3.X R3, PT, PT, R199.reuse, UR54, RZ, P2, !PT ;  /* 0x00000036c7037c10 */ /* 0x040fe400097fe4ff */
[----:B------:R-:W-:Y:S02]  /*7ad0*/  PRMT R57, RZ, 0x7610, R57 ;  /* 0x00007610ff397816 */ /* 0x000fe40000000039 */
[----:B0-----:R-:W-:Y:S01]  /*7ae0*/  IADD3 R136, P1, PT, R198, UR34, RZ ;  /* 0x00000022c6887c10 */ /* 0x001fe2000ff3e0ff */
[----:B------:R0:W-:Y:S03]  /*7af0*/  STL.64 [R1+0x7e8], R6 ;  /* 0x0007e80601007387 */ /* 0x0001e60000100a00 */
[----:B------:R-:W-:Y:S01]  /*7b00*/  IADD3.X R137, PT, PT, R199, UR56, RZ, P1, !PT ;  /* 0x00000038c7897c10 */ /* 0x000fe20008ffe4ff */
[----:B------:R0:W2:Y:S01]  /*7b10*/  @P0 LDG.E.U8 R124, desc[UR8][R6.64] ;  /* 0x00000008067c0981 */ /* 0x0000a2000c1e1100 */
        /* <DEDUP_REMOVED lines=35> */
[----:B------:R-:W-:Y:S01]  /*7d50*/  IADD3.X R3, PT, PT, R199, UR64, RZ, P1, !PT ;  /* 0x00000040c7037c10 */ /* 0x000fe20008ffe4ff */
[----:B------:R-:W-:Y:S01]  /*7d60*/  STL.64 [R1+0x7a8], R136 ;  /* 0x0007a88801007387 */ /* 0x000fe20000100a00 */
[----:B------:R-:W-:Y:S02]  /*7d70*/  PRMT R78, RZ, 0x7610, R78 ;  /* 0x00007610ff4e7816 */ /* 0x000fe4000000004e */
[----:B------:R-:W-:Y:S01]  /*7d80*/  PRMT R118, RZ, 0x7610, R118 ;  /* 0x00007610ff767816 */ /* 0x000fe20000000076 */
[----:B------:R-:W-:Y:S01]  /*7d90*/  STL.64 [R1+0x6a8], R6 ;  /* 0x0006a80601007387 */ /* 0x000fe20000100a00 */
[----:B------:R-:W-:-:S03]  /*7da0*/  PRMT R81, RZ, 0x7610, R81 ;  /* 0x00007610ff517816 */ /* 0x000fc60000000051 */
[----:B------:R0:W-:Y:S04]  /*7db0*/  STL.64 [R1+0x5a8], R2 ;  /* 0x0005a80201007387 */ /* 0x0001e80000100a00 */
[----:B------:R0:W2:Y:S04]  /*7dc0*/  @P0 LDG.E.U8 R49, desc[UR8][R2.64] ;  /* 0x0000000802310981 */ /* 0x0000a8000c1e1100 */
[----:B------:R1:W2:Y:S01]  /*7dd0*/  @P0 LDG.E.U8 R78, desc[UR8][R140.64] ;  /* 0x000000088c4e0981 */ /* 0x0002a2000c1e1100 */
[----:B------:R-:W-:-:S03]  /*7de0*/  PRMT R17, RZ, 0x7610, R17 ;  /* 0x00007610ff117816 */ /* 0x000fc60000000011 */
[----:B------:R3:W2:Y:S01]  /*7df0*/  @P0 LDG.E.U8 R118, desc[UR8][R136.64] ;  /* 0x0000000888760981 */ /* 0x0006a2000c1e1100 */
[----:B0-----:R-:W0:Y:S01]  /*7e00*/  LDC R2, c[0x0][0x3c8] ;  /* 0x0000f200ff027b82 */ /* 0x001e220000000800 */
[----:B------:R-:W-:Y:S02]  /*7e10*/  PRMT R115, RZ, 0x7610, R115 ;  /* 0x00007610ff737816 */ /* 0x000fe40000000073 */
[----:B------:R4:W2:Y:S01]  /*7e20*/  @P0 LDG.E.U8 R81, desc[UR8][R6.64] ;  /* 0x0000000806510981 */ /* 0x0008a2000c1e1100 */
[C---:B-1----:R-:W-:Y:S02]  /*7e30*/  IADD3 R140, P2, PT, R198.reuse, UR22, RZ ;  /* 0x00000016c68c7c10 */ /* 0x042fe4000ff5e0ff */
[C---:B---3--:R-:W-:Y:S02]  /*7e40*/  IADD3 R136, P1, PT, R198.reuse, UR20, RZ ;  /* 0x00000014c6887c10 */ /* 0x048fe4000ff3e0ff */
[----:B------:R-:W-:Y:S02]  /*7e50*/  IADD3.X R141, PT, PT, R199, UR65, RZ, P2, !PT ;  /* 0x00000041c78d7c10 */ /* 0x000fe400097fe4ff */
[----:B----4-:R-:W-:-:S02]  /*7e60*/  IADD3 R6, P2, PT, R198, UR27, RZ ;  /* 0x0000001bc6067c10 */ /* 0x010fc4000ff5e0ff */
[C---:B------:R-:W-:Y:S01]  /*7e70*/  IADD3.X R137, PT, PT, R199.reuse, UR67, RZ, P1, !PT ;  /* 0x00000043c7897c10 */ /* 0x040fe20008ffe4ff */
[----:B------:R1:W-:Y:S01]  /*7e80*/  STL.64 [R1+0x1a0], R140 ;  /* 0x0001a08c01007387 */ /* 0x0003e20000100a00 */
[----:B------:R-:W-:Y:S02]  /*7e90*/  PRMT R77, RZ, 0x7610, R77 ;  /* 0x00007610ff4d7816 */ /* 0x000fe4000000004d */
[----:B------:R-:W-:Y:S01]  /*7ea0*/  IADD3.X R7, PT, PT, R199, UR66, RZ, P2, !PT ;  /* 0x00000042c7077c10 */ /* 0x000fe200097fe4ff */
[----:B------:R1:W3:Y:S04]  /*7eb0*/  @P0 LDG.E.U8 R17, desc[UR8][R140.64] ;  /* 0x000000088c110981 */ /* 0x0002e8000c1e1100 */
[----:B------:R4:W-:Y:S04]  /*7ec0*/  STL.64 [R1+0x788], R136 ;  /* 0x0007888801007387 */ /* 0x0009e80000100a00 */
[----:B------:R4:W2:Y:S01]  /*7ed0*/  @P0 LDG.E.U8 R115, desc[UR8][R136.64] ;  /* 0x0000000888730981 */ /* 0x0008a2000c1e1100 */
[----:B-1----:R-:W-:-:S03]  /*7ee0*/  IADD3 R140, P1, PT, R198, UR23, RZ ;  /* 0x00000017c68c7c10 */ /* 0x002fc6000ff3e0ff */
[----:B------:R1:W-:Y:S01]  /*7ef0*/  STL.64 [R1+0x688], R6 ;  /* 0x0006880601007387 */ /* 0x0003e20000100a00 */
[----:B------:R-:W-:Y:S02]  /*7f00*/  PRMT R13, RZ, 0x7610, R13 ;  /* 0x00007610ff0d7816 */ /* 0x000fe4000000000d */
[----:B------:R-:W-:Y:S01]  /*7f10*/  IADD3.X R141, PT, PT, R199, UR69, RZ, P1, !PT ;  /* 0x00000045c78d7c10 */ /* 0x000fe20008ffe4ff */
[----:B------:R1:W2:Y:S01]  /*7f20*/  @P0 LDG.E.U8 R77, desc[UR8][R6.64] ;  /* 0x00000008064d0981 */ /* 0x0002a2000c1e1100 */
[----:B----4-:R-:W-:-:S04]  /*7f30*/  IADD3 R136, P2, PT, R198, UR30, RZ ;  /* 0x0000001ec6887c10 */ /* 0x010fc8000ff5e0ff */
[C---:B------:R-:W-:Y:S02]  /*7f40*/  IADD3.X R137, PT, PT, R199.reuse, UR68, RZ, P2, !PT ;  /* 0x00000044c7897c10 */ /* 0x040fe400097fe4ff */
[----:B-1----:R-:W-:Y:S01]  /*7f50*/  IADD3 R6, P1, PT, R198, UR39, RZ ;  /* 0x00000027c6067c10 */ /* 0x002fe2000ff3e0ff */
[----:B------:R-:W-:Y:S01]  /*7f60*/  STL.64 [R1+0x588], R140 ;  /* 0x0005888c01007387 */ /* 0x000fe20000100a00 */
[----:B------:R-:W-:Y:S02]  /*7f70*/  PRMT R112, RZ, 0x7610, R112 ;  /* 0x00007610ff707816 */ /* 0x000fe40000000070 */
[----:B------:R-:W-:Y:S01]  /*7f80*/  IADD3.X R7, PT, PT, R199, UR71, RZ, P1, !PT ;  /* 0x00000047c7077c10 */ /* 0x000fe20008ffe4ff */
[----:B------:R1:W-:Y:S01]  /*7f90*/  STL.64 [R1+0x180], R136 ;  /* 0x0001808801007387 */ /* 0x0003e20000100a00 */
[----:B0-----:R-:W-:-:S03]  /*7fa0*/  IMAD R0, R2, 0x80, R0 ;  /* 0x0000008002007824 */ /* 0x001fc600078e0200 */
[----:B------:R1:W4:Y:S01]  /*7fb0*/  @P0 LDG.E.U8 R13, desc[UR8][R136.64] ;  /* 0x00000008880d0981 */ /* 0x000322000c1e1100 */
[----:B------:R-:W-:-:S03]  /*7fc0*/  PRMT R73, RZ, 0x7610, R73 ;  /* 0x00007610ff497816 */ /* 0x000fc60000000049 */
[----:B------:R0:W-:Y:S04]  /*7fd0*/  STL.64 [R1+0x768], R6 ;  /* 0x0007680601007387 */ /* 0x0001e80000100a00 */
[----:B------:R0:W2:Y:S01]  /*7fe0*/  @P0 LDG.E.U8 R112, desc[UR8][R6.64] ;  /* 0x0000000806700981 */ /* 0x0000a2000c1e1100 */
[----:B-1----:R-:W-:-:S04]  /*7ff0*/  IADD3 R136, P1, PT, R198, UR40, RZ ;  /* 0x00000028c6887c10 */ /* 0x002fc8000ff3e0ff */
[C---:B------:R-:W-:Y:S02]  /*8000*/  IADD3.X R137, PT, PT, R199.reuse, UR70, RZ, P1, !PT ;  /* 0x00000046c7897c10 */ /* 0x040fe40008ffe4ff */
[----:B------:R-:W-:Y:S01]  /*8010*/  IADD3 R204, P1, PT, R0, UR10, RZ ;  /* 0x0000000a00cc7c10 */ /* 0x000fe2000ff3e0ff */
[----:B------:R-:W1:Y:S01]  /*8020*/  LDCU UR10, c[0x0][0x3c4] ;  /* 0x00007880ff0a77ac */ /* 0x000e620008000800 */
[----:B0-----:R-:W-:Y:S02]  /*8030*/  IADD3 R6, P2, PT, R198, UR41, RZ ;  /* 0x00000029c6067c10 */ /* 0x001fe4000ff5e0ff */
[----:B------:R-:W-:Y:S01]  /*8040*/  PRMT R41, RZ, 0x7610, R41 ;  /* 0x00007610ff297816 */ /* 0x000fe20000000029 */
[----:B------:R0:W-:Y:S01]  /*8050*/  STL.64 [R1+0x668], R136 ;  /* 0x0006688801007387 */ /* 0x0001e20000100a00 */
[----:B------:R-:W-:Y:S02]  /*8060*/  IADD3.X R7, PT, PT, R199, UR73, RZ, P2, !PT ;  /* 0x00000049c7077c10 */ /* 0x000fe400097fe4ff */
[----:B------:R-:W-:Y:S01]  /*8070*/  LEA.HI.X.SX32 R205, R0, UR11, 0x1, P1 ;  /* 0x0000000b00cd7c11 */ /* 0x000fe200088f0eff */
[----:B------:R0:W2:Y:S01]  /*8080*/  @P0 LDG.E.U8 R73, desc[UR8][R136.64] ;  /* 0x0000000888490981 */ /* 0x0000a2000c1e1100 */
[----:B------:R-:W-:-:S03]  /*8090*/  PRMT R90, RZ, 0x7610, R90 ;  /* 0x00007610ff5a7816 */ /* 0x000fc6000000005a */
[----:B------:R1:W-:Y:S04]  /*80a0*/  STL.64 [R1+0x568], R6 ;  /* 0x0005680601007387 */ /* 0x0003e80000100a00 */
[----:B------:R1:W2:Y:S01]  /*80b0*/  @P0 LDG.E.U8 R41, desc[UR8][R6.64] ;  /* 0x0000000806290981 */ /* 0x0002a2000c1e1100 */
[----:B0-----:R-:W-:-:S04]  /*80c0*/  IADD3 R136, P1, PT, R204, UR12, RZ ;  /* 0x0000000ccc887c10 */ /* 0x001fc8000ff3e0ff */
[C---:B------:R-:W-:Y:S02]  /*80d0*/  IADD3.X R137, PT, PT, R205.reuse, UR44, RZ, P1, !PT ;  /* 0x0000002ccd897c10 */ /* 0x040fe40008ffe4ff */
[C---:B------:R-:W-:Y:S02]  /*80e0*/  IADD3 R2, P1, PT, R204.reuse, UR14, RZ ;  /* 0x0000000ecc027c10 */ /* 0x040fe4000ff3e0ff */
[----:B-1----:R-:W-:Y:S02]  /*80f0*/  IADD3 R6, P2, PT, R204, UR13, RZ ;  /* 0x0000000dcc067c10 */ /* 0x002fe4000ff5e0ff */
[----:B------:R-:W-:Y:S01]  /*8100*/  PRMT R68, RZ, 0x7610, R68 ;  /* 0x00007610ff447816 */ /* 0x000fe20000000044 */
[----:B------:R0:W-:Y:S01]  /*8110*/  STL.64 [R1+0x740], R136 ;  /* 0x0007408801007387 */ /* 0x0001e20000100a00 */
[C---:B------:R-:W-:Y:S02]  /*8120*/  IADD3.X R7, PT, PT, R205.reuse, UR45, RZ, P2, !PT ;  /* 0x0000002dcd077c10 */ /* 0x040fe400097fe4ff */
[----:B------:R-:W-:Y:S01]  /*8130*/  PRMT R36, RZ, 0x7610, R36 ;  /* 0x00007610ff247816 */ /* 0x000fe20000000024 */
[----:B------:R0:W2:Y:S01]  /*8140*/  @P0 LDG.E.U8 R90, desc[UR8][R136.64] ;  /* 0x00000008885a0981 */ /* 0x0000a2000c1e1100 */
[----:B------:R-:W-:-:S02]  /*8150*/  IADD3.X R3, PT, PT, R205, UR46, RZ, P1, !PT ;  /* 0x0000002ecd037c10 */ /* 0x000fc40008ffe4ff */
[----:B------:R-:W-:Y:S01]  /*8160*/  PRMT R89, RZ, 0x7610, R89 ;  /* 0x00007610ff597816 */ /* 0x000fe20000000059 */
[----:B------:R1:W-:Y:S04]  /*8170*/  STL.64 [R1+0x640], R6 ;  /* 0x0006400601007387 */ /* 0x0003e80000100a00 */
[----:B------:R1:W2:Y:S01]  /*8180*/  @P0 LDG.E.U8 R68, desc[UR8][R6.64] ;  /* 0x0000000806440981 */ /* 0x0002a2000c1e1100 */
[----:B0-----:R-:W-:-:S03]  /*8190*/  IADD3 R136, P1, PT, R204, UR15, RZ ;  /* 0x0000000fcc887c10 */ /* 0x001fc6000ff3e0ff */
[----:B------:R0:W-:Y:S01]  /*81a0*/  STL.64 [R1+0x238], R2 ;  /* 0x0002380201007387 */ /* 0x0001e20000100a00 */
[----:B------:R-:W-:-:S03]  /*81b0*/  IADD3.X R137, PT, PT, R205, UR47, RZ, P1, !PT ;  /* 0x0000002fcd897c10 */ /* 0x000fc60008ffe4ff */
[----:B------:R0:W2:Y:S01]  /*81c0*/  @P0 LDG.E.U8 R36, desc[UR8][R2.64] ;  /* 0x0000000802240981 */ /* 0x0000a2000c1e1100 */
[----:B-1----:R-:W-:Y:S02]  /*81d0*/  IADD3 R6, P2, PT, R204, UR17, RZ ;  /* 0x00000011cc067c10 */ /* 0x002fe4000ff5e0ff */
[----:B------:R-:W-:Y:S01]  /*81e0*/  PRMT R32, RZ, 0x7610, R32 ;  /* 0x00007610ff207816 */ /* 0x000fe20000000020 */
[----:B------:R1:W-:Y:S01]  /*81f0*/  STL.64 [R1+0x720], R136 ;  /* 0x0007208801007387 */ /* 0x0003e20000100a00 */
[----:B------:R-:W-:-:S03]  /*8200*/  IADD3.X R7, PT, PT, R205, UR48, RZ, P2, !PT ;  /* 0x00000030cd077c10 */ /* 0x000fc600097fe4ff */
[----:B------:R1:W2:Y:S01]  /*8210*/  @P0 LDG.E.U8 R89, desc[UR8][R136.64] ;  /* 0x0000000888590981 */ /* 0x0002a2000c1e1100 */
[C---:B0-----:R-:W-:Y:S02]  /*8220*/  IADD3 R2, P1, PT, R204.reuse, UR18, RZ ;  /* 0x00000012cc027c10 */ /* 0x041fe4000ff3e0ff */
[----:B------:R-:W-:Y:S02]  /*8230*/  PRMT R64, RZ, 0x7610, R64 ;  /* 0x00007610ff407816 */ /* 0x000fe40000000040 */
[C---:B------:R-:W-:Y:S01]  /*8240*/  IADD3.X R3, PT, PT, R205.reuse, UR49, RZ, P1, !PT ;  /* 0x00000031cd037c10 */ /* 0x040fe20008ffe4ff */
[----:B------:R-:W-:Y:S01]  /*8250*/  STL.64 [R1+0x620], R6 ;  /* 0x0006200601007387 */ /* 0x000fe20000100a00 */
[----:B------:R-:W-:Y:S02]  /*8260*/  PRMT R28, RZ, 0x7610, R28 ;  /* 0x00007610ff1c7816 */ /* 0x000fe4000000001c */
[C---:B-1----:R-:W-:Y:S01]  /*8270*/  IADD3 R136, P2, PT, R204.reuse, UR26, RZ ;  /* 0x0000001acc887c10 */ /* 0x042fe2000ff5e0ff */
[----:B------:R0:W-:Y:S01]  /*8280*/  STL.64 [R1+0x218], R2 ;  /* 0x0002180201007387 */ /* 0x0001e20000100a00 */
[----:B------:R-:W-:Y:S01]  /*8290*/  IADD3 RZ, P1, PT, R204, UR10, RZ ;  /* 0x0000000accff7c10 */ /* 0x000fe2000ff3e0ff */
[----:B------:R-:W1:Y:S01]  /*82a0*/  LDCU UR10, c[0x0][0x3d0] ;  /* 0x00007a00ff0a77ac */ /* 0x000e620008000800 */
[----:B------:R-:W-:Y:S01]  /*82b0*/  IADD3.X R137, PT, PT, R205, UR52, RZ, P2, !PT ;  /* 0x00000034cd897c10 */ /* 0x000fe200097fe4ff */
[----:B------:R0:W2:Y:S01]  /*82c0*/  @P0 LDG.E.U8 R32, desc[UR8][R2.64] ;  /* 0x0000000802200981 */ /* 0x0000a2000c1e1100 */
[----:B------:R-:W-:-:S02]  /*82d0*/  PRMT R97, RZ, 0x7610, R97 ;  /* 0x00007610ff617816 */ /* 0x000fc40000000061 */
[----:B------:R-:W-:Y:S01]  /*82e0*/  PRMT R96, RZ, 0x7610, R96 ;  /* 0x00007610ff607816 */ /* 0x000fe20000000060 */
[----:B------:R5:W2:Y:S04]  /*82f0*/  @P0 LDG.E.U8 R64, desc[UR8][R6.64] ;  /* 0x0000000806400981 */ /* 0x000aa8000c1e1100 */
[----:B------:R1:W2:Y:S01]  /*8300*/  @P0 LDG.E.U8 R28, desc[UR8][R136.64] ;  /* 0x00000008881c0981 */ /* 0x0002a2000c1e1100 */
[----:B0-----:R-:W-:-:S03]  /*8310*/  IADD3 R2, P2, PT, R204, UR19, RZ ;  /* 0x00000013cc027c10 */ /* 0x001fc6000ff5e0ff */
[----:B------:R1:W-:Y:S01]  /*8320*/  STL.64 [R1+0x1f8], R136 ;  /* 0x0001f88801007387 */ /* 0x0003e20000100a00 */
[C---:B-----5:R-:W-:Y:S01]  /*8330*/  VIADD R6, R204.reuse, UR74 ;  /* 0x0000004acc067c36 */ /* 0x060fe20008000000 */
[C---:B------:R-:W-:Y:S02]  /*8340*/  IADD3.X R7, PT, PT, R205.reuse, UR16, RZ, P1, !PT ;  /* 0x00000010cd077c10 */ /* 0x040fe40008ffe4ff */
[----:B------:R-:W-:Y:S02]  /*8350*/  IADD3.X R3, PT, PT, R205, UR50, RZ, P2, !PT ;  /* 0x00000032cd037c10 */ /* 0x000fe400097fe4ff */
[----:B------:R-:W-:Y:S01]  /*8360*/  PRMT R88, RZ, 0x7610, R88 ;  /* 0x00007610ff587816 */ /* 0x000fe20000000058 */
[----:B------:R0:W-:Y:S01]  /*8370*/  STL.64 [R1+0x810], R6 ;  /* 0x0008100601007387 */ /* 0x0001e20000100a00 */
[----:B-1----:R-:W-:-:S03]  /*8380*/  IADD3 R136, P1, PT, R204, UR21, RZ ;  /* 0x00000015cc887c10 */ /* 0x002fc6000ff3e0ff */
[----:B------:R0:W5:Y:S01]  /*8390*/  @P0 LDG.E.U8 R97, desc[UR8][R6.64] ;  /* 0x0000000806610981 */ /* 0x000162000c1e1100 */
[----:B------:R-:W-:-:S03]  /*83a0*/  IADD3.X R137, PT, PT, R205, UR51, RZ, P1, !PT ;  /* 0x00000033cd897c10 */ /* 0x000fc60008ffe4ff */
[----:B------:R1:W-:Y:S01]  /*83b0*/  STL.64 [R1+0x800], R2 ;  /* 0x0008000201007387 */ /* 0x0003e20000100a00 */
[----:B------:R-:W-:-:S03]  /*83c0*/  PRMT R60, RZ, 0x7610, R60 ;  /* 0x00007610ff3c7816 */ /* 0x000fc6000000003c */
[----:B------:R1:W3:Y:S01]  /*83d0*/  @P0 LDG.E.U8 R96, desc[UR8][R2.64] ;  /* 0x0000000802600981 */ /* 0x0002e2000c1e1100 */
[----:B0-----:R-:W-:Y:S02]  /*83e0*/  IADD3 R6, P2, PT, R204, UR25, RZ ;  /* 0x00000019cc067c10 */ /* 0x001fe4000ff5e0ff */
[----:B------:R-:W-:Y:S01]  /*83f0*/  PRMT R24, RZ, 0x7610, R24 ;  /* 0x00007610ff187816 */ /* 0x000fe20000000018 */
[----:B------:R0:W-:Y:S01]  /*8400*/  STL.64 [R1+0x700], R136 ;  /* 0x0007008801007387 */ /* 0x0001e20000100a00 */
[----:B------:R-:W-:-:S03]  /*8410*/  IADD3.X R7, PT, PT, R205, UR53, RZ, P2, !PT ;  /* 0x00000035cd077c10 */ /* 0x000fc600097fe4ff */
[----:B------:R0:W3:Y:S01]  /*8420*/  @P0 LDG.E.U8 R88, desc[UR8][R136.64] ;  /* 0x0000000888580981 */ /* 0x0000e2000c1e1100 */
[C---:B-1----:R-:W-:Y:S02]  /*8430*/  IADD3 R2, P1, PT, R204.reuse, UR35, RZ ;  /* 0x00000023cc027c10 */ /* 0x042fe4000ff3e0ff */
[----:B------:R-:W-:Y:S01]  /*8440*/  PRMT R95, RZ, 0x7610, R95 ;  /* 0x00007610ff5f7816 */ /* 0x000fe2000000005f */
[----:B------:R1:W3:Y:S01]  /*8450*/  @P0 LDG.E.U8 R60, desc[UR8][R6.64] ;  /* 0x00000008063c0981 */ /* 0x0002e2000c1e1100 */
[C---:B------:R-:W-:Y:S02]  /*8460*/  IADD3.X R3, PT, PT, R205.reuse, UR57, RZ, P1, !PT ;  /* 0x00000039cd037c10 */ /* 0x040fe40008ffe4ff */
[----:B0-----:R-:W-:Y:S01]  /*8470*/  IADD3 R136, P1, PT, R204, UR29, RZ ;  /* 0x0000001dcc887c10 */ /* 0x001fe2000ff3e0ff */
[----:B------:R1:W-:Y:S03]  /*8480*/  STL.64 [R1+0x600], R6 ;  /* 0x0006000601007387 */ /* 0x0003e60000100a00 */
[----:B------:R-:W-:Y:S01]  /*8490*/  IADD3.X R137, PT, PT, R205, UR55, RZ, P1, !PT ;  /* 0x00000037cd897c10 */ /* 0x000fe20008ffe4ff */
[----:B------:R0:W-:Y:S01]  /*84a0*/  STL.64 [R1+0x1d8], R2 ;  /* 0x0001d80201007387 */ /* 0x0001e20000100a00 */
[----:B------:R-:W-:-:S03]  /*84b0*/  PRMT R87, RZ, 0x7610, R87 ;  /* 0x00007610ff577816 */ /* 0x000fc60000000057 */
[----:B------:R0:W3:Y:S01]  /*84c0*/  @P0 LDG.E.U8 R24, desc[UR8][R2.64] ;  /* 0x0000000802180981 */ /* 0x0000e2000c1e1100 */
[----:B-1----:R-:W-:-:S03]  /*84d0*/  IADD3 R6, P2, PT, R204, UR32, RZ ;  /* 0x00000020cc067c10 */ /* 0x002fc6000ff5e0ff */
[----:B------:R1:W-:Y:S01]  /*84e0*/  STL.64 [R1+0x7e0], R136 ;  /* 0x0007e08801007387 */ /* 0x0003e20000100a00 */
[----:B------:R-:W-:-:S03]  /*84f0*/  PRMT R56, RZ, 0x7610, R56 ;  /* 0x00007610ff387816 */ /* 0x000fc60000000038 */
[----:B------:R1:W3:Y:S01]  /*8500*/  @P0 LDG.E.U8 R95, desc[UR8][R136.64] ;  /* 0x00000008885f0981 */ /* 0x0002e2000c1e1100 */
[C---:B0-----:R-:W-:Y:S02]  /*8510*/  IADD3 R2, P1, PT, R204.reuse, UR34, RZ ;  /* 0x00000022cc027c10 */ /* 0x041fe4000ff3e0ff */
[C---:B------:R-:W-:Y:S02]  /*8520*/  IADD3.X R7, PT, PT, R205.reuse, UR54, RZ, P2, !PT ;  /* 0x00000036cd077c10 */ /* 0x040fe400097fe4ff */
[----:B------:R-:W-:Y:S02]  /*8530*/  IADD3.X R3, PT, PT, R205, UR56, RZ, P1, !PT ;  /* 0x00000038cd037c10 */ /* 0x000fe40008ffe4ff */
[----:B------:R-:W-:Y:S01]  /*8540*/  PRMT R94, RZ, 0x7610, R94 ;  /* 0x00007610ff5e7816 */ /* 0x000fe2000000005e */
[----:B------:R0:W3:Y:S01]  /*8550*/  @P0 LDG.E.U8 R87, desc[UR8][R6.64] ;  /* 0x0000000806570981 */ /* 0x0000e2000c1e1100 */
[----:B-1----:R-:W-:-:S03]  /*8560*/  IADD3 R136, P1, PT, R204, UR37, RZ ;  /* 0x00000025cc887c10 */ /* 0x002fc6000ff3e0ff */
[----:B------:R0:W-:Y:S01]  /*8570*/  STL.64 [R1+0x6e0], R6 ;  /* 0x0006e00601007387 */ /* 0x0001e20000100a00 */
[----:B------:R-:W-:-:S03]  /*8580*/  IADD3.X R137, PT, PT, R205, UR59, RZ, P1, !PT ;  /* 0x0000003bcd897c10 */ /* 0x000fc60008ffe4ff */
[----:B------:R1:W-:Y:S01]  /*8590*/  STL.64 [R1+0x5e0], R2 ;  /* 0x0005e00201007387 */ /* 0x0003e20000100a00 */
[----:B------:R-:W-:-:S03]  /*85a0*/  PRMT R84, RZ, 0x7610, R84 ;  /* 0x00007610ff547816 */ /* 0x000fc60000000054 */
[----:B------:R1:W3:Y:S01]  /*85b0*/  @P0 LDG.E.U8 R56, desc[UR8][R2.64] ;  /* 0x0000000802380981 */ /* 0x0002e2000c1e1100 */
[----:B0-----:R-:W-:-:S03]  /*85c0*/  IADD3 R6, P2, PT, R204, UR38, RZ ;  /* 0x00000026cc067c10 */ /* 0x001fc6000ff5e0ff */
[----:B------:R0:W-:Y:S01]  /*85d0*/  STL.64 [R1+0x7c0], R136 ;  /* 0x0007c08801007387 */ /* 0x0001e20000100a00 */
[----:B------:R-:W-:-:S03]  /*85e0*/  PRMT R52, RZ, 0x7610, R52 ;  /* 0x00007610ff347816 */ /* 0x000fc60000000034 */
[----:B------:R0:W3:Y:S01]  /*85f0*/  @P0 LDG.E.U8 R94, desc[UR8][R136.64] ;  /* 0x00000008885e0981 */ /* 0x0000e2000c1e1100 */
[C---:B-1----:R-:W-:Y:S02]  /*8600*/  IADD3 R2, P1, PT, R204.reuse, UR36, RZ ;  /* 0x00000024cc027c10 */ /* 0x042fe4000ff3e0ff */
[C---:B------:R-:W-:Y:S02]  /*8610*/  IADD3.X R7, PT, PT, R205.reuse, UR58, RZ, P2, !PT ;  /* 0x0000003acd077c10 */ /* 0x040fe400097fe4ff */
[C---:B------:R-:W-:Y:S02]  /*8620*/  IADD3.X R3, PT, PT, R205.reuse, UR61, RZ, P1, !PT ;  /* 0x0000003dcd037c10 */ /* 0x040fe40008ffe4ff */
[----:B------:R-:W-:Y:S02]  /*8630*/  PRMT R20, RZ, 0x7610, R20 ;  /* 0x00007610ff147816 */ /* 0x000fe40000000014 */
[----:B0-----:R-:W-:Y:S01]  /*8640*/  IADD3 R136, P2, PT, R204, UR33, RZ ;  /* 0x00000021cc887c10 */ /* 0x001fe2000ff5e0ff */
[----:B------:R0:W-:Y:S03]  /*8650*/  STL.64 [R1+0x6c0], R6 ;  /* 0x0006c00601007387 */ /* 0x0001e60000100a00 */
[----:B------:R-:W-:Y:S01]  /*8660*/  IADD3.X R137, PT, PT, R205, UR60, RZ, P2, !PT ;  /* 0x0000003ccd897c10 */ /* 0x000fe200097fe4ff */
[----:B------:R0:W3:Y:S01]  /*8670*/  @P0 LDG.E.U8 R84, desc[UR8][R6.64] ;  /* 0x0000000806540981 */ /* 0x0000e2000c1e1100 */
[----:B------:R-:W-:-:S03]  /*8680*/  PRMT R93, RZ, 0x7610, R93 ;  /* 0x00007610ff5d7816 */ /* 0x000fc6000000005d */
[----:B------:R1:W-:Y:S04]  /*8690*/  STL.64 [R1+0x5c0], R2 ;  /* 0x0005c00201007387 */ /* 0x0003e80000100a00 */
        /* <DEDUP_REMOVED lines=18> */
[----:B------:R-:W-:Y:S02]  /*87c0*/  PRMT R92, RZ, 0x7610, R92 ;  /* 0x00007610ff5c7816 */ /* 0x000fe4000000005c */
[----:B------:R-:W-:Y:S01]  /*87d0*/  PRMT R135, RZ, 0x7610, R135 ;  /* 0x00007610ff877816 */ /* 0x000fe20000000087 */
[----:B------:R1:W3:Y:S01]  /*87e0*/  @P0 LDG.E.U8 R48, desc[UR8][R136.64] ;  /* 0x0000000888300981 */ /* 0x0002e2000c1e1100 */
[----:B0-----:R-:W-:Y:S02]  /*87f0*/  IADD3 R2, P1, PT, R204, UR20, RZ ;  /* 0x00000014cc027c10 */ /* 0x001fe4000ff3e0ff */
[C---:B------:R-:W-:Y:S02]  /*8800*/  IADD3.X R7, PT, PT, R205.reuse, UR65, RZ, P2, !PT ;  /* 0x00000041cd077c10 */ /* 0x040fe400097fe4ff */
[----:B------:R-:W-:Y:S01]  /*8810*/  IADD3.X R3, PT, PT, R205, UR67, RZ, P1, !PT ;  /* 0x00000043cd037c10 */ /* 0x000fe20008ffe4ff */
[----:B------:R-:W3:Y:S01]  /*8820*/  @P0 LDG.E.U8 R135, desc[UR8][R202.64] ;  /* 0x00000008ca870981 */ /* 0x000ee2000c1e1100 */
[----:B------:R-:W-:-:S02]  /*8830*/  PRMT R134, RZ, 0x7610, R134 ;  /* 0x00007610ff867816 */ /* 0x000fc40000000086 */
[----:B------:R-:W-:Y:S02]  /*8840*/  PRMT R133, RZ, 0x7610, R133 ;  /* 0x00007610ff857816 */ /* 0x000fe40000000085 */
[----:B------:R-:W-:Y:S01]  /*8850*/  PRMT R98, RZ, 0x7610, R98 ;  /* 0x00007610ff627816 */ /* 0x000fe20000000062 */
[----:B------:R0:W-:Y:S01]  /*8860*/  STL.64 [R1+0x198], R6 ;  /* 0x0001980601007387 */ /* 0x0001e20000100a00 */
[----:B-1----:R-:W-:Y:S02]  /*8870*/  IADD3 R136, P1, PT, R204, UR27, RZ ;  /* 0x0000001bcc887c10 */ /* 0x002fe4000ff3e0ff */
[----:B------:R-:W-:Y:S01]  /*8880*/  PRMT R76, RZ, 0x7610, R76 ;  /* 0x00007610ff4c7816 */ /* 0x000fe2000000004c */
[----:B------:R0:W4:Y:S01]  /*8890*/  @P0 LDG.E.U8 R16, desc[UR8][R6.64] ;  /* 0x0000000806100981 */ /* 0x000122000c1e1100 */
[----:B------:R-:W-:-:S03]  /*88a0*/  IADD3.X R137, PT, PT, R205, UR66, RZ, P1, !PT ;  /* 0x00000042cd897c10 */ /* 0x000fc60008ffe4ff */
[----:B------:R1:W-:Y:S01]  /*88b0*/  STL.64 [R1+0x780], R2 ;  /* 0x0007800201007387 */ /* 0x0003e20000100a00 */
[----:B------:R-:W-:-:S03]  /*88c0*/  PRMT R44, RZ, 0x7610, R44 ;  /* 0x00007610ff2c7816 */ /* 0x000fc6000000002c */
[----:B------:R1:W4:Y:S01]  /*88d0*/  @P0 LDG.E.U8 R92, desc[UR8][R2.64] ;  /* 0x00000008025c0981 */ /* 0x000322000c1e1100 */
[----:B0-----:R-:W-:-:S03]  /*88e0*/  IADD3 R6, P2, PT, R204, UR23, RZ ;  /* 0x00000017cc067c10 */ /* 0x001fc6000ff5e0ff */
[----:B------:R-:W4:Y:S01]  /*88f0*/  @P0 LDG.E.U8 R134, desc[UR8][R200.64] ;  /* 0x00000008c8860981 */ /* 0x000f22000c1e1100 */
[----:B------:R-:W-:-:S03]  /*8900*/  PRMT R12, RZ, 0x7610, R12 ;  /* 0x00007610ff0c7816 */ /* 0x000fc6000000000c */
[----:B------:R-:W5:Y:S01]  /*8910*/  @P0 LDG.E.U8 R133, desc[UR8][R198.64] ;  /* 0x00000008c6850981 */ /* 0x000f62000c1e1100 */
[----:B-1----:R-:W-:-:S03]  /*8920*/  IADD3 R2, P1, PT, R204, UR30, RZ ;  /* 0x0000001ecc027c10 */ /* 0x002fc6000ff3e0ff */
[----:B------:R-:W5:Y:S01]  /*8930*/  @P0 LDG.E.U8 R98, desc[UR8][R204.64] ;  /* 0x00000008cc620981 */ /* 0x000f62000c1e1100 */
[C---:B------:R-:W-:Y:S02]  /*8940*/  IADD3.X R7, PT, PT, R205.reuse, UR69, RZ, P2, !PT ;  /* 0x00000045cd077c10 */ /* 0x040fe400097fe4ff */
[----:B------:R-:W-:Y:S01]  /*8950*/  IADD3.X R3, PT, PT, R205, UR68, RZ, P1, !PT ;  /* 0x00000044cd037c10 */ /* 0x000fe20008ffe4ff */
[----:B------:R0:W-:Y:S04]  /*8960*/  STL.64 [R1+0x680], R136 ;  /* 0x0006808801007387 */ /* 0x0001e80000100a00 */
[----:B------:R0:W5:Y:S01]  /*8970*/  @P0 LDG.E.U8 R76, desc[UR8][R136.64] ;  /* 0x00000008884c0981 */ /* 0x000162000c1e1100 */
[----:B------:R-:W-:-:S03]  /*8980*/  PRMT R91, RZ, 0x7610, R91 ;  /* 0x00007610ff5b7816 */ /* 0x000fc6000000005b */
[----:B------:R1:W-:Y:S04]  /*8990*/  STL.64 [R1+0x580], R6 ;  /* 0x0005800601007387 */ /* 0x0003e80000100a00 */
[----:B------:R1:W5:Y:S01]  /*89a0*/  @P0 LDG.E.U8 R44, desc[UR8][R6.64] ;  /* 0x00000008062c0981 */ /* 0x000362000c1e1100 */
[----:B0-----:R-:W-:-:S03]  /*89b0*/  IADD3 R136, P1, PT, R204, UR39, RZ ;  /* 0x00000027cc887c10 */ /* 0x001fc6000ff3e0ff */
[----:B------:R0:W-:Y:S01]  /*89c0*/  STL.64 [R1+0x178], R2 ;  /* 0x0001780201007387 */ /* 0x0001e20000100a00 */
[----:B------:R-:W-:-:S03]  /*89d0*/  IADD3.X R137, PT, PT, R205, UR71, RZ, P1, !PT ;  /* 0x00000047cd897c10 */ /* 0x000fc60008ffe4ff */
[----:B------:R0:W5:Y:S01]  /*89e0*/  @P0 LDG.E.U8 R12, desc[UR8][R2.64] ;  /* 0x00000008020c0981 */ /* 0x000162000c1e1100 */
[C---:B-1----:R-:W-:Y:S02]  /*89f0*/  IADD3 R6, P2, PT, R204.reuse, UR40, RZ ;  /* 0x00000028cc067c10 */ /* 0x042fe4000ff5e0ff */
[----:B------:R-:W-:Y:S01]  /*8a00*/  PRMT R72, RZ, 0x7610, R72 ;  /* 0x00007610ff487816 */ /* 0x000fe20000000048 */
[----:B------:R1:W-:Y:S01]  /*8a10*/  STL.64 [R1+0x760], R136 ;  /* 0x0007608801007387 */ /* 0x0003e20000100a00 */
[C---:B------:R-:W-:Y:S01]  /*8a20*/  IADD3.X R7, PT, PT, R205.reuse, UR70, RZ, P2, !PT ;  /* 0x00000046cd077c10 */ /* 0x040fe200097fe4ff */
[----:B------:R-:W2:Y:S01]  /*8a30*/  LDCU UR70, c[0x0][0x3d4] ;  /* 0x00007a80ff4677ac */ /* 0x000ea20008000800 */
[----:B------:R-:W-:Y:S01]  /*8a40*/  PRMT R40, RZ, 0x7610, R40 ;  /* 0x00007610ff287816 */ /* 0x000fe20000000028 */
[----:B------:R1:W5:Y:S01]  /*8a50*/  @P0 LDG.E.U8 R91, desc[UR8][R136.64] ;  /* 0x00000008885b0981 */ /* 0x000362000c1e1100 */
[----:B0-----:R-:W-:Y:S02]  /*8a60*/  IADD3 R2, P1, PT, R204, UR41, RZ ;  /* 0x00000029cc027c10 */ /* 0x001fe4000ff3e0ff */
[----:B------:R-:W-:Y:S01]  /*8a70*/  PRMT R45, RZ, 0x7610, R45 ;  /* 0x00007610ff2d7816 */ /* 0x000fe2000000002d */
[----:B------:R0:W5:Y:S01]  /*8a80*/  @P0 LDG.E.U8 R72, desc[UR8][R6.64] ;  /* 0x0000000806480981 */ /* 0x000162000c1e1100 */
[----:B------:R-:W-:-:S03]  /*8a90*/  IADD3.X R3, PT, PT, R205, UR73, RZ, P1, !PT ;  /* 0x00000049cd037c10 */ /* 0x000fc60008ffe4ff */
[----:B------:R0:W-:Y:S01]  /*8aa0*/  STL.64 [R1+0x660], R6 ;  /* 0x0006600601007387 */ /* 0x0001e20000100a00 */
[----:B-1----:R-:W-:-:S03]  /*8ab0*/  IADD3 R136, P1, PT, R200, UR43, RZ ;  /* 0x0000002bc8887c10 */ /* 0x002fc6000ff3e0ff */
[----:B------:R1:W-:Y:S01]  /*8ac0*/  STL.64 [R1+0x560], R2 ;  /* 0x0005600201007387 */ /* 0x0003e20000100a00 */
[----:B------:R-:W-:-:S03]  /*8ad0*/  IADD3.X R137, PT, PT, R201, UR72, RZ, P1, !PT ;  /* 0x00000048c9897c10 */ /* 0x000fc60008ffe4ff */
[----:B------:R1:W5:Y:S01]  /*8ae0*/  @P0 LDG.E.U8 R40, desc[UR8][R2.64] ;  /* 0x0000000802280981 */ /* 0x000362000c1e1100 */
[----:B------:R-:W-:-:S03]  /*8af0*/  PRMT R10, RZ, 0x7610, R10 ;  /* 0x00007610ff0a7816 */ /* 0x000fc6000000000a */
[----:B------:R-:W5:Y:S01]  /*8b00*/  @P0 LDG.E.U8 R45, desc[UR8][R140.64] ;  /* 0x000000088c2d0981 */ /* 0x000f62000c1e1100 */
[----:B0-----:R-:W-:Y:S02]  /*8b10*/  IADD3 R6, P2, PT, R198, UR43, RZ ;  /* 0x0000002bc6067c10 */ /* 0x001fe4000ff5e0ff */
[----:B------:R-:W-:Y:S01]  /*8b20*/  PRMT R9, RZ, 0x7610, R9 ;  /* 0x00007610ff097816 */ /* 0x000fe20000000009 */
[----:B------:R-:W5:Y:S01]  /*8b30*/  @P0 LDG.E.U8 R10, desc[UR8][R136.64] ;  /* 0x00000008880a0981 */ /* 0x000f62000c1e1100 */
[----:B-1----:R-:W-:Y:S02]  /*8b40*/  IADD3 R2, P1, PT, R204, UR43, RZ ;  /* 0x0000002bcc027c10 */ /* 0x002fe4000ff3e0ff */
[----:B------:R-:W-:Y:S02]  /*8b50*/  PRMT R8, RZ, 0x7610, R8 ;  /* 0x00007610ff087816 */ /* 0x000fe40000000008 */
[----:B------:R-:W-:Y:S02]  /*8b60*/  IADD3.X R7, PT, PT, R199, UR72, RZ, P2, !PT ;  /* 0x00000048c7077c10 */ /* 0x000fe400097fe4ff */
[----:B------:R-:W-:-:S03]  /*8b70*/  IADD3.X R3, PT, PT, R205, UR72, RZ, P1, !PT ;  /* 0x00000048cd037c10 */ /* 0x000fc60008ffe4ff */
[----:B------:R0:W5:Y:S04]  /*8b80*/  @P0 LDG.E.U8 R9, desc[UR8][R6.64] ;  /* 0x0000000806090981 */ /* 0x000168000c1e1100 */
[----:B------:R1:W5:Y:S04]  /*8b90*/  @P0 LDG.E.U8 R8, desc[UR8][R2.64] ;  /* 0x0000000802080981 */ /* 0x000368000c1e1100 */
[----:B------:R-:W-:Y:S04]  /*8ba0*/  STL.64 [R1+0x168], R136 ;  /* 0x0001688801007387 */ /* 0x000fe80000100a00 */
[----:B------:R0:W-:Y:S01]  /*8bb0*/  STL.64 [R1+0x160], R6 ;  /* 0x0001600601007387 */ /* 0x0001e20000100a00 */
[----:B------:R-:W-:-:S04]  /*8bc0*/  @!UP1 UIADD3 UR12, UPT, UPT, -UR7, 0x100000, URZ ;  /* 0x00100000070c9890 */ /* 0x000fc8000fffe1ff */
[----:B------:R-:W-:Y:S02]  /*8bd0*/  @!UP1 USHF.L.U32 UR13, UR12, 0xb, URZ ;  /* 0x0000000b0c0d9899 */ /* 0x000fe400080006ff */
[----:B------:R-:W-:Y:S01]  /*8be0*/  @!UP1 USHF.L.U32 UR12, UR12, 0x1, URZ ;  /* 0x000000010c0c9899 */ /* 0x000fe200080006ff */
[----:B0-----:R-:W1:Y:S01]  /*8bf0*/  LDC.64 R6, c[0x0][0x390] ;  /* 0x0000e400ff067b82 */ /* 0x001e620000000a00 */
[----:B------:R-:W-:Y:S01]  /*8c00*/  LOP3.LUT R0, R139, 0x1f, RZ, 0xc0, !PT ;  /* 0x0000001f8b007812 */ /* 0x000fe200078ec0ff */
[----:B------:R-:W-:Y:S01]  /*8c10*/  VOTEU.ALL UP2, P6 ;  /* 0x0000000000ff7886 */ /* 0x000fe20003040000 */
[----:B------:R-:W-:-:S03]  /*8c20*/  UIMAD UR10, UR75, UR10, URZ ;  /* 0x0000000a4b0a72a4 */ /* 0x000fc6000f8e02ff */
[----:B--2---:R-:W-:Y:S01]  /*8c30*/  IMAD R0, R0, UR70, RZ ;  /* 0x0000004600007c24 */ /* 0x004fe2000f8e02ff */
[----:B------:R1:W-:Y:S04]  /*8c40*/  STL.64 [R1+0x158], R2 ;  /* 0x0001580201007387 */ /* 0x0003e80000100a00 */
[----:B------:R0:W2:Y:S01]  /*8c50*/  @!UP2 SYNCS.EXCH.64 URZ, [UR4+0x14808], UR12 ;  /* 0x0148080c04ffa5b2 */ /* 0x0000a20008000100 */
[----:B------:R-:W-:Y:S04]  /*8c60*/  STS.U8 [R248+UR4+0x8400], R111 ;  /* 0x0084006ff8007988 */ /* 0x000fe80008000004 */
[----:B------:R-:W-:Y:S04]  /*8c70*/  STS.U8 [R248+UR4+0x9400], R110 ;  /* 0x0094006ef8007988 */ /* 0x000fe80008000004 */
[----:B------:R-:W-:Y:S04]  /*8c80*/  STS.U8 [R248+UR4+0xa400], R109 ;  /* 0x00a4006df8007988 */ /* 0x000fe80008000004 */
[----:B------:R0:W-:Y:S01]  /*8c90*/  STS.U8 [R248+UR4+0xb400], R90 ;  /* 0x00b4005af8007988 */ /* 0x0001e20008000004 */
[----:B-1----:R-:W-:Y:S01]  /*8ca0*/  IADD3 R3, P1, P3, R0, UR10, R6 ;  /* 0x0000000a00037c10 */ /* 0x002fe2000fb3e006 */
[----:B------:R-:W-:-:S02]  /*8cb0*/  USHF.R.S32.HI UR11, URZ, 0x1f, UR10 ;  /* 0x0000001fff0b7899 */ /* 0x000fc4000801140a */
[----:B------:R-:W-:Y:S01]  /*8cc0*/  STS.U8 [R248+UR4+0x8800], R71 ;  /* 0x00880047f8007988 */ /* 0x000fe20008000004 */
[----:B------:R-:W-:Y:S01]  /*8cd0*/  LOP3.LUT R6, R248, 0x40, RZ, 0x3c, !PT ;  /* 0x00000040f8067812 */ /* 0x000fe200078e3cff */
[----:B------:R-:W1:Y:S01]  /*8ce0*/  LDCU UR10, c[0x0][0x3d8] ;  /* 0x00007b00ff0a77ac */ /* 0x000e620008000800 */
[----:B------:R-:W-:Y:S01]  /*8cf0*/  SHF.R.S32.HI R2, RZ, 0x1f, R0 ;  /* 0x0000001fff027819 */ /* 0x000fe20000011400 */
[----:B------:R-:W-:Y:S01]  /*8d00*/  STS.U8 [R248+UR4+0x9800], R70 ;  /* 0x00980046f8007988 */ /* 0x000fe20008000004 */
[C---:B------:R-:W-:Y:S01]  /*8d10*/  LOP3.LUT R136, R139.reuse, 0xf, RZ, 0xc0, !PT ;  /* 0x0000000f8b887812 */ /* 0x040fe200078ec0ff */
[----:B0-----:R-:W0:Y:S02]  /*8d20*/  LDC R90, c[0x0][0x3d8] ;  /* 0x0000f600ff5a7b82 */ /* 0x001e240000000800 */
[----:B------:R-:W-:Y:S04]  /*8d30*/  STS.U8 [R248+UR4+0xa800], R69 ;  /* 0x00a80045f8007988 */ /* 0x000fe80008000004 */
[----:B------:R-:W-:Y:S04]  /*8d40*/  STS.U8 [R248+UR4+0xb800], R68 ;  /* 0x00b80044f8007988 */ /* 0x000fe80008000004 */
[----:B------:R1:W-:Y:S04]  /*8d50*/  STS.U8 [R248+UR4+0x8c00], R39 ;  /* 0x008c0027f8007988 */ /* 0x0003e80008000004 */
[----:B------:R-:W-:Y:S04]  /*8d60*/  STS.U8 [R248+UR4+0x9c00], R38 ;  /* 0x009c0026f8007988 */ /* 0x000fe80008000004 */
[----:B------:R2:W-:Y:S04]  /*8d70*/  STS.U8 [R248+UR4+0xac00], R37 ;  /* 0x00ac0025f8007988 */ /* 0x0005e80008000004 */
[----:B------:R0:W-:Y:S01]  /*8d80*/  STS.U8 [R248+UR4+0xbc00], R36 ;  /* 0x00bc0024f8007988 */ /* 0x0001e20008000004 */
[----:B------:R-:W-:Y:S01]  /*8d90*/  IADD3.X R2, PT, PT, R2, UR11, R7, P1, P3 ;  /* 0x0000000b02027c10 */ /* 0x000fe20008fe6407 */
[----:B-1----:R-:W1:Y:S08]  /*8da0*/  LDC R39, c[0x0][0x3d8] ;  /* 0x0000f600ff277b82 */ /* 0x002e700000000800 */
[----:B------:R-:W1:Y:S08]  /*8db0*/  LDC R7, c[0x0][0x3d8] ;  /* 0x0000f600ff077b82 */ /* 0x000e700000000800 */
[----:B--2---:R-:W2:Y:S08]  /*8dc0*/  LDC R37, c[0x0][0x3d8] ;  /* 0x0000f600ff257b82 */ /* 0x004eb00000000800 */
[----:B0-----:R-:W0:Y:S08]  /*8dd0*/  LDC R36, c[0x0][0x3d8] ;  /* 0x0000f600ff247b82 */ /* 0x001e300000000800 */
[----:B------:R-:W0:Y:S01]  /*8de0*/  LDC R38, c[0x0][0x3d8] ;  /* 0x0000f600ff267b82 */ /* 0x000e220000000800 */
[C---:B------:R-:W-:Y:S01]  /*8df0*/  LOP3.LUT R151, R139.reuse, 0x60, RZ, 0xc0, !PT ;  /* 0x000000608b977812 */ /* 0x040fe200078ec0ff */
[----:B---3--:R-:W-:Y:S04]  /*8e00*/  STS.U8 [R248+UR4+0x8000], R135 ;  /* 0x00800087f8007988 */ /* 0x008fe80008000004 */
[----:B----4-:R-:W-:Y:S04]  /*8e10*/  STS.U8 [R248+UR4+0x9000], R134 ;  /* 0x00900086f8007988 */ /* 0x010fe80008000004 */
[----:B-----5:R-:W-:Y:S04]  /*8e20*/  STS.U8 [R248+UR4+0xa000], R133 ;  /* 0x00a00085f8007988 */ /* 0x020fe80008000004 */
[----:B------:R3:W-:Y:S01]  /*8e30*/  STS.U8 [R248+UR4+0xb000], R98 ;  /* 0x00b00062f8007988 */ /* 0x0007e20008000004 */
[----:B------:R-:W-:Y:S01]  /*8e40*/  LOP3.LUT R138, R139, 0x10, RZ, 0xc0, !PT ;  /* 0x000000108b8a7812 */ /* 0x000fe200078ec0ff */
[----:B------:R-:W4:Y:S02]  /*8e50*/  LDC R68, c[0x0][0x3d8] ;  /* 0x0000f600ff447b82 */ /* 0x000f240000000800 */
[----:B------:R-:W-:Y:S04]  /*8e60*/  STS.U8 [R207+UR4+0xa080], R130 ;  /* 0x00a08082cf007988 */ /* 0x000fe80008000004 */
[----:B------:R-:W-:Y:S01]  /*8e70*/  STS.U8 [R207+UR4+0x8080], R132 ;  /* 0x00808084cf007988 */ /* 0x000fe20008000004 */
[----:B------:R-:W-:Y:S01]  /*8e80*/  LEA.HI R136, R151, R136, RZ, 0x1f ;  /* 0x0000008897887211 */ /* 0x000fe200078ff8ff */
[----:B------:R-:W5:Y:S02]  /*8e90*/  LDC R69, c[0x0][0x3d8] ;  /* 0x0000f600ff457b82 */ /* 0x000f640000000800 */
[----:B------:R-:W-:Y:S04]  /*8ea0*/  STS.U8 [R207+UR4+0x9080], R131 ;  /* 0x00908083cf007988 */ /* 0x000fe80008000004 */
[----:B------:R-:W-:Y:S02]  /*8eb0*/  STS.U8 [R207+UR4+0x8480], R108 ;  /* 0x0084806ccf007988 */ /* 0x000fe40008000004 */
[----:B------:R-:W0:Y:S02]  /*8ec0*/  LDC R70, c[0x0][0x3d8] ;  /* 0x0000f600ff467b82 */ /* 0x000e240000000800 */
[----:B------:R-:W-:Y:S04]  /*8ed0*/  STS.U8 [R207+UR4+0x9480], R107 ;  /* 0x0094806bcf007988 */ /* 0x000fe80008000004 */
[----:B------:R-:W-:Y:S02]  /*8ee0*/  STS.U8 [R207+UR4+0xa480], R106 ;  /* 0x00a4806acf007988 */ /* 0x000fe40008000004 */
[----:B------:R-:W0:Y:S02]  /*8ef0*/  LDC R71, c[0x0][0x3d8] ;  /* 0x0000f600ff477b82 */ /* 0x000e240000000800 */
[----:B------:R-:W-:Y:S04]  /*8f00*/  STS.U8 [R207+UR4+0xb480], R89 ;  /* 0x00b48059cf007988 */ /* 0x000fe80008000004 */
[----:B------:R-:W-:Y:S02]  /*8f10*/  STS.U8 [R207+UR4+0x8880], R67 ;  /* 0x00888043cf007988 */ /* 0x000fe40008000004 */
[----:B---3--:R-:W3:Y:S02]  /*8f20*/  LDC R98, c[0x0][0x3d8] ;  /* 0x0000f600ff627b82 */ /* 0x008ee40000000800 */
[----:B------:R-:W-:Y:S04]  /*8f30*/  STS.U8 [R207+UR4+0x9880], R66 ;  /* 0x00988042cf007988 */ /* 0x000fe80008000004 */
[----:B------:R-:W-:Y:S02]  /*8f40*/  STS.U8 [R207+UR4+0xa880], R65 ;  /* 0x00a88041cf007988 */ /* 0x000fe40008000004 */
[----:B------:R-:W0:Y:S02]  /*8f50*/  LDC R110, c[0x0][0x3d8] ;  /* 0x0000f600ff6e7b82 */ /* 0x000e240000000800 */
[----:B------:R-:W-:Y:S04]  /*8f60*/  STS.U8 [R207+UR4+0xb880], R64 ;  /* 0x00b88040cf007988 */ /* 0x000fe80008000004 */
[----:B------:R1:W-:Y:S02]  /*8f70*/  STS.U8 [R207+UR4+0x8c80], R35 ;  /* 0x008c8023cf007988 */ /* 0x0003e40008000004 */
[----:B------:R-:W0:Y:S02]  /*8f80*/  LDC R109, c[0x0][0x3d8] ;  /* 0x0000f600ff6d7b82 */ /* 0x000e240000000800 */
[----:B------:R2:W-:Y:S04]  /*8f90*/  STS.U8 [R207+UR4+0x9c80], R34 ;  /* 0x009c8022cf007988 */ /* 0x0005e80008000004 */
[----:B------:R2:W-:Y:S02]  /*8fa0*/  STS.U8 [R207+UR4+0xac80], R33 ;  /* 0x00ac8021cf007988 */ /* 0x0005e40008000004 */
[----:B-1----:R-:W1:Y:S02]  /*8fb0*/  LDC R35, c[0x0][0x3d8] ;  /* 0x0000f600ff237b82 */ /* 0x002e640000000800 */
[----:B------:R-:W-:Y:S04]  /*8fc0*/  STS.U8 [R207+UR4+0xbc80], R32 ;  /* 0x00bc8020cf007988 */ /* 0x000fe80008000004 */
[----:B------:R-:W-:Y:S02]  /*8fd0*/  STS.U8 [R207+UR4+0xb080], R97 ;  /* 0x00b08061cf007988 */ /* 0x000fe40008000004 */
[----:B--2---:R-:W2:Y:S02]  /*8fe0*/  LDC R34, c[0x0][0x3d8] ;  /* 0x0000f600ff227b82 */ /* 0x004ea40000000800 */
[----:B------:R3:W-:Y:S04]  /*8ff0*/  STS.U8 [R4+UR4+0xbd00], R28 ;  /* 0x00bd001c04007988 */ /* 0x0007e80008000004 */
        /* <DEDUP_REMOVED lines=9> */
[----:B------:R-:W-:Y:S01]  /*9090*/  STS.U8 [R4+UR4+0xa500], R103 ;  /* 0x00a5006704007988 */ /* 0x000fe20008000004 */
[----:B------:R-:W-:Y:S01]  /*90a0*/  IMAD.IADD R0, R145, 0x1, R136 ;  /* 0x0000000191007824 */ /* 0x000fe200078e0288 */
[----:B------:R-:W-:Y:S01]  /*90b0*/  LOP3.LUT R137, R138, 0x2, RZ, 0xfc, !PT ;  /* 0x000000028a897812 */ /* 0x000fe200078efcff */
[----:B------:R-:W-:Y:S01]  /*90c0*/  IMAD.U32 R132, RZ, RZ, UR4 ;  /* 0x00000004ff847e24 */ /* 0x000fe2000f8e00ff */
[----:B------:R-:W-:Y:S01]  /*90d0*/  STS.U8 [R4+UR4+0xb500], R88 ;  /* 0x00b5005804007988 */ /* 0x000fe20008000004 */
[----:B------:R-:W0:Y:S03]  /*90e0*/  LDC R64, c[0x0][0x3d8] ;  /* 0x0000f600ff407b82 */ /* 0x000e260000000800 */
[----:B------:R-:W-:Y:S04]  /*90f0*/  STS.U8 [R4+UR4+0x8900], R63 ;  /* 0x0089003f04007988 */ /* 0x000fe80008000004 */
[----:B------:R-:W-:Y:S01]  /*9100*/  STS.U8 [R4+UR4+0x9900], R62 ;  /* 0x0099003e04007988 */ /* 0x000fe20008000004 */
[----:B------:R-:W0:Y:S03]  /*9110*/  LDC R65, c[0x0][0x3d8] ;  /* 0x0000f600ff417b82 */ /* 0x000e260000000800 */
[----:B------:R-:W-:Y:S04]  /*9120*/  STS.U8 [R4+UR4+0xa900], R61 ;  /* 0x00a9003d04007988 */ /* 0x000fe80008000004 */
[----:B------:R-:W-:Y:S01]  /*9130*/  STS.U8 [R4+UR4+0xb900], R60 ;  /* 0x00b9003c04007988 */ /* 0x000fe20008000004 */
[----:B------:R-:W0:Y:S03]  /*9140*/  LDC R66, c[0x0][0x3d8] ;  /* 0x0000f600ff427b82 */ /* 0x000e260000000800 */
[----:B------:R1:W-:Y:S04]  /*9150*/  STS.U8 [R4+UR4+0x8d00], R31 ;  /* 0x008d001f04007988 */ /* 0x0003e80008000004 */
[----:B------:R-:W-:Y:S01]  /*9160*/  STS.U8 [R4+UR4+0x9d00], R30 ;  /* 0x009d001e04007988 */ /* 0x000fe20008000004 */
[----:B------:R-:W0:Y:S03]  /*9170*/  LDC R67, c[0x0][0x3d8] ;  /* 0x0000f600ff437b82 */ /* 0x000e260000000800 */
[----:B------:R2:W-:Y:S04]  /*9180*/  STS.U8 [R4+UR4+0xad00], R29 ;  /* 0x00ad001d04007988 */ /* 0x0005e80008000004 */
[----:B------:R3:W-:Y:S01]  /*9190*/  STS.U8 [R5+UR4+0xbd80], R24 ;  /* 0x00bd801805007988 */ /* 0x0007e20008000004 */
[----:B-1----:R-:W1:Y:S03]  /*91a0*/  LDC R31, c[0x0][0x3d8] ;  /* 0x0000f600ff1f7b82 */ /* 0x002e660000000800 */
[----:B------:R-:W-:Y:S01]  /*91b0*/  STS.U8 [R5+UR4+0x8180], R126 ;  /* 0x0081807e05007988 */ /* 0x000fe20008000004 */
[----:B--2---:R-:W-:-:S03]  /*91c0*/  LOP3.LUT R4, R248, 0x50, RZ, 0x3c, !PT ;  /* 0x00000050f8047812 */ /* 0x004fc600078e3cff */
[----:B------:R-:W-:Y:S01]  /*91d0*/  STS.U8 [R5+UR4+0x9180], R125 ;  /* 0x0091807d05007988 */ /* 0x000fe20008000004 */
[----:B------:R-:W2:Y:S03]  /*91e0*/  LDC R30, c[0x0][0x3d8] ;  /* 0x0000f600ff1e7b82 */ /* 0x000ea60000000800 */
[----:B------:R-:W-:Y:S04]  /*91f0*/  STS.U8 [R5+UR4+0xa180], R124 ;  /* 0x00a1807c05007988 */ /* 0x000fe80008000004 */
[----:B------:R-:W-:Y:S01]  /*9200*/  STS.U8 [R5+UR4+0xb180], R95 ;  /* 0x00b1805f05007988 */ /* 0x000fe20008000004 */
[----:B---3--:R-:W3:Y:S03]  /*9210*/  LDC R24, c[0x0][0x3d8] ;  /* 0x0000f600ff187b82 */ /* 0x008ee60000000800 */
[----:B------:R-:W-:Y:S04]  /*9220*/  STS.U8 [R5+UR4+0x8580], R102 ;  /* 0x0085806605007988 */ /* 0x000fe80008000004 */
[----:B------:R-:W-:Y:S01]  /*9230*/  STS.U8 [R5+UR4+0x9580], R101 ;  /* 0x0095806505007988 */ /* 0x000fe20008000004 */
[----:B------:R-:W0:Y:S03]  /*9240*/  LDC R29, c[0x0][0x3d8] ;  /* 0x0000f600ff1d7b82 */ /* 0x000e260000000800 */
[----:B------:R-:W-:Y:S04]  /*9250*/  STS.U8 [R5+UR4+0xa580], R100 ;  /* 0x00a5806405007988 */ /* 0x000fe80008000004 */
[----:B------:R-:W-:Y:S01]  /*9260*/  STS.U8 [R5+UR4+0xb580], R87 ;  /* 0x00b5805705007988 */ /* 0x000fe20008000004 */
[----:B------:R-:W-:Y:S01]  /*9270*/  ISETP.GE.AND P2, PT, R0, R137, PT ;  /* 0x000000890000720c */ /* 0x000fe20003f46270 */
[----:B------:R-:W0:Y:S02]  /*9280*/  LDC R60, c[0x0][0x3d8] ;  /* 0x0000f600ff3c7b82 */ /* 0x000e240000000800 */
[----:B------:R-:W-:Y:S04]  /*9290*/  STS.U8 [R5+UR4+0x8980], R59 ;  /* 0x0089803b05007988 */ /* 0x000fe80008000004 */
[----:B------:R1:W-:Y:S02]  /*92a0*/  STS.U8 [R5+UR4+0x9980], R58 ;  /* 0x0099803a05007988 */ /* 0x0003e40008000004 */
[----:B------:R-:W0:Y:S02]  /*92b0*/  LDC R62, c[0x0][0x3d8] ;  /* 0x0000f600ff3e7b82 */ /* 0x000e240000000800 */
[----:B------:R-:W-:Y:S04]  /*92c0*/  STS.U8 [R5+UR4+0xa980], R57 ;  /* 0x00a9803905007988 */ /* 0x000fe80008000004 */
[----:B------:R2:W-:Y:S02]  /*92d0*/  STS.U8 [R5+UR4+0xb980], R56 ;  /* 0x00b9803805007988 */ /* 0x0005e40008000004 */
[----:B-1----:R-:W1:Y:S02]  /*92e0*/  LDC R58, c[0x0][0x3d8] ;  /* 0x0000f600ff3a7b82 */ /* 0x002e640000000800 */
[----:B------:R3:W-:Y:S04]  /*92f0*/  STS.U8 [R5+UR4+0x8d80], R27 ;  /* 0x008d801b05007988 */ /* 0x0007e80008000004 */
[----:B------:R-:W-:Y:S02]  /*9300*/  STS.U8 [R5+UR4+0x9d80], R26 ;  /* 0x009d801a05007988 */ /* 0x000fe40008000004 */
[----:B--2---:R-:W2:Y:S02]  /*9310*/  LDC R56, c[0x0][0x3d8] ;  /* 0x0000f600ff387b82 */ /* 0x004ea40000000800 */
[----:B------:R4:W-:Y:S04]  /*9320*/  STS.U8 [R5+UR4+0xad80], R25 ;  /* 0x00ad801905007988 */ /* 0x0009e80008000004 */
[----:B------:R-:W-:Y:S02]  /*9330*/  STS.U8 [R6+UR4+0x8200], R123 ;  /* 0x0082007b06007988 */ /* 0x000fe40008000004 */
[----:B---3--:R-:W3:Y:S01]  /*9340*/  LDC R27, c[0x0][0x3d8] ;  /* 0x0000f600ff1b7b82 */ /* 0x008ee20000000800 */
[C---:B----4-:R-:W-:Y:S01]  /*9350*/  LOP3.LUT R5, R248.reuse, 0x60, RZ, 0x3c, !PT ;  /* 0x00000060f8057812 */ /* 0x050fe200078e3cff */
[----:B------:R-:W-:Y:S06]  /*9360*/  STS.U8 [R6+UR4+0x9200], R122 ;  /* 0x0092007a06007988 */ /* 0x000fec0008000004 */
[----:B------:R-:W4:Y:S01]  /*9370*/  LDC R25, c[0x0][0x3d8] ;  /* 0x0000f600ff197b82 */ /* 0x000f220000000800 */
[----:B------:R-:W-:Y:S04]  /*9380*/  STS.U8 [R6+UR4+0xa200], R121 ;  /* 0x00a2007906007988 */ /* 0x000fe80008000004 */
[----:B------:R-:W-:Y:S03]  /*9390*/  STS.U8 [R6+UR4+0xb200], R94 ;  /* 0x00b2005e06007988 */ /* 0x000fe60008000004 */
[----:B------:R-:W0:Y:S01]  /*93a0*/  LDC R26, c[0x0][0x3d8] ;  /* 0x0000f600ff1a7b82 */ /* 0x000e220000000800 */
[----:B------:R-:W-:Y:S04]  /*93b0*/  STS.U8 [R6+UR4+0x8600], R99 ;  /* 0x0086006306007988 */ /* 0x000fe80008000004 */
[----:B------:R-:W-:Y:S03]  /*93c0*/  STS.U8 [R6+UR4+0x9600], R86 ;  /* 0x0096005606007988 */ /* 0x000fe60008000004 */
[----:B------:R-:W0:Y:S01]  /*93d0*/  LDC R57, c[0x0][0x3d8] ;  /* 0x0000f600ff397b82 */ /* 0x000e220000000800 */
[----:B------:R-:W-:Y:S04]  /*93e0*/  STS.U8 [R6+UR4+0xa600], R85 ;  /* 0x00a6005506007988 */ /* 0x000fe80008000004 */
[----:B------:R-:W-:Y:S03]  /*93f0*/  STS.U8 [R6+UR4+0xb600], R84 ;  /* 0x00b6005406007988 */ /* 0x000fe60008000004 */
[----:B------:R-:W0:Y:S01]  /*9400*/  LDC R59, c[0x0][0x3d8] ;  /* 0x0000f600ff3b7b82 */ /* 0x000e220000000800 */
[----:B------:R-:W-:Y:S04]  /*9410*/  STS.U8 [R6+UR4+0x8a00], R55 ;  /* 0x008a003706007988 */ /* 0x000fe80008000004 */
[----:B------:R1:W-:Y:S03]  /*9420*/  STS.U8 [R6+UR4+0x9a00], R54 ;  /* 0x009a003606007988 */ /* 0x0003e60008000004 */
[----:B------:R-:W0:Y:S01]  /*9430*/  LDC R61, c[0x0][0x3d8] ;  /* 0x0000f600ff3d7b82 */ /* 0x000e220000000800 */
[----:B------:R-:W-:Y:S04]  /*9440*/  STS.U8 [R6+UR4+0xaa00], R53 ;  /* 0x00aa003506007988 */ /* 0x000fe80008000004 */
[----:B------:R2:W-:Y:S03]  /*9450*/  STS.U8 [R6+UR4+0xba00], R52 ;  /* 0x00ba003406007988 */ /* 0x0005e60008000004 */
[----:B-1----:R-:W1:Y:S01]  /*9460*/  LDC R54, c[0x0][0x3d8] ;  /* 0x0000f600ff367b82 */ /* 0x002e620000000800 */
[----:B------:R-:W-:Y:S04]  /*9470*/  STS.U8 [R6+UR4+0x8e00], R23 ;  /* 0x008e001706007988 */ /* 0x000fe80008000004 */
[----:B------:R3:W-:Y:S03]  /*9480*/  STS.U8 [R6+UR4+0x9e00], R22 ;  /* 0x009e001606007988 */ /* 0x0007e60008000004 */
[----:B--2---:R-:W2:Y:S01]  /*9490*/  LDC R52, c[0x0][0x3d8] ;  /* 0x0000f600ff347b82 */ /* 0x004ea20000000800 */
[----:B------:R-:W-:Y:S04]  /*94a0*/  STS.U8 [R6+UR4+0xae00], R21 ;  /* 0x00ae001506007988 */ /* 0x000fe80008000004 */
[----:B------:R4:W-:Y:S03]  /*94b0*/  STS.U8 [R6+UR4+0xbe00], R20 ;  /* 0x00be001406007988 */ /* 0x0009e60008000004 */
[----:B---3--:R-:W3:Y:S01]  /*94c0*/  LDC R22, c[0x0][0x3d8] ;  /* 0x0000f600ff167b82 */ /* 0x008ee20000000800 */
[----:B------:R-:W-:Y:S04]  /*94d0*/  STS.U8 [R4+UR4+0x8280], R120 ;  /* 0x0082807804007988 */ /* 0x000fe80008000004 */
[----:B------:R-:W-:Y:S03]  /*94e0*/  STS.U8 [R4+UR4+0x9280], R119 ;  /* 0x0092807704007988 */ /* 0x000fe60008000004 */
[----:B----4-:R-:W4:Y:S01]  /*94f0*/  LDC R6, c[0x0][0x3d8] ;  /* 0x0000f600ff067b82 */ /* 0x010f220000000800 */
        /* <DEDUP_REMOVED lines=9> */
[----:B------:R1:W-:Y:S04]  /*9590*/  STS.U8 [R4+UR4+0x8a80], R51 ;  /* 0x008a803304007988 */ /* 0x0003e80008000004 */
[----:B------:R-:W-:Y:S03]  /*95a0*/  STS.U8 [R4+UR4+0x9a80], R50 ;  /* 0x009a803204007988 */ /* 0x000fe60008000004 */
[----:B------:R-:W0:Y:S01]  /*95b0*/  LDC R53, c[0x0][0x3d8] ;  /* 0x0000f600ff357b82 */ /* 0x000e220000000800 */
[----:B------:R2:W-:Y:S04]  /*95c0*/  STS.U8 [R4+UR4+0xaa80], R49 ;  /* 0x00aa803104007988 */ /* 0x0005e80008000004 */
[----:B------:R-:W-:Y:S03]  /*95d0*/  STS.U8 [R4+UR4+0xba80], R48 ;  /* 0x00ba803004007988 */ /* 0x000fe60008000004 */
[----:B-1----:R-:W1:Y:S01]  /*95e0*/  LDC R51, c[0x0][0x3d8] ;  /* 0x0000f600ff337b82 */ /* 0x002e620000000800 */
[----:B------:R3:W-:Y:S04]  /*95f0*/  STS.U8 [R4+UR4+0x8e80], R19 ;  /* 0x008e801304007988 */ /* 0x0007e80008000004 */
[----:B------:R-:W-:Y:S03]  /*9600*/  STS.U8 [R4+UR4+0x9e80], R18 ;  /* 0x009e801204007988 */ /* 0x000fe60008000004 */
[----:B--2---:R-:W2:Y:S01]  /*9610*/  LDC R49, c[0x0][0x3d8] ;  /* 0x0000f600ff317b82 */ /* 0x004ea20000000800 */
[----:B------:R-:W-:Y:S04]  /*9620*/  STS.U8 [R4+UR4+0xae80], R17 ;  /* 0x00ae801104007988 */ /* 0x000fe80008000004 */
[----:B------:R4:W-:Y:S03]  /*9630*/  STS.U8 [R4+UR4+0xbe80], R16 ;  /* 0x00be801004007988 */ /* 0x0009e60008000004 */
[----:B---3--:R-:W3:Y:S01]  /*9640*/  LDC R19, c[0x0][0x3d8] ;  /* 0x0000f600ff137b82 */ /* 0x008ee20000000800 */
[----:B------:R5:W-:Y:S04]  /*9650*/  STS.U8 [R5+UR4+0xbb00], R44 ;  /* 0x00bb002c05007988 */ /* 0x000be80008000004 */
[----:B------:R0:W-:Y:S03]  /*9660*/  STS.U8 [R5+UR4+0x9f00], R14 ;  /* 0x009f000e05007988 */ /* 0x0001e60008000004 */
[----:B----4-:R-:W4:Y:S01]  /*9670*/  LDC R16, c[0x0][0x3d8] ;  /* 0x0000f600ff107b82 */ /* 0x010f220000000800 */
[----:B------:R0:W-:Y:S07]  /*9680*/  STS.U8 [R5+UR4+0x9b00], R46 ;  /* 0x009b002e05007988 */ /* 0x0001ee0008000004 */
[----:B-----5:R-:W5:Y:S01]  /*9690*/  LDC R44, c[0x0][0x3d8] ;  /* 0x0000f600ff2c7b82 */ /* 0x020f620000000800 */
[----:B------:R-:W-:Y:S07]  /*96a0*/  STS.U8 [R5+UR4+0x8300], R117 ;  /* 0x0083007505007988 */ /* 0x000fee0008000004 */
[----:B0-----:R-:W0:Y:S01]  /*96b0*/  LDC R14, c[0x0][0x3d8] ;  /* 0x0000f600ff0e7b82 */ /* 0x001e220000000800 */
[----:B------:R-:W-:Y:S04]  /*96c0*/  STS.U8 [R5+UR4+0x9300], R116 ;  /* 0x0093007405007988 */ /* 0x000fe80008000004 */
[----:B------:R-:W-:Y:S03]  /*96d0*/  STS.U8 [R5+UR4+0xa300], R115 ;  /* 0x00a3007305007988 */ /* 0x000fe60008000004 */
[----:B------:R-:W0:Y:S01]  /*96e0*/  LDC R46, c[0x0][0x3d8] ;  /* 0x0000f600ff2e7b82 */ /* 0x000e220000000800 */
[----:B------:R-:W-:Y:S04]  /*96f0*/  STS.U8 [R5+UR4+0xb300], R92 ;  /* 0x00b3005c05007988 */ /* 0x000fe80008000004 */
[----:B------:R-:W-:Y:S01]  /*9700*/  STS.U8 [R5+UR4+0x8700], R79 ;  /* 0x0087004f05007988 */ /* 0x000fe20008000004 */
[----:B------:R-:W-:-:S02]  /*9710*/  LOP3.LUT R4, R248, 0x70, RZ, 0x3c, !PT ;  /* 0x00000070f8047812 */ /* 0x000fc400078e3cff */
        /* <DEDUP_REMOVED lines=13> */
[----:B---3--:R-:W-:-:S07]  /*97f0*/  SHF.R.U32.HI R5, RZ, 0x5, R139 ;  /* 0x00000005ff057819 */ /* 0x008fce000001168b */
[----:B------:R-:W3:Y:S01]  /*9800*/  LDC R13, c[0x0][0x3d8] ;  /* 0x0000f600ff0d7b82 */ /* 0x000ee20000000800 */
[----:B------:R-:W-:Y:S01]  /*9810*/  SGXT.U32 R5, R5, 0x2 ;  /* 0x000000020505781a */ /* 0x000fe20000000000 */
        /* <DEDUP_REMOVED lines=12> */
[----:B------:R1:W-:Y:S04]  /*98e0*/  STS.U8 [R4+UR4+0x8b80], R43 ;  /* 0x008b802b04007988 */ /* 0x0003e80008000004 */
[----:B------:R1:W-:Y:S02]  /*98f0*/  STS.U8 [R4+UR4+0x9b80], R42 ;  /* 0x009b802a04007988 */ /* 0x0003e40008000004 */
[----:B------:R-:W0:Y:S02]  /*9900*/  LDC R97, c[0x0][0x3d8] ;  /* 0x0000f600ff617b82 */ /* 0x000e240000000800 */
[----:B------:R-:W-:Y:S04]  /*9910*/  STS.U8 [R4+UR4+0xab80], R41 ;  /* 0x00ab802904007988 */ /* 0x000fe80008000004 */
[----:B------:R-:W-:Y:S02]  /*9920*/  STS.U8 [R4+UR4+0xbb80], R40 ;  /* 0x00bb802804007988 */ /* 0x000fe40008000004 */
[----:B-1----:R-:W1:Y:S02]  /*9930*/  LDC R43, c[0x0][0x3d8] ;  /* 0x0000f600ff2b7b82 */ /* 0x002e640000000800 */
[----:B------:R2:W-:Y:S04]  /*9940*/  STS.U8 [R4+UR4+0x8f80], R11 ;  /* 0x008f800b04007988 */ /* 0x0005e80008000004 */
[----:B------:R-:W-:Y:S02]  /*9950*/  STS.U8 [R4+UR4+0x9f80], R10 ;  /* 0x009f800a04007988 */ /* 0x000fe40008000004 */
[----:B------:R-:W1:Y:S02]  /*9960*/  LDC R42, c[0x0][0x3d8] ;  /* 0x0000f600ff2a7b82 */ /* 0x000e640000000800 */
[----:B------:R-:W-:Y:S04]  /*9970*/  STS.U8 [R4+UR4+0xaf80], R9 ;  /* 0x00af800904007988 */ /* 0x000fe80008000004 */
[----:B------:R3:W-:Y:S02]  /*9980*/  STS.U8 [R4+UR4+0xbf80], R8 ;  /* 0x00bf800804007988 */ /* 0x0007e40008000004 */
[----:B--2---:R-:W2:Y:S02]  /*9990*/  LDC R11, c[0x0][0x3d8] ;  /* 0x0000f600ff0b7b82 */ /* 0x004ea40000000800 */
[----:B------:R-:W-:Y:S01]  /*99a0*/  STL [R1+0x868], R132 ;  /* 0x0008688401007387 */ /* 0x000fe20000100800 */
[----:B------:R-:W-:-:S05]  /*99b0*/  LOP3.LUT R50, R138, 0x3, RZ, 0xfc, !PT ;  /* 0x000000038a327812 */ /* 0x000fca00078efcff */
[----:B------:R-:W1:Y:S01]  /*99c0*/  LDC R111, c[0x0][0x3d8] ;  /* 0x0000f600ff6f7b82 */ /* 0x000e620000000800 */
[----:B---3--:R-:W-:Y:S01]  /*99d0*/  IMAD R4, R5, UR10, RZ ;  /* 0x0000000a05047c24 */ /* 0x008fe2000f8e02ff */
[----:B------:R-:W-:-:S04]  /*99e0*/  @!UP1 UIADD3 UR12, UPT, UPT, -UR7, 0x100000, URZ ;  /* 0x00100000070c9890 */ /* 0x000fc8000fffe1ff */
[----:B------:R-:W-:Y:S02]  /*99f0*/  @!UP1 USHF.L.U32 UR13, UR12, 0xb, URZ ;  /* 0x0000000b0c0d9899 */ /* 0x000fe400080006ff */
[----:B------:R-:W-:Y:S01]  /*9a00*/  @!UP1 USHF.L.U32 UR12, UR12, 0x1, URZ ;  /* 0x000000010c0c9899 */ /* 0x000fe200080006ff */
[----:B------:R-:W-:Y:S01]  /*9a10*/  VOTEU.ALL UP2, P6 ;  /* 0x0000000000ff7886 */ /* 0x000fe20003040000 */
[----:B------:R-:W-:Y:S01]  /*9a20*/  ISETP.EQ.U32.AND P1, PT, RZ, UR42, P0 ;  /* 0x0000002aff007c0c */ /* 0x000fe20008722070 */
[----:B------:R3:W-:Y:S06]  /*9a30*/  MEMBAR.ALL.CTA ;  /* 0x0000000000007992 */ /* 0x0007ec0000008000 */
[----:B---3--:R-:W-:Y:S01]  /*9a40*/  FENCE.VIEW.ASYNC.S ;  /* 0x00000000000073c6 */ /* 0x008fe20000000000 */
[----:B------:R-:W3:Y:S01]  /*9a50*/  LDC R5, c[0x0][0x3d8] ;  /* 0x0000f600ff057b82 */ /* 0x000ee20000000800 */
[----:B-----5:R-:W-:Y:S01]  /*9a60*/  IMAD R44, R44, 0x4, R4 ;  /* 0x000000042c2c7824 */ /* 0x020fe200078e0204 */
[----:B------:R-:W1:Y:S06]  /*9a70*/  LDCU UR10, c[0x0][0x3a8] ;  /* 0x00007500ff0a77ac */ /* 0x000e6c0008000800 */
[----:B------:R-:W5:Y:S01]  /*9a80*/  LDC R9, c[0x0][0x3d8] ;  /* 0x0000f600ff097b82 */ /* 0x000f620000000800 */
[----:B0-----:R-:W-:-:S07]  /*9a90*/  IMAD R10, R14, 0x4, R44 ;  /* 0x000000040e0a7824 */ /* 0x001fce00078e022c */
[----:B------:R-:W0:Y:S01]  /*9aa0*/  LDC R8, c[0x0][0x3d8] ;  /* 0x0000f600ff087b82 */ /* 0x000e220000000800 */
[----:B------:R-:W-:-:S04]  /*9ab0*/  IMAD R46, R46, 0x4, R10 ;  /* 0x000000042e2e7824 */ /* 0x000fc800078e020a */
[----:B------:R-:W-:-:S03]  /*9ac0*/  IMAD R47, R47, 0x4, R46 ;  /* 0x000000042f2f7824 */ /* 0x000fc600078e022e */
[----:B------:R-:W1:Y:S01]  /*9ad0*/  LDC R14, c[0x0][0x3d8] ;  /* 0x0000f600ff0e7b82 */ /* 0x000e620000000800 */
[----:B------:R-:W-:-:S04]  /*9ae0*/  IMAD R6, R6, 0x4, R47 ;  /* 0x0000000406067824 */ /* 0x000fc800078e022f */
[----:B---3--:R-:W-:-:S03]  /*9af0*/  IMAD R5, R5, 0x4, R6 ;  /* 0x0000000405057824 */ /* 0x008fc600078e0206 */
[----:B------:R-:W3:Y:S01]  /*9b00*/  LDC R40, c[0x0][0x3d8] ;  /* 0x0000f600ff287b82 */ /* 0x000ee20000000800 */
[----:B-----5:R-:W-:-:S04]  /*9b10*/  IMAD R9, R9, 0x4, R5 ;  /* 0x0000000409097824 */ /* 0x020fc800078e0205 */
[----:B0-----:R-:W-:-:S03]  /*9b20*/  IMAD R8, R8, 0x4, R9 ;  /* 0x0000000408087824 */ /* 0x001fc600078e0209 */
[----:B------:R-:W0:Y:S01]  /*9b30*/  LDC R41, c[0x0][0x3d8] ;  /* 0x0000f600ff297b82 */ /* 0x000e220000000800 */
[----:B------:R-:W-:-:S04]  /*9b40*/  IMAD R7, R7, 0x4, R8 ;  /* 0x0000000407077824 */ /* 0x000fc800078e0208 */
[----:B------:R-:W-:Y:S01]  /*9b50*/  IMAD R13, R13, 0x4, R7 ;  /* 0x000000040d0d7824 */ /* 0x000fe200078e0207 */
[----:B------:R-:W-:Y:S02]  /*9b60*/  IADD3 R136, P3, PT, R4, R3, RZ ;  /* 0x0000000304887210 */ /* 0x000fe40007f7e0ff */
[----:B------:R-:W5:Y:S01]  /*9b70*/  LDC R55, c[0x0][0x3d8] ;  /* 0x0000f600ff377b82 */ /* 0x000f620000000800 */
[----:B------:R-:W-:-:S04]  /*9b80*/  IMAD R12, R12, 0x4, R13 ;  /* 0x000000040c0c7824 */ /* 0x000fc800078e020d */
[----:B--2---:R-:W-:-:S03]  /*9b90*/  IMAD R11, R11, 0x4, R12 ;  /* 0x000000040b0b7824 */ /* 0x004fc600078e020c */
[----:B------:R-:W2:Y:S01]  /*9ba0*/  LDC R63, c[0x0][0x3d8] ;  /* 0x0000f600ff3f7b82 */ /* 0x000ea20000000800 */
[----:B----4-:R-:W-:-:S04]  /*9bb0*/  IMAD R16, R16, 0x4, R11 ;  /* 0x0000000410107824 */ /* 0x010fc800078e020b */
[----:B------:R-:W-:-:S03]  /*9bc0*/  IMAD R15, R15, 0x4, R16 ;  /* 0x000000040f0f7824 */ /* 0x000fc600078e0210 */
[----:B------:R-:W4:Y:S01]  /*9bd0*/  LDC R72, c[0x0][0x3d8] ;  /* 0x0000f600ff487b82 */ /* 0x000f220000000800 */
[----:B-1----:R-:W-:-:S04]  /*9be0*/  IMAD R14, R14, 0x4, R15 ;  /* 0x000000040e0e7824 */ /* 0x002fc800078e020f */
[----:B------:R-:W-:-:S03]  /*9bf0*/  IMAD R19, R19, 0x4, R14 ;  /* 0x0000000413137824 */ /* 0x000fc600078e020e */
[----:B------:R-:W1:Y:S01]  /*9c00*/  LDC R74, c[0x0][0x3d8] ;  /* 0x0000f600ff4a7b82 */ /* 0x000e620000000800 */
[----:B------:R-:W-:-:S04]  /*9c10*/  IMAD R18, R18, 0x4, R19 ;  /* 0x0000000412127824 */ /* 0x000fc800078e0213 */
[----:B------:R-:W-:-:S03]  /*9c20*/  IMAD R17, R17, 0x4, R18 ;  /* 0x0000000411117824 */ /* 0x000fc600078e0212 */
[----:B------:R-:W0:Y:S01]  /*9c30*/  LDC R73, c[0x0][0x3d8] ;  /* 0x0000f600ff497b82 */ /* 0x000e220000000800 */
        /* <DEDUP_REMOVED lines=23> */
[----:B------:R-:W1:Y:S01]  /*9db0*/  LDC R82, c[0x0][0x3d8] ;  /* 0x0000f600ff527b82 */ /* 0x000e620000000800 */
[----:B------:R-:W-:-:S04]  /*9dc0*/  IMAD R36, R36, 0x4, R37 ;  /* 0x0000000424247824 */ /* 0x000fc800078e0225 */
[----:B------:R-:W-:-:S03]  /*9dd0*/  IMAD R35, R35, 0x4, R36 ;  /* 0x0000000423237824 */ /* 0x000fc600078e0224 */
[----:B------:R-:W1:Y:S01]  /*9de0*/  LDC R83, c[0x0][0x3d8] ;  /* 0x0000f600ff537b82 */ /* 0x000e620000000800 */
[----:B---3--:R-:W-:Y:S01]  /*9df0*/  IMAD R40, R40, 0x4, R35 ;  /* 0x0000000428287824 */ /* 0x008fe200078e0223 */
[----:B------:R-:W-:-:S03]  /*9e00*/  IADD3 R134, P4, PT, R44, R3, RZ ;  /* 0x000000032c867210 */ /* 0x000fc60007f9e0ff */
[----:B------:R-:W-:Y:S01]  /*9e10*/  IMAD R39, R39, 0x4, R40 ;  /* 0x0000000427277824 */ /* 0x000fe200078e0228 */
[-C--:B------:R-:W-:Y:S02]  /*9e20*/  LEA.HI.X.SX32 R137, R4, R2.reuse, 0x1, P3 ;  /* 0x0000000204897211 */ /* 0x080fe400018f0eff */
[----:B------:R-:W3:Y:S01]  /*9e30*/  LDC R84, c[0x0][0x3d8] ;  /* 0x0000f600ff547b82 */ /* 0x000ee20000000800 */
[----:B------:R-:W-:Y:S01]  /*9e40*/  LEA.HI.X.SX32 R135, R44, R2, 0x1, P4 ;  /* 0x000000022c877211 */ /* 0x000fe200020f0eff */
[----:B------:R-:W-:Y:S01]  /*9e50*/  IMAD R38, R38, 0x4, R39 ;  /* 0x0000000426267824 */ /* 0x000fe200078e0227 */
[----:B------:R2:W-:Y:S03]  /*9e60*/  STL.64 [R1+0x550], R136 ;  /* 0x0005508801007387 */ /* 0x0005e60000100a00 */
[----:B------:R-:W-:Y:S01]  /*9e70*/  IMAD R43, R43, 0x4, R38 ;  /* 0x000000042b2b7824 */ /* 0x000fe200078e0226 */
[----:B------:R4:W-:Y:S01]  /*9e80*/  STL.64 [R1+0x548], R134 ;  /* 0x0005488601007387 */ /* 0x0009e20000100a00 */
[----:B------:R-:W1:Y:S02]  /*9e90*/  LDC R86, c[0x0][0x3d8] ;  /* 0x0000f600ff567b82 */ /* 0x000e640000000800 */
[----:B------:R-:W-:Y:S01]  /*9ea0*/  IMAD R42, R42, 0x4, R43 ;  /* 0x000000042a2a7824 */ /* 0x000fe200078e022b */
[----:B--2---:R-:W-:-:S05]  /*9eb0*/  IADD3 R136, P3, PT, R10, R3, RZ ;  /* 0x000000030a887210 */ /* 0x004fca0007f7e0ff */
[----:B------:R-:W2:Y:S01]  /*9ec0*/  LDC R85, c[0x0][0x3d8] ;  /* 0x0000f600ff557b82 */ /* 0x000ea20000000800 */
[----:B----4-:R-:W-:Y:S02]  /*9ed0*/  IADD3 R134, P4, PT, R46, R3, RZ ;  /* 0x000000032e867210 */ /* 0x010fe40007f9e0ff */
[-C--:B------:R-:W-:Y:S01]  /*9ee0*/  LEA.HI.X.SX32 R137, R10, R2.reuse, 0x1, P3 ;  /* 0x000000020a897211 */ /* 0x080fe200018f0eff */
[----:B0-----:R-:W-:Y:S01]  /*9ef0*/  IMAD R41, R41, 0x4, R42 ;  /* 0x0000000429297824 */ /* 0x001fe200078e022a */
[----:B------:R-:W-:-:S03]  /*9f00*/  LEA.HI.X.SX32 R135, R46, R2, 0x1, P4 ;  /* 0x000000022e877211 */ /* 0x000fc600020f0eff */
[----:B------:R-:W0:Y:S01]  /*9f10*/  LDC R87, c[0x0][0x3d8] ;  /* 0x0000f600ff577b82 */ /* 0x000e220000000800 */
[----:B------:R-:W-:Y:S01]  /*9f20*/  IADD3 R138, P3, PT, R47, R3, RZ ;  /* 0x000000032f8a7210 */ /* 0x000fe20007f7e0ff */
[----:B------:R4:W-:Y:S01]  /*9f30*/  STL.64 [R1+0x540], R136 ;  /* 0x0005408801007387 */ /* 0x0009e20000100a00 */
[----:B------:R-:W-:-:S03]  /*9f40*/  IMAD R45, R45, 0x4, R41 ;  /* 0x000000042d2d7824 */ /* 0x000fc600078e0229 */
[----:B------:R3:W-:Y:S01]  /*9f50*/  STL.64 [R1+0x538], R134 ;  /* 0x0005388601007387 */ /* 0x0007e20000100a00 */
[----:B------:R-:W-:Y:S01]  /*9f60*/  LEA.HI.X.SX32 R139, R47, R2, 0x1, P3 ;  /* 0x000000022f8b7211 */ /* 0x000fe200018f0eff */
[----:B------:R-:W-:Y:S01]  /*9f70*/  IMAD R44, R49, 0x4, R45 ;  /* 0x00000004312c7824 */ /* 0x000fe200078e022d */
[----:B------:R-:W0:Y:S01]  /*9f80*/  LDC R88, c[0x0][0x3d8] ;  /* 0x0000f600ff587b82 */ /* 0x000e220000000800 */
[----:B----4-:R-:W-:-:S07]  /*9f90*/  IADD3 R136, P4, PT, R6, R3, RZ ;  /* 0x0000000306887210 */ /* 0x010fce0007f9e0ff */
[----:B------:R-:W4:Y:S01]  /*9fa0*/  LDC R92, c[0x0][0x3d8] ;  /* 0x0000f600ff5c7b82 */ /* 0x000f220000000800 */
[CC--:B---3--:R-:W-:Y:S02]  /*9fb0*/  IADD3 R134, P5, PT, R5.reuse, R3.reuse, RZ ;  /* 0x0000000305867210 */ /* 0x0c8fe40007fbe0ff */
[-C--:B------:R-:W-:Y:S02]  /*9fc0*/  LEA.HI.X.SX32 R137, R6, R2.reuse, 0x1, P4 ;  /* 0x0000000206897211 */ /* 0x080fe400020f0eff */
[-C--:B------:R-:W-:Y:S01]  /*9fd0*/  LEA.HI.X.SX32 R135, R5, R2.reuse, 0x1, P5 ;  /* 0x0000000205877211 */ /* 0x080fe200028f0eff */
[----:B------:R-:W-:Y:S01]  /*9fe0*/  IMAD R4, R48, 0x4, R44 ;  /* 0x0000000430047824 */ /* 0x000fe200078e022c */
[----:B------:R-:W-:Y:S01]  /*9ff0*/  STL.64 [R1+0x530], R138 ;  /* 0x0005308a01007387 */ /* 0x000fe20000100a00 */
[C---:B------:R-:W-:Y:S01]  /*a000*/  IADD3 R48, P5, PT, R7.reuse, R3, RZ ;  /* 0x0000000307307210 */ /* 0x040fe20007fbe0ff */
[----:B------:R-:W3:Y:S02]  /*a010*/  LDC R91, c[0x0][0x3d8] ;  /* 0x0000f600ff5b7b82 */ /* 0x000ee40000000800 */
[----:B------:R1:W-:Y:S01]  /*a020*/  STL.64 [R1+0x528], R136 ;  /* 0x0005288801007387 */ /* 0x0003e20000100a00 */
[----:B------:R-:W-:-:S03]  /*a030*/  LEA.HI.X.SX32 R49, R7, R2, 0x1, P5 ;  /* 0x0000000207317211 */ /* 0x000fc600028f0eff */
[----:B------:R2:W-:Y:S01]  /*a040*/  STL.64 [R1+0x520], R134 ;  /* 0x0005208601007387 */ /* 0x0005e20000100a00 */
[----:B------:R-:W-:Y:S01]  /*a050*/  IMAD R46, R51, 0x4, R4 ;  /* 0x00000004332e7824 */ /* 0x000fe200078e0204 */
[----:B------:R-:W0:Y:S01]  /*a060*/  LDC R93, c[0x0][0x3d8] ;  /* 0x0000f600ff5d7b82 */ /* 0x000e220000000800 */
[----:B-1----:R-:W-:-:S07]  /*a070*/  IADD3 R136, P3, PT, R9, R3, RZ ;  /* 0x0000000309887210 */ /* 0x002fce0007f7e0ff */
[----:B------:R-:W1:Y:S01]  /*a080*/  LDC R94, c[0x0][0x3d8] ;  /* 0x0000f600ff5e7b82 */ /* 0x000e620000000800 */
[CC--:B--2---:R-:W-:Y:S02]  /*a090*/  IADD3 R134, P4, PT, R8.reuse, R3.reuse, RZ ;  /* 0x0000000308867210 */ /* 0x0c4fe40007f9e0ff */
[-C--:B------:R-:W-:Y:S02]  /*a0a0*/  LEA.HI.X.SX32 R137, R9, R2.reuse, 0x1, P3 ;  /* 0x0000000209897211 */ /* 0x080fe400018f0eff */
[----:B------:R-:W-:Y:S01]  /*a0b0*/  LEA.HI.X.SX32 R135, R8, R2, 0x1, P4 ;  /* 0x0000000208877211 */ /* 0x000fe200020f0eff */
[----:B------:R-:W-:Y:S01]  /*a0c0*/  STL.64 [R1+0x508], R48 ;  /* 0x0005083001007387 */ /* 0x000fe20000100a00 */
[----:B------:R-:W-:Y:S01]  /*a0d0*/  IMAD R10, R52, 0x4, R46 ;  /* 0x00000004340a7824 */ /* 0x000fe200078e022e */
[----:B------:R-:W2:Y:S02]  /*a0e0*/  LDC R95, c[0x0][0x3d8] ;  /* 0x0000f600ff5f7b82 */ /* 0x000ea40000000800 */
[----:B------:R-:W-:Y:S01]  /*a0f0*/  STL.64 [R1+0x518], R136 ;  /* 0x0005188801007387 */ /* 0x000fe20000100a00 */
[----:B------:R-:W-:-:S03]  /*a100*/  IADD3 R52, P4, PT, R12, R3, RZ ;  /* 0x000000030c347210 */ /* 0x000fc60007f9e0ff */
[----:B------:R4:W-:Y:S01]  /*a110*/  STL.64 [R1+0x510], R134 ;  /* 0x0005108601007387 */ /* 0x0009e20000100a00 */
[-C--:B------:R-:W-:Y:S01]  /*a120*/  IADD3 R8, P5, PT, R11, R3.reuse, RZ ;  /* 0x000000030b087210 */ /* 0x080fe20007fbe0ff */
[----:B------:R-:W-:Y:S01]  /*a130*/  IMAD R6, R53, 0x4, R10 ;  /* 0x0000000435067824 */ /* 0x000fe200078e020a */
[-C--:B------:R-:W-:Y:S01]  /*a140*/  LEA.HI.X.SX32 R53, R12, R2.reuse, 0x1, P4 ;  /* 0x000000020c357211 */ /* 0x080fe200020f0eff */
[----:B------:R-:W0:Y:S01]  /*a150*/  LDC R99, c[0x0][0x3d8] ;  /* 0x0000f600ff637b82 */ /* 0x000e220000000800 */
[----:B------:R-:W-:Y:S02]  /*a160*/  LEA.HI.X.SX32 R9, R11, R2, 0x1, P5 ;  /* 0x000000020b097211 */ /* 0x000fe400028f0eff */
[----:B----4-:R-:W-:-:S05]  /*a170*/  IADD3 R134, P3, PT, R13, R3, RZ ;  /* 0x000000030d867210 */ /* 0x010fca0007f7e0ff */
[----:B------:R-:W4:Y:S01]  /*a180*/  LDC R100, c[0x0][0x3d8] ;  /* 0x0000f600ff647b82 */ /* 0x000f220000000800 */
[----:B------:R-:W-:-:S05]  /*a190*/  LEA.HI.X.SX32 R135, R13, R2, 0x1, P3 ;  /* 0x000000020d877211 */ /* 0x000fca00018f0eff */
[----:B------:R-:W-:Y:S02]  /*a1a0*/  STL.64 [R1+0x500], R134 ;  /* 0x0005008601007387 */ /* 0x000fe40000100a00 */
[----:B------:R-:W0:Y:S02]  /*a1b0*/  LDC R101, c[0x0][0x3d8] ;  /* 0x0000f600ff657b82 */ /* 0x000e240000000800 */
[----:B------:R1:W-:Y:S04]  /*a1c0*/  STL.64 [R1+0x4f8], R52 ;  /* 0x0004f83401007387 */ /* 0x0003e80000100a00 */
[----:B------:R2:W-:Y:S01]  /*a1d0*/  STL.64 [R1+0x4f0], R8 ;  /* 0x0004f00801007387 */ /* 0x0005e20000100a00 */
[-C--:B------:R-:W-:Y:S01]  /*a1e0*/  IADD3 R12, P4, PT, R15, R3.reuse, RZ ;  /* 0x000000030f0c7210 */ /* 0x080fe20007f9e0ff */
[----:B------:R-:W-:Y:S01]  /*a1f0*/  IMAD R48, R54, 0x4, R6 ;  /* 0x0000000436307824 */ /* 0x000fe200078e0206 */
[----:B------:R-:W0:Y:S01]  /*a200*/  LDC R102, c[0x0][0x3d8] ;  /* 0x0000f600ff667b82 */ /* 0x000e220000000800 */
[----:B-1----:R-:W-:-:S07]  /*a210*/  IADD3 R52, P3, PT, R16, R3, RZ ;  /* 0x0000000310347210 */ /* 0x002fce0007f7e0ff */
[----:B------:R-:W1:Y:S01]  /*a220*/  LDC R104, c[0x0][0x3d8] ;  /* 0x0000f600ff687b82 */ /* 0x000e620000000800 */
[-C--:B--2---:R-:W-:Y:S02]  /*a230*/  IADD3 R8, P5, PT, R14, R3.reuse, RZ ;  /* 0x000000030e087210 */ /* 0x084fe40007fbe0ff */
[-C--:B------:R-:W-:Y:S02]  /*a240*/  LEA.HI.X.SX32 R53, R16, R2.reuse, 0x1, P3 ;  /* 0x0000000210357211 */ /* 0x080fe400018f0eff */
[-C--:B------:R-:W-:Y:S02]  /*a250*/  LEA.HI.X.SX32 R9, R14, R2.reuse, 0x1, P5 ;  /* 0x000000020e097211 */ /* 0x080fe400028f0eff */
[-C--:B------:R-:W-:Y:S01]  /*a260*/  LEA.HI.X.SX32 R13, R15, R2.reuse, 0x1, P4 ;  /* 0x000000020f0d7211 */ /* 0x080fe200020f0eff */
[----:B------:R-:W-:Y:S01]  /*a270*/  IMAD R47, R56, 0x4, R48 ;  /* 0x00000004382f7824 */ /* 0x000fe200078e0230 */
[----:B------:R-:W-:Y:S01]  /*a280*/  IADD3 R54, P3, PT, R19, R3, RZ ;  /* 0x0000000313367210 */ /* 0x000fe20007f7e0ff */
[----:B------:R-:W-:Y:S01]  /*a290*/  STL.64 [R1+0x4d8], R8 ;  /* 0x0004d80801007387 */ /* 0x000fe20000100a00 */
[----:B------:R-:W2:Y:S03]  /*a2a0*/  LDC R103, c[0x0][0x3d8] ;  /* 0x0000f600ff677b82 */ /* 0x000ea60000000800 */
[----:B------:R3:W-:Y:S01]  /*a2b0*/  STL.64 [R1+0x4e8], R52 ;  /* 0x0004e83401007387 */ /* 0x0007e20000100a00 */
[----:B-----5:R-:W-:Y:S01]  /*a2c0*/  IMAD R5, R55, 0x4, R47 ;  /* 0x0000000437057824 */ /* 0x020fe200078e022f */
[----:B------:R-:W-:-:S02]  /*a2d0*/  LEA.HI.X.SX32 R55, R19, R2, 0x1, P3 ;  /* 0x0000000213377211 */ /* 0x000fc400018f0eff */
[----:B------:R5:W-:Y:S01]  /*a2e0*/  STL.64 [R1+0x4e0], R12 ;  /* 0x0004e00c01007387 */ /* 0x000be20000100a00 */
[----:B------:R-:W0:Y:S01]  /*a2f0*/  LDC R105, c[0x0][0x3d8] ;  /* 0x0000f600ff697b82 */ /* 0x000e220000000800 */
[----:B---3--:R-:W-:-:S07]  /*a300*/  IADD3 R52, P4, PT, R18, R3, RZ ;  /* 0x0000000312347210 */ /* 0x008fce0007f9e0ff */
[----:B------:R-:W3:Y:S01]  /*a310*/  LDC R106, c[0x0][0x3d8] ;  /* 0x0000f600ff6a7b82 */ /* 0x000ee20000000800 */
[CC--:B-----5:R-:W-:Y:S02]  /*a320*/  IADD3 R12, P5, PT, R17.reuse, R3.reuse, RZ ;  /* 0x00000003110c7210 */ /* 0x0e0fe40007fbe0ff */
[-C--:B------:R-:W-:Y:S02]  /*a330*/  LEA.HI.X.SX32 R53, R18, R2.reuse, 0x1, P4 ;  /* 0x0000000212357211 */ /* 0x080fe400020f0eff */
[-C--:B------:R-:W-:Y:S01]  /*a340*/  LEA.HI.X.SX32 R13, R17, R2.reuse, 0x1, P5 ;  /* 0x00000002110d7211 */ /* 0x080fe200028f0eff */
[----:B------:R-:W-:Y:S01]  /*a350*/  STL.64 [R1+0x4d0], R54 ;  /* 0x0004d03601007387 */ /* 0x000fe20000100a00 */
[CC--:B------:R-:W-:Y:S01]  /*a360*/  IADD3 R18, P4, PT, R21.reuse, R3.reuse, RZ ;  /* 0x0000000315127210 */ /* 0x0c0fe20007f9e0ff */
[----:B------:R-:W5:Y:S02]  /*a370*/  LDC R107, c[0x0][0x3d8] ;  /* 0x0000f600ff6b7b82 */ /* 0x000f640000000800 */
[----:B------:R1:W-:Y:S04]  /*a380*/  STL.64 [R1+0x4c8], R52 ;  /* 0x0004c83401007387 */ /* 0x0003e80000100a00 */
[----:B------:R2:W-:Y:S01]  /*a390*/  STL.64 [R1+0x4c0], R12 ;  /* 0x0004c00c01007387 */ /* 0x0005e20000100a00 */
[----:B------:R-:W-:Y:S01]  /*a3a0*/  LEA.HI.X.SX32 R19, R21, R2, 0x1, P4 ;  /* 0x0000000215137211 */ /* 0x000fe200020f0eff */
[----:B------:R-:W0:Y:S01]  /*a3b0*/  LDC R108, c[0x0][0x3d8] ;  /* 0x0000f600ff6c7b82 */ /* 0x000e220000000800 */
[----:B-1----:R-:W-:-:S07]  /*a3c0*/  IADD3 R52, P3, PT, R22, R3, RZ ;  /* 0x0000000316347210 */ /* 0x002fce0007f7e0ff */
[----:B------:R-:W1:Y:S01]  /*a3d0*/  LDC R112, c[0x0][0x3d8] ;  /* 0x0000f600ff707b82 */ /* 0x000e620000000800 */
[----:B--2---:R-:W-:Y:S02]  /*a3e0*/  IADD3 R12, P5, PT, R20, R3, RZ ;  /* 0x00000003140c7210 */ /* 0x004fe40007fbe0ff */
[-C--:B------:R-:W-:Y:S02]  /*a3f0*/  LEA.HI.X.SX32 R53, R22, R2.reuse, 0x1, P3 ;  /* 0x0000000216357211 */ /* 0x080fe400018f0eff */
[----:B------:R-:W-:-:S03]  /*a400*/  LEA.HI.X.SX32 R13, R20, R2, 0x1, P5 ;  /* 0x00000002140d7211 */ /* 0x000fc600028f0eff */
[----:B------:R-:W2:Y:S01]  /*a410*/  LDC R113, c[0x0][0x3d8] ;  /* 0x0000f600ff717b82 */ /* 0x000ea20000000800 */
[----:B------:R-:W-:Y:S01]  /*a420*/  STL.64 [R1+0x4b8], R52 ;  /* 0x0004b83401007387 */ /* 0x000fe20000100a00 */
[----:B------:R-:W-:-:S03]  /*a430*/  IADD3 R16, P4, PT, R24, R3, RZ ;  /* 0x0000000318107210 */ /* 0x000fc60007f9e0ff */
[----:B------:R3:W-:Y:S03]  /*a440*/  STL.64 [R1+0x4b0], R18 ;  /* 0x0004b01201007387 */ /* 0x0007e60000100a00 */
[----:B------:R-:W0:Y:S01]  /*a450*/  LDC R114, c[0x0][0x3d8] ;  /* 0x0000f600ff727b82 */ /* 0x000e220000000800 */
[----:B------:R4:W-:Y:S01]  /*a460*/  STL.64 [R1+0x4a8], R12 ;  /* 0x0004a80c01007387 */ /* 0x0009e20000100a00 */
[----:B------:R-:W-:-:S06]  /*a470*/  LEA.HI.X.SX32 R17, R24, R2, 0x1, P4 ;  /* 0x0000000218117211 */ /* 0x000fcc00020f0eff */
[----:B------:R-:W0:Y:S01]  /*a480*/  LDC R116, c[0x0][0x3d8] ;  /* 0x0000f600ff747b82 */ /* 0x000e220000000800 */
[-C--:B---3--:R-:W-:Y:S02]  /*a490*/  IADD3 R18, P3, PT, R25, R3.reuse, RZ ;  /* 0x0000000319127210 */ /* 0x088fe40007f7e0ff */
[----:B----4-:R-:W-:Y:S02]  /*a4a0*/  IADD3 R12, P5, PT, R23, R3, RZ ;  /* 0x00000003170c7210 */ /* 0x010fe40007fbe0ff */
[----:B------:R-:W-:-:S03]  /*a4b0*/  LEA.HI.X.SX32 R19, R25, R2, 0x1, P3 ;  /* 0x0000000219137211 */ /* 0x000fc600018f0eff */
[----:B------:R-:W3:Y:S01]  /*a4c0*/  LDC R115, c[0x0][0x3d8] ;  /* 0x0000f600ff737b82 */ /* 0x000ee20000000800 */
[----:B------:R-:W-:Y:S02]  /*a4d0*/  LEA.HI.X.SX32 R13, R23, R2, 0x1, P5 ;  /* 0x00000002170d7211 */ /* 0x000fe400028f0eff */
[----:B------:R-:W-:-:S03]  /*a4e0*/  IADD3 R24, P3, PT, R28, R3, RZ ;  /* 0x000000031c187210 */ /* 0x000fc60007f7e0ff */
[----:B------:R-:W-:Y:S01]  /*a4f0*/  STL.64 [R1+0x490], R12 ;  /* 0x0004900c01007387 */ /* 0x000fe20000100a00 */
[----:B------:R-:W-:Y:S01]  /*a500*/  LEA.HI.X.SX32 R25, R28, R2, 0x1, P3 ;  /* 0x000000021c197211 */ /* 0x000fe200018f0eff */
[----:B------:R-:W4:Y:S02]  /*a510*/  LDC R117, c[0x0][0x3d8] ;  /* 0x0000f600ff757b82 */ /* 0x000f240000000800 */
[----:B------:R1:W-:Y:S04]  /*a520*/  STL.64 [R1+0x4a0], R18 ;  /* 0x0004a01201007387 */ /* 0x0003e80000100a00 */
[----:B------:R2:W-:Y:S02]  /*a530*/  STL.64 [R1+0x498], R16 ;  /* 0x0004981001007387 */ /* 0x0005e40000100a00 */
[----:B------:R-:W0:Y:S02]  /*a540*/  LDC R118, c[0x0][0x3d8] ;  /* 0x0000f600ff767b82 */ /* 0x000e240000000800 */
[----:B------:R5:W-:Y:S01]  /*a550*/  STL.64 [R1+0x488], R24 ;  /* 0x0004881801007387 */ /* 0x000be20000100a00 */
[----:B-1----:R-:W-:-:S05]  /*a560*/  IADD3 R18, P4, PT, R27, R3, RZ ;  /* 0x000000031b127210 */ /* 0x002fca0007f9e0ff */
[----:B------:R-:W1:Y:S01]  /*a570*/  LDC R119, c[0x0][0x3d8] ;  /* 0x0000f600ff777b82 */ /* 0x000e620000000800 */
[CC--:B--2---:R-:W-:Y:S02]  /*a580*/  IADD3 R16, P5, PT, R26.reuse, R3.reuse, RZ ;  /* 0x000000031a107210 */ /* 0x0c4fe40007fbe0ff */
[-C--:B------:R-:W-:Y:S02]  /*a590*/  LEA.HI.X.SX32 R19, R27, R2.reuse, 0x1, P4 ;  /* 0x000000021b137211 */ /* 0x080fe400020f0eff */
[CC--:B-----5:R-:W-:Y:S02]  /*a5a0*/  IADD3 R24, P3, PT, R31.reuse, R3.reuse, RZ ;  /* 0x000000031f187210 */ /* 0x0e0fe40007f7e0ff */
[-C--:B------:R-:W-:Y:S01]  /*a5b0*/  LEA.HI.X.SX32 R17, R26, R2.reuse, 0x1, P5 ;  /* 0x000000021a117211 */ /* 0x080fe200028f0eff */
[----:B------:R-:W2:Y:S01]  /*a5c0*/  LDC R120, c[0x0][0x3d8] ;  /* 0x0000f600ff787b82 */ /* 0x000ea20000000800 */
[----:B------:R-:W-:Y:S01]  /*a5d0*/  IADD3 R22, P4, PT, R30, R3, RZ ;  /* 0x000000031e167210 */ /* 0x000fe20007f9e0ff */
[----:B------:R-:W-:Y:S01]  /*a5e0*/  STL.64 [R1+0x480], R18 ;  /* 0x0004801201007387 */ /* 0x000fe20000100a00 */
[----:B------:R-:W-:-:S02]  /*a5f0*/  LEA.HI.X.SX32 R25, R31, R2, 0x1, P3 ;  /* 0x000000021f197211 */ /* 0x000fc400018f0eff */
[----:B------:R-:W-:Y:S01]  /*a600*/  LEA.HI.X.SX32 R23, R30, R2, 0x1, P4 ;  /* 0x000000021e177211 */ /* 0x000fe200020f0eff */
[----:B------:R5:W-:Y:S02]  /*a610*/  STL.64 [R1+0x478], R16 ;  /* 0x0004781001007387 */ /* 0x000be40000100a00 */
[----:B------:R-:W0:Y:S02]  /*a620*/  LDC R122, c[0x0][0x3d8] ;  /* 0x0000f600ff7a7b82 */ /* 0x000e240000000800 */
[----:B------:R3:W-:Y:S04]  /*a630*/  STL.64 [R1+0x470], R24 ;  /* 0x0004701801007387 */ /* 0x0007e80000100a00 */
[----:B------:R4:W-:Y:S02]  /*a640*/  STL.64 [R1+0x468], R22 ;  /* 0x0004681601007387 */ /* 0x0009e40000100a00 */
[----:B------:R-:W0:Y:S01]  /*a650*/  LDC R121, c[0x0][0x3d8] ;  /* 0x0000f600ff797b82 */ /* 0x000e220000000800 */
[----:B-----5:R-:W-:-:S02]  /*a660*/  IADD3 R16, P5, PT, R29, R3, RZ ;  /* 0x000000031d107210 */ /* 0x020fc40007fbe0ff */
[----:B---3--:R-:W-:Y:S02]  /*a670*/  IADD3 R24, P3, PT, R34, R3, RZ ;  /* 0x0000000322187210 */ /* 0x008fe40007f7e0ff */
[----:B------:R-:W-:-:S03]  /*a680*/  LEA.HI.X.SX32 R17, R29, R2, 0x1, P5 ;  /* 0x000000021d117211 */ /* 0x000fc600028f0eff */
[----:B------:R-:W3:Y:S01]  /*a690*/  LDC R123, c[0x0][0x3d8] ;  /* 0x0000f600ff7b7b82 */ /* 0x000ee20000000800 */
[CC--:B----4-:R-:W-:Y:S02]  /*a6a0*/  IADD3 R22, P4, PT, R33.reuse, R3.reuse, RZ ;  /* 0x0000000321167210 */ /* 0x0d0fe40007f9e0ff */
[-C--:B------:R-:W-:Y:S01]  /*a6b0*/  LEA.HI.X.SX32 R25, R34, R2.reuse, 0x1, P3 ;  /* 0x0000000222197211 */ /* 0x080fe200018f0eff */
[----:B------:R4:W-:Y:S01]  /*a6c0*/  STL.64 [R1+0x460], R16 ;  /* 0x0004601001007387 */ /* 0x0009e20000100a00 */
[----:B------:R-:W-:Y:S01]  /*a6d0*/  LEA.HI.X.SX32 R23, R33, R2, 0x1, P4 ;  /* 0x0000000221177211 */ /* 0x000fe200020f0eff */
[----:B------:R-:W-:Y:S02]  /*a6e0*/  IMAD R49, R57, 0x4, R5 ;  /* 0x0000000439317824 */ /* 0x000fe400078e0205 */
[----:B------:R5:W-:Y:S01]  /*a6f0*/  STL.64 [R1+0x458], R24 ;  /* 0x0004581801007387 */ /* 0x000be20000100a00 */
[-C--:B------:R-:W-:Y:S01]  /*a700*/  IADD3 R28, P3, PT, R37, R3.reuse, RZ ;  /* 0x00000003251c7210 */ /* 0x080fe20007f7e0ff */
[----:B------:R-:W-:Y:S01]  /*a710*/  IMAD R9, R58, 0x4, R49 ;  /* 0x000000043a097824 */ /* 0x000fe200078e0231 */
[----:B------:R-:W0:Y:S01]  /*a720*/  LDC R124, c[0x0][0x3d8] ;  /* 0x0000f600ff7c7b82 */ /* 0x000e220000000800 */
[----:B------:R1:W-:Y:S01]  /*a730*/  STL.64 [R1+0x450], R22 ;  /* 0x0004501601007387 */ /* 0x0003e20000100a00 */
[----:B----4-:R-:W-:-:S06]  /*a740*/  IADD3 R16, P5, PT, R32, R3, RZ ;  /* 0x0000000320107210 */ /* 0x010fcc0007fbe0ff */
[----:B------:R-:W4:Y:S01]  /*a750*/  LDC R125, c[0x0][0x3d8] ;  /* 0x0000f600ff7d7b82 */ /* 0x000f220000000800 */
[-C--:B-----5:R-:W-:Y:S02]  /*a760*/  IADD3 R24, P4, PT, R36, R3.reuse, RZ ;  /* 0x0000000324187210 */ /* 0x0a0fe40007f9e0ff */
[-C--:B------:R-:W-:Y:S02]  /*a770*/  LEA.HI.X.SX32 R17, R32, R2.reuse, 0x1, P5 ;  /* 0x0000000220117211 */ /* 0x080fe400028f0eff */
[-C--:B-1----:R-:W-:Y:S02]  /*a780*/  IADD3 R22, P5, PT, R35, R3.reuse, RZ ;  /* 0x0000000323167210 */ /* 0x082fe40007fbe0ff */
[-C--:B------:R-:W-:Y:S01]  /*a790*/  LEA.HI.X.SX32 R25, R36, R2.reuse, 0x1, P4 ;  /* 0x0000000224197211 */ /* 0x080fe200020f0eff */
[----:B------:R-:W1:Y:S01]  /*a7a0*/  LDC R126, c[0x0][0x3d8] ;  /* 0x0000f600ff7e7b82 */ /* 0x000e620000000800 */
[-C--:B------:R-:W-:Y:S01]  /*a7b0*/  LEA.HI.X.SX32 R29, R37, R2.reuse, 0x1, P3 ;  /* 0x00000002251d7211 */ /* 0x080fe200018f0eff */
[----:B------:R-:W-:Y:S01]  /*a7c0*/  IMAD R8, R59, 0x4, R9 ;  /* 0x000000043b087824 */ /* 0x000fe200078e0209 */
[----:B------:R-:W-:Y:S01]  /*a7d0*/  LEA.HI.X.SX32 R23, R35, R2, 0x1, P5 ;  /* 0x0000000223177211 */ /* 0x000fe200028f0eff */
[----:B------:R-:W-:Y:S01]  /*a7e0*/  STL.64 [R1+0x448], R16 ;  /* 0x0004481001007387 */ /* 0x000fe20000100a00 */
[----:B------:R-:W-:Y:S01]  /*a7f0*/  IADD3 R30, P3, PT, R40, R3, RZ ;  /* 0x00000003281e7210 */ /* 0x000fe20007f7e0ff */
[----:B------:R-:W-:-:S02]  /*a800*/  IMAD R15, R60, 0x4, R8 ;  /* 0x000000043c0f7824 */ /* 0x000fc400078e0208 */
[----:B------:R-:W-:Y:S01]  /*a810*/  STL.64 [R1+0x438], R24 ;  /* 0x0004381801007387 */ /* 0x000fe20000100a00 */
[----:B------:R-:W5:Y:S03]  /*a820*/  LDC R127, c[0x0][0x3d8] ;  /* 0x0000f600ff7f7b82 */ /* 0x000f660000000800 */
[----:B------:R2:W-:Y:S01]  /*a830*/  STL.64 [R1+0x440], R28 ;  /* 0x0004401c01007387 */ /* 0x0005e20000100a00 */
[----:B------:R-:W-:-:S03]  /*a840*/  LEA.HI.X.SX32 R31, R40, R2, 0x1, P3 ;  /* 0x00000002281f7211 */ /* 0x000fc600018f0eff */
[----:B------:R0:W-:Y:S01]  /*a850*/  STL.64 [R1+0x430], R22 ;  /* 0x0004301601007387 */ /* 0x0001e20000100a00 */
[----:B------:R-:W-:Y:S01]  /*a860*/  IMAD R14, R62, 0x4, R15 ;  /* 0x000000043e0e7824 */ /* 0x000fe200078e020f */
[----:B------:R-:W1:Y:S01]  /*a870*/  LDC R128, c[0x0][0x3d8] ;  /* 0x0000f600ff807b82 */ /* 0x000e620000000800 */
[----:B--2---:R-:W-:-:S07]  /*a880*/  IADD3 R28, P4, PT, R39, R3, RZ ;  /* 0x00000003271c7210 */ /* 0x004fce0007f9e0ff */
[----:B------:R-:W2:Y:S01]  /*a890*/  LDC R129, c[0x0][0x3d8] ;  /* 0x0000f600ff817b82 */ /* 0x000ea20000000800 */
[CC--:B0-----:R-:W-:Y:S02]  /*a8a0*/  IADD3 R22, P5, PT, R38.reuse, R3.reuse, RZ ;  /* 0x0000000326167210 */ /* 0x0c1fe40007fbe0ff */
[-C--:B------:R-:W-:Y:S02]  /*a8b0*/  LEA.HI.X.SX32 R29, R39, R2.reuse, 0x1, P4 ;  /* 0x00000002271d7211 */ /* 0x080fe400020f0eff */
[----:B------:R-:W-:Y:S01]  /*a8c0*/  LEA.HI.X.SX32 R23, R38, R2, 0x1, P5 ;  /* 0x0000000226177211 */ /* 0x000fe200028f0eff */
[----:B------:R-:W-:Y:S01]  /*a8d0*/  IMAD R7, R61, 0x4, R14 ;  /* 0x000000043d077824 */ /* 0x000fe200078e020e */
[----:B------:R0:W-:Y:S01]  /*a8e0*/  STL.64 [R1+0x428], R30 ;  /* 0x0004281e01007387 */ /* 0x0001e20000100a00 */
[----:B------:R-:W-:Y:S01]  /*a8f0*/  IADD3 R32, P3, PT, R43, R3, RZ ;  /* 0x000000032b207210 */ /* 0x000fe20007f7e0ff */
[----:B------:R-:W1:Y:S02]  /*a900*/  LDC R130, c[0x0][0x3d8] ;  /* 0x0000f600ff827b82 */ /* 0x000e640000000800 */
[----:B------:R-:W-:Y:S01]  /*a910*/  STL.64 [R1+0x420], R28 ;  /* 0x0004201c01007387 */ /* 0x000fe20000100a00 */
[----:B------:R-:W-:-:S03]  /*a920*/  IMAD R21, R63, 0x4, R7 ;  /* 0x000000043f157824 */ /* 0x000fc600078e0207 */
[----:B------:R3:W-:Y:S01]  /*a930*/  STL.64 [R1+0x418], R22 ;  /* 0x0004181601007387 */ /* 0x0007e20000100a00 */
[----:B------:R-:W-:Y:S01]  /*a940*/  IMAD R13, R64, 0x4, R21 ;  /* 0x00000004400d7824 */ /* 0x000fe200078e0215 */
[----:B------:R-:W1:Y:S01]  /*a950*/  LDC R131, c[0x0][0x3d8] ;  /* 0x0000f600ff837b82 */ /* 0x000e620000000800 */
[----:B0-----:R-:W-:Y:S02]  /*a960*/  IADD3 R30, P4, PT, R42, R3, RZ ;  /* 0x000000032a1e7210 */ /* 0x001fe40007f9e0ff */
[----:B------:R-:W-:-:S05]  /*a970*/  LEA.HI.X.SX32 R33, R43, R2, 0x1, P3 ;  /* 0x000000022b217211 */ /* 0x000fca00018f0eff */
[----:B------:R-:W0:Y:S01]  /*a980*/  LDC R133, c[0x0][0x3d8] ;  /* 0x0000f600ff857b82 */ /* 0x000e220000000800 */
[CC--:B---3--:R-:W-:Y:S02]  /*a990*/  IADD3 R22, P5, PT, R41.reuse, R3.reuse, RZ ;  /* 0x0000000329167210 */ /* 0x0c8fe40007fbe0ff */
[-C--:B------:R-:W-:Y:S02]  /*a9a0*/  LEA.HI.X.SX32 R31, R42, R2.reuse, 0x1, P4 ;  /* 0x000000022a1f7211 */ /* 0x080fe400020f0eff */
[----:B------:R-:W-:Y:S01]  /*a9b0*/  LEA.HI.X.SX32 R23, R41, R2, 0x1, P5 ;  /* 0x0000000229177211 */ /* 0x000fe200028f0eff */
[----:B------:R-:W-:Y:S01]  /*a9c0*/  IMAD R12, R65, 0x4, R13 ;  /* 0x00000004410c7824 */ /* 0x000fe200078e020d */
[----:B------:R-:W-:Y:S01]  /*a9d0*/  IADD3 R34, P3, PT, R45, R3, RZ ;  /* 0x000000032d227210 */ /* 0x000fe20007f7e0ff */
[----:B------:R-:W3:Y:S02]  /*a9e0*/  FENCE.VIEW.ASYNC.S ;  /* 0x00000000000073c6 */ /* 0x000ee40000000000 */
[----:B---3--:R3:W2:Y:S02]  /*a9f0*/  @!UP2 SYNCS.EXCH.64 URZ, [UR4+0xc000], UR12 ;  /* 0x00c0000c04ffa5b2 */ /* 0x0086a40008000100 */
[----:B------:R-:W-:Y:S01]  /*aa00*/  STL.64 [R1+0x400], R22 ;  /* 0x0004001601007387 */ /* 0x000fe20000100a00 */
[----:B------:R-:W-:-:S03]  /*aa10*/  IMAD R20, R66, 0x4, R12 ;  /* 0x0000000442147824 */ /* 0x000fc600078e020c */
[----:B------:R2:W-:Y:S01]  /*aa20*/  STL.64 [R1+0x410], R32 ;  /* 0x0004102001007387 */ /* 0x0005e20000100a00 */
[----:B------:R-:W-:-:S03]  /*aa30*/  LEA.HI.X.SX32 R35, R45, R2, 0x1, P3 ;  /* 0x000000022d237211 */ /* 0x000fc600018f0eff */
[----:B------:R2:W-:Y:S01]  /*aa40*/  STL.64 [R1+0x408], R30 ;  /* 0x0004081e01007387 */ /* 0x0005e20000100a00 */
[----:B------:R-:W-:Y:S01]  /*aa50*/  IMAD R19, R68, 0x4, R20 ;  /* 0x0000000444137824 */ /* 0x000fe200078e0214 */
[----:B--2---:R-:W-:Y:S01]  /*aa60*/  BAR.SYNC.DEFER_BLOCKING 0x0 ;  /* 0x0000000000007b1d */ /* 0x004fe20000010000 */
[-C--:B------:R-:W-:Y:S02]  /*aa70*/  IADD3 R32, P4, PT, R44, R3.reuse, RZ ;  /* 0x000000032c207210 */ /* 0x080fe40007f9e0ff */
[----:B------:R-:W-:Y:S02]  /*aa80*/  IADD3 R30, P5, PT, R4, R3, RZ ;  /* 0x00000003041e7210 */ /* 0x000fe40007fbe0ff */
[-C--:B------:R-:W-:Y:S02]  /*aa90*/  LEA.HI.X.SX32 R33, R44, R2.reuse, 0x1, P4 ;  /* 0x000000022c217211 */ /* 0x080fe400020f0eff */
[----:B------:R-:W-:Y:S01]  /*aaa0*/  LEA.HI.X.SX32 R31, R4, R2, 0x1, P5 ;  /* 0x00000002041f7211 */ /* 0x000fe200028f0eff */
[----:B------:R2:W-:Y:S01]  /*aab0*/  STL.64 [R1+0x3f8], R34 ;  /* 0x0003f82201007387 */ /* 0x0005e20000100a00 */
[----:B------:R-:W-:-:S03]  /*aac0*/  IMAD R11, R67, 0x4, R19 ;  /* 0x00000004430b7824 */ /* 0x000fc600078e0213 */
[----:B------:R0:W-:Y:S04]  /*aad0*/  STL.64 [R1+0x3f0], R32 ;  /* 0x0003f02001007387 */ /* 0x0001e80000100a00 */
[----:B------:R1:W-:Y:S01]  /*aae0*/  STL.64 [R1+0x3e8], R30 ;  /* 0x0003e81e01007387 */ /* 0x0003e20000100a00 */
[-C--:B--2---:R-:W-:Y:S02]  /*aaf0*/  IADD3 R34, P3, PT, R46, R3.reuse, RZ ;  /* 0x000000032e227210 */ /* 0x084fe40007f7e0ff */
[-C--:B0-----:R-:W-:Y:S01]  /*ab00*/  IADD3 R32, P4, PT, R10, R3.reuse, RZ ;  /* 0x000000030a207210 */ /* 0x081fe20007f9e0ff */
[----:B------:R-:W-:Y:S01]  /*ab10*/  IMAD R26, R69, 0x4, R11 ;  /* 0x00000004451a7824 */ /* 0x000fe200078e020b */
[----:B------:R-:W-:Y:S02]  /*ab20*/  LEA.HI.X.SX32 R35, R46, R2, 0x1, P3 ;  /* 0x000000022e237211 */ /* 0x000fe400018f0eff */
[----:B-1----:R-:W-:-:S02]  /*ab30*/  IADD3 R30, P5, PT, R6, R3, RZ ;  /* 0x00000003061e7210 */ /* 0x002fc40007fbe0ff */
[-C--:B------:R-:W-:Y:S02]  /*ab40*/  LEA.HI.X.SX32 R33, R10, R2.reuse, 0x1, P4 ;  /* 0x000000020a217211 */ /* 0x080fe400020f0eff */
[----:B------:R-:W-:Y:S01]  /*ab50*/  LEA.HI.X.SX32 R31, R6, R2, 0x1, P5 ;  /* 0x00000002061f7211 */ /* 0x000fe200028f0eff */
[----:B------:R-:W-:Y:S01]  /*ab60*/  IMAD R18, R70, 0x4, R26 ;  /* 0x0000000446127824 */ /* 0x000fe200078e021a */
[----:B------:R0:W-:Y:S01]  /*ab70*/  STL.64 [R1+0x3e0], R34 ;  /* 0x0003e02201007387 */ /* 0x0001e20000100a00 */
[----:B------:R-:W-:-:S03]  /*ab80*/  IADD3 R36, P3, PT, R48, R3, RZ ;  /* 0x0000000330247210 */ /* 0x000fc60007f7e0ff */
[----:B------:R-:W-:Y:S01]  /*ab90*/  STL.64 [R1+0x3d8], R32 ;  /* 0x0003d82001007387 */ /* 0x000fe20000100a00 */
[----:B------:R-:W-:-:S03]  /*aba0*/  IMAD R17, R71, 0x4, R18 ;  /* 0x0000000447117824 */ /* 0x000fc600078e0212 */
[----:B------:R1:W-:Y:S01]  /*abb0*/  STL.64 [R1+0x3d0], R30 ;  /* 0x0003d01e01007387 */ /* 0x0003e20000100a00 */
[----:B------:R-:W-:Y:S02]  /*abc0*/  LEA.HI.X.SX32 R37, R48, R2, 0x1, P3 ;  /* 0x0000000230257211 */ /* 0x000fe400018f0eff */
[----:B0-----:R-:W-:Y:S01]  /*abd0*/  IADD3 R34, P4, PT, R47, R3, RZ ;  /* 0x000000032f227210 */ /* 0x001fe20007f9e0ff */
[----:B------:R-:W-:-:S03]  /*abe0*/  IMAD R25, R72, 0x4, R17 ;  /* 0x0000000448197824 */ /* 0x000fc600078e0211 */
[-C--:B------:R-:W-:Y:S02]  /*abf0*/  LEA.HI.X.SX32 R35, R47, R2.reuse, 0x1, P4 ;  /* 0x000000022f237211 */ /* 0x080fe400020f0eff */
[C---:B-1----:R-:W-:Y:S01]  /*ac00*/  IADD3 R30, P5, PT, R5.reuse, R3, RZ ;  /* 0x00000003051e7210 */ /* 0x042fe20007fbe0ff */
[----:B------:R0:W-:Y:S03]  /*ac10*/  STL.64 [R1+0x3c8], R36 ;  /* 0x0003c82401007387 */ /* 0x0001e60000100a00 */
[----:B------:R-:W-:Y:S01]  /*ac20*/  LEA.HI.X.SX32 R31, R5, R2, 0x1, P5 ;  /* 0x00000002051f7211 */ /* 0x000fe200028f0eff */
[----:B------:R1:W-:Y:S01]  /*ac30*/  STL.64 [R1+0x3c0], R34 ;  /* 0x0003c02201007387 */ /* 0x0003e20000100a00 */
[----:B------:R-:W-:-:S03]  /*ac40*/  IMAD R24, R74, 0x4, R25 ;  /* 0x000000044a187824 */ /* 0x000fc600078e0219 */
[----:B------:R2:W-:Y:S01]  /*ac50*/  STL.64 [R1+0x3b8], R30 ;  /* 0x0003b81e01007387 */ /* 0x0005e20000100a00 */
[----:B------:R-:W-:Y:S01]  /*ac60*/  IMAD R16, R73, 0x4, R24 ;  /* 0x0000000449107824 */ /* 0x000fe200078e0218 */
[-C--:B0-----:R-:W-:Y:S02]  /*ac70*/  IADD3 R36, P3, PT, R49, R3.reuse, RZ ;  /* 0x0000000331247210 */ /* 0x081fe40007f7e0ff */
[-C--:B-1----:R-:W-:Y:S02]  /*ac80*/  IADD3 R34, P4, PT, R9, R3.reuse, RZ ;  /* 0x0000000309227210 */ /* 0x082fe40007f9e0ff */
[C---:B--2---:R-:W-:Y:S02]  /*ac90*/  IADD3 R30, P5, PT, R8.reuse, R3, RZ ;  /* 0x00000003081e7210 */ /* 0x044fe40007fbe0ff */
[-C--:B------:R-:W-:Y:S02]  /*aca0*/  LEA.HI.X.SX32 R37, R49, R2.reuse, 0x1, P3 ;  /* 0x0000000231257211 */ /* 0x080fe400018f0eff */
[-C--:B------:R-:W-:Y:S01]  /*acb0*/  LEA.HI.X.SX32 R31, R8, R2.reuse, 0x1, P5 ;  /* 0x00000002081f7211 */ /* 0x080fe200028f0eff */
[----:B------:R-:W-:Y:S01]  /*acc0*/  IMAD R29, R75, 0x4, R16 ;  /* 0x000000044b1d7824 */ /* 0x000fe200078e0210 */
[----:B------:R-:W-:-:S02]  /*acd0*/  LEA.HI.X.SX32 R35, R9, R2, 0x1, P4 ;  /* 0x0000000209237211 */ /* 0x000fc400020f0eff */
[----:B------:R-:W-:Y:S01]  /*ace0*/  IADD3 R38, P3, PT, R15, R3, RZ ;  /* 0x000000030f267210 */ /* 0x000fe20007f7e0ff */
[----:B------:R-:W-:Y:S01]  /*acf0*/  STL.64 [R1+0x3a0], R30 ;  /* 0x0003a01e01007387 */ /* 0x000fe20000100a00 */
[----:B------:R-:W-:-:S03]  /*ad00*/  IMAD R23, R76, 0x4, R29 ;  /* 0x000000044c177824 */ /* 0x000fc600078e021d */
[----:B------:R0:W-:Y:S01]  /*ad10*/  STL.64 [R1+0x3b0], R36 ;  /* 0x0003b02401007387 */ /* 0x0001e20000100a00 */
[----:B------:R-:W-:-:S03]  /*ad20*/  LEA.HI.X.SX32 R39, R15, R2, 0x1, P3 ;  /* 0x000000020f277211 */ /* 0x000fc600018f0eff */
[----:B------:R1:W-:Y:S01]  /*ad30*/  STL.64 [R1+0x3a8], R34 ;  /* 0x0003a82201007387 */ /* 0x0003e20000100a00 */
[----:B------:R-:W-:Y:S01]  /*ad40*/  IMAD R22, R77, 0x4, R23 ;  /* 0x000000044d167824 */ /* 0x000fe200078e0217 */
[CC--:B0-----:R-:W-:Y:S02]  /*ad50*/  IADD3 R36, P4, PT, R14.reuse, R3.reuse, RZ ;  /* 0x000000030e247210 */ /* 0x0c1fe40007f9e0ff */
[CC--:B-1----:R-:W-:Y:S02]  /*ad60*/  IADD3 R34, P5, PT, R7.reuse, R3.reuse, RZ ;  /* 0x0000000307227210 */ /* 0x0c2fe40007fbe0ff */
[-C--:B------:R-:W-:Y:S02]  /*ad70*/  LEA.HI.X.SX32 R37, R14, R2.reuse, 0x1, P4 ;  /* 0x000000020e257211 */ /* 0x080fe400020f0eff */
[----:B------:R-:W-:Y:S01]  /*ad80*/  LEA.HI.X.SX32 R35, R7, R2, 0x1, P5 ;  /* 0x0000000207237211 */ /* 0x000fe200028f0eff */
[----:B------:R-:W-:Y:S01]  /*ad90*/  IMAD R28, R78, 0x4, R22 ;  /* 0x000000044e1c7824 */ /* 0x000fe200078e0216 */
[----:B------:R-:W-:Y:S01]  /*ada0*/  STL.64 [R1+0x398], R38 ;  /* 0x0003982601007387 */ /* 0x000fe20000100a00 */
[----:B------:R-:W-:-:S03]  /*adb0*/  IADD3 R8, P5, PT, R12, R3, RZ ;  /* 0x000000030c087210 */ /* 0x000fc60007fbe0ff */
[----:B------:R0:W-:Y:S01]  /*adc0*/  STL.64 [R1+0x390], R36 ;  /* 0x0003902401007387 */ /* 0x0001e20000100a00 */
[----:B------:R-:W-:-:S03]  /*add0*/  IMAD R27, R80, 0x4, R28 ;  /* 0x00000004501b7824 */ /* 0x000fc600078e021c */
[----:B------:R1:W-:Y:S01]  /*ade0*/  STL.64 [R1+0x388], R34 ;  /* 0x0003882201007387 */ /* 0x0003e20000100a00 */
[-C--:B------:R-:W-:Y:S01]  /*adf0*/  LEA.HI.X.SX32 R9, R12, R2.reuse, 0x1, P5 ;  /* 0x000000020c097211 */ /* 0x080fe200028f0eff */
[----:B------:R-:W-:Y:S01]  /*ae00*/  IMAD R4, R79, 0x4, R27 ;  /* 0x000000044f047824 */ /* 0x000fe200078e021b */
[-C--:B0-----:R-:W-:Y:S02]  /*ae10*/  IADD3 R36, P3, PT, R21, R3.reuse, RZ ;  /* 0x0000000315247210 */ /* 0x081fe40007f7e0ff */
[-C--:B-1----:R-:W-:Y:S02]  /*ae20*/  IADD3 R34, P4, PT, R13, R3.reuse, RZ ;  /* 0x000000030d227210 */ /* 0x082fe40007f9e0ff */
[-C--:B------:R-:W-:Y:S02]  /*ae30*/  LEA.HI.X.SX32 R37, R21, R2.reuse, 0x1, P3 ;  /* 0x0000000215257211 */ /* 0x080fe400018f0eff */
[----:B------:R-:W-:Y:S01]  /*ae40*/  LEA.HI.X.SX32 R35, R13, R2, 0x1, P4 ;  /* 0x000000020d237211 */ /* 0x000fe200020f0eff */
[----:B------:R-:W-:Y:S01]  /*ae50*/  STL.64 [R1+0x370], R8 ;  /* 0x0003700801007387 */ /* 0x000fe20000100a00 */
[----:B------:R-:W-:Y:S01]  /*ae60*/  IADD3 R38, P3, PT, R20, R3, RZ ;  /* 0x0000000314267210 */ /* 0x000fe20007f7e0ff */
[----:B------:R-:W-:-:S02]  /*ae70*/  IMAD R32, R81, 0x4, R4 ;  /* 0x0000000451207824 */ /* 0x000fc400078e0204 */
[----:B------:R0:W-:Y:S01]  /*ae80*/  STL.64 [R1+0x380], R36 ;  /* 0x0003802401007387 */ /* 0x0001e20000100a00 */
[----:B------:R-:W-:-:S03]  /*ae90*/  LEA.HI.X.SX32 R39, R20, R2, 0x1, P3 ;  /* 0x0000000214277211 */ /* 0x000fc600018f0eff */
[----:B------:R1:W-:Y:S01]  /*aea0*/  STL.64 [R1+0x378], R34 ;  /* 0x0003782201007387 */ /* 0x0003e20000100a00 */
[----:B------:R-:W-:Y:S01]  /*aeb0*/  IMAD R10, R82, 0x4, R32 ;  /* 0x00000004520a7824 */ /* 0x000fe200078e0220 */
[-C--:B0-----:R-:W-:Y:S02]  /*aec0*/  IADD3 R36, P4, PT, R19, R3.reuse, RZ ;  /* 0x0000000313247210 */ /* 0x081fe40007f9e0ff */
[----:B-1----:R-:W-:Y:S02]  /*aed0*/  IADD3 R34, P5, PT, R11, R3, RZ ;  /* 0x000000030b227210 */ /* 0x002fe40007fbe0ff */
[-C--:B------:R-:W-:Y:S02]  /*aee0*/  LEA.HI.X.SX32 R37, R19, R2.reuse, 0x1, P4 ;  /* 0x0000000213257211 */ /* 0x080fe400020f0eff */
[----:B------:R-:W-:Y:S01]  /*aef0*/  LEA.HI.X.SX32 R35, R11, R2, 0x1, P5 ;  /* 0x000000020b237211 */ /* 0x000fe200028f0eff */
[----:B------:R-:W-:Y:S01]  /*af00*/  IMAD R6, R83, 0x4, R10 ;  /* 0x0000000453067824 */ /* 0x000fe200078e020a */
[----:B------:R-:W-:Y:S04]  /*af10*/  STL.64 [R1+0x368], R38 ;  /* 0x0003682601007387 */ /* 0x000fe80000100a00 */
[----:B------:R0:W-:Y:S01]  /*af20*/  STL.64 [R1+0x360], R36 ;  /* 0x0003602401007387 */ /* 0x0001e20000100a00 */
[----:B------:R-:W-:-:S03]  /*af30*/  IMAD R31, R84, 0x4, R6 ;  /* 0x00000004541f7824 */ /* 0x000fc600078e0206 */
[----:B------:R1:W-:Y:S01]  /*af40*/  STL.64 [R1+0x358], R34 ;  /* 0x0003582201007387 */ /* 0x0003e20000100a00 */
[----:B------:R-:W-:Y:S01]  /*af50*/  IMAD R30, R86, 0x4, R31 ;  /* 0x00000004561e7824 */ /* 0x000fe200078e021f */
[-C--:B0-----:R-:W-:Y:S02]  /*af60*/  IADD3 R36, P3, PT, R26, R3.reuse, RZ ;  /* 0x000000031a247210 */ /* 0x081fe40007f7e0ff */
[-C--:B-1----:R-:W-:Y:S02]  /*af70*/  IADD3 R34, P4, PT, R18, R3.reuse, RZ ;  /* 0x0000000312227210 */ /* 0x082fe40007f9e0ff */
[-C--:B------:R-:W-:Y:S02]  /*af80*/  LEA.HI.X.SX32 R37, R26, R2.reuse, 0x1, P3 ;  /* 0x000000021a257211 */ /* 0x080fe400018f0eff */
[----:B------:R-:W-:Y:S02]  /*af90*/  LEA.HI.X.SX32 R35, R18, R2, 0x1, P4 ;  /* 0x0000000212237211 */ /* 0x000fe400020f0eff */
[----:B------:R-:W-:Y:S01]  /*afa0*/  IADD3 R20, P5, PT, R17, R3, RZ ;  /* 0x0000000311147210 */ /* 0x000fe20007fbe0ff */
[----:B------:R0:W-:Y:S01]  /*afb0*/  STL.64 [R1+0x350], R36 ;  /* 0x0003502401007387 */ /* 0x0001e20000100a00 */
[----:B------:R-:W-:-:S03]  /*afc0*/  IMAD R5, R85, 0x4, R30 ;  /* 0x0000000455057824 */ /* 0x000fc600078e021e */
[----:B------:R1:W-:Y:S01]  /*afd0*/  STL.64 [R1+0x348], R34 ;  /* 0x0003482201007387 */ /* 0x0003e20000100a00 */
[-C--:B------:R-:W-:Y:S01]  /*afe0*/  LEA.HI.X.SX32 R21, R17, R2.reuse, 0x1, P5 ;  /* 0x0000000211157211 */ /* 0x080fe200028f0eff */
[----:B------:R-:W-:Y:S01]  /*aff0*/  IMAD R15, R87, 0x4, R5 ;  /* 0x00000004570f7824 */ /* 0x000fe200078e0205 */
[CC--:B0-----:R-:W-:Y:S02]  /*b000*/  IADD3 R36, P3, PT, R25.reuse, R3.reuse, RZ ;  /* 0x0000000319247210 */ /* 0x0c1fe40007f7e0ff */
[C---:B-1----:R-:W-:Y:S02]  /*b010*/  IADD3 R34, P4, PT, R24.reuse, R3, RZ ;  /* 0x0000000318227210 */ /* 0x042fe40007f9e0ff */
[-C--:B------:R-:W-:Y:S02]  /*b020*/  LEA.HI.X.SX32 R37, R25, R2.reuse, 0x1, P3 ;  /* 0x0000000219257211 */ /* 0x080fe400018f0eff */
[----:B------:R-:W-:Y:S01]  /*b030*/  LEA.HI.X.SX32 R35, R24, R2, 0x1, P4 ;  /* 0x0000000218237211 */ /* 0x000fe200020f0eff */
[----:B------:R0:W-:Y:S01]  /*b040*/  STL.64 [R1+0x340], R20 ;  /* 0x0003401401007387 */ /* 0x0001e20000100a00 */
[----:B------:R-:W-:-:S03]  /*b050*/  IMAD R9, R88, 0x4, R15 ;  /* 0x0000000458097824 */ /* 0x000fc600078e020f */
[----:B------:R-:W-:Y:S01]  /*b060*/  STL.64 [R1+0x338], R36 ;  /* 0x0003382401007387 */ /* 0x000fe20000100a00 */
[----:B------:R-:W-:Y:S01]  /*b070*/  IMAD R8, R89, 0x4, R9 ;  /* 0x0000000459087824 */ /* 0x000fe200078e0209 */
[-C--:B------:R-:W-:Y:S02]  /*b080*/  IADD3 R24, P4, PT, R23, R3.reuse, RZ ;  /* 0x0000000317187210 */ /* 0x080fe40007f9e0ff */
[----:B------:R1:W-:Y:S01]  /*b090*/  STL.64 [R1+0x330], R34 ;  /* 0x0003302201007387 */ /* 0x0003e20000100a00 */
[----:B0-----:R-:W-:-:S04]  /*b0a0*/  IADD3 R20, P5, PT, R16, R3, RZ ;  /* 0x0000000310147210 */ /* 0x001fc80007fbe0ff */
[-C--:B------:R-:W-:Y:S02]  /*b0b0*/  LEA.HI.X.SX32 R21, R16, R2.reuse, 0x1, P5 ;  /* 0x0000000210157211 */ /* 0x080fe400028f0eff */
[----:B-1----:R-:W-:Y:S01]  /*b0c0*/  IADD3 R34, P3, PT, R29, R3, RZ ;  /* 0x000000031d227210 */ /* 0x002fe20007f7e0ff */
[----:B------:R-:W-:Y:S01]  /*b0d0*/  IMAD R14, R90, 0x4, R8 ;  /* 0x000000045a0e7824 */ /* 0x000fe200078e0208 */
[-C--:B------:R-:W-:Y:S02]  /*b0e0*/  LEA.HI.X.SX32 R25, R23, R2.reuse, 0x1, P4 ;  /* 0x0000000217197211 */ /* 0x080fe400020f0eff */
[----:B------:R-:W-:Y:S01]  /*b0f0*/  LEA.HI.X.SX32 R35, R29, R2, 0x1, P3 ;  /* 0x000000021d237211 */ /* 0x000fe200018f0eff */
[----:B------:R0:W-:Y:S01]  /*b100*/  STL.64 [R1+0x328], R20 ;  /* 0x0003281401007387 */ /* 0x0001e20000100a00 */
[----:B------:R-:W-:-:S03]  /*b110*/  IMAD R13, R92, 0x4, R14 ;  /* 0x000000045c0d7824 */ /* 0x000fc600078e020e */
[----:B------:R1:W-:Y:S01]  /*b120*/  STL.64 [R1+0x320], R34 ;  /* 0x0003202201007387 */ /* 0x0003e20000100a00 */
[----:B------:R-:W-:-:S03]  /*b130*/  IMAD R7, R91, 0x4, R13 ;  /* 0x000000045b077824 */ /* 0x000fc600078e020d */
[----:B------:R2:W-:Y:S01]  /*b140*/  STL.64 [R1+0x318], R24 ;  /* 0x0003181801007387 */ /* 0x0005e20000100a00 */
[-C--:B0-----:R-:W-:Y:S02]  /*b150*/  IADD3 R20, P5, PT, R22, R3.reuse, RZ ;  /* 0x0000000316147210 */ /* 0x081fe40007fbe0ff */
[-C--:B-1----:R-:W-:Y:S02]  /*b160*/  IADD3 R34, P3, PT, R28, R3.reuse, RZ ;  /* 0x000000031c227210 */ /* 0x082fe40007f7e0ff */
[-C--:B------:R-:W-:Y:S02]  /*b170*/  LEA.HI.X.SX32 R21, R22, R2.reuse, 0x1, P5 ;  /* 0x0000000216157211 */ /* 0x080fe400028f0eff */
[CC--:B--2---:R-:W-:Y:S02]  /*b180*/  IADD3 R24, P4, PT, R27.reuse, R3.reuse, RZ ;  /* 0x000000031b187210 */ /* 0x0c4fe40007f9e0ff */
[-C--:B------:R-:W-:Y:S01]  /*b190*/  LEA.HI.X.SX32 R35, R28, R2.reuse, 0x1, P3 ;  /* 0x000000021c237211 */ /* 0x080fe200018f0eff */
[----:B------:R0:W-:Y:S01]  /*b1a0*/  STL.64 [R1+0x310], R20 ;  /* 0x0003101401007387 */ /* 0x0001e20000100a00 */
[----:B------:R-:W-:Y:S01]  /*b1b0*/  LEA.HI.X.SX32 R25, R27, R2, 0x1, P4 ;  /* 0x000000021b197211 */ /* 0x000fe200020f0eff */
[----:B------:R-:W-:Y:S01]  /*b1c0*/  IMAD R18, R93, 0x4, R7 ;  /* 0x000000045d127824 */ /* 0x000fe200078e0207 */
[----:B------:R-:W-:Y:S01]  /*b1d0*/  IADD3 R26, P3, PT, R32, R3, RZ ;  /* 0x00000003201a7210 */ /* 0x000fe20007f7e0ff */
[----:B------:R-:W-:Y:S02]  /*b1e0*/  STL.64 [R1+0x308], R34 ;  /* 0x0003082201007387 */ /* 0x000fe40000100a00 */
[----:B------:R-:W-:-:S02]  /*b1f0*/  IMAD R12, R94, 0x4, R18 ;  /* 0x000000045e0c7824 */ /* 0x000fc400078e0212 */
[----:B------:R1:W-:Y:S01]  /*b200*/  STL.64 [R1+0x300], R24 ;  /* 0x0003001801007387 */ /* 0x0003e20000100a00 */
[----:B0-----:R-:W-:-:S04]  /*b210*/  IADD3 R20, P5, PT, R4, R3, RZ ;  /* 0x0000000304147210 */ /* 0x001fc80007fbe0ff */
[-C--:B------:R-:W-:Y:S02]  /*b220*/  LEA.HI.X.SX32 R21, R4, R2.reuse, 0x1, P5 ;  /* 0x0000000204157211 */ /* 0x080fe400028f0eff */
[-C--:B------:R-:W-:Y:S02]  /*b230*/  IADD3 R22, P5, PT, R6, R3.reuse, RZ ;  /* 0x0000000306167210 */ /* 0x080fe40007fbe0ff */
[----:B-1----:R-:W-:Y:S01]  /*b240*/  IADD3 R24, P4, PT, R10, R3, RZ ;  /* 0x000000030a187210 */ /* 0x002fe20007f9e0ff */
[----:B------:R-:W-:Y:S01]  /*b250*/  IMAD R11, R95, 0x4, R12 ;  /* 0x000000045f0b7824 */ /* 0x000fe200078e020c */
[-C--:B------:R-:W-:Y:S02]  /*b260*/  LEA.HI.X.SX32 R27, R32, R2.reuse, 0x1, P3 ;  /* 0x00000002201b7211 */ /* 0x080fe400018f0eff */
[-C--:B------:R-:W-:Y:S02]  /*b270*/  LEA.HI.X.SX32 R25, R10, R2.reuse, 0x1, P4 ;  /* 0x000000020a197211 */ /* 0x080fe400020f0eff */
[----:B------:R-:W-:Y:S01]  /*b280*/  LEA.HI.X.SX32 R23, R6, R2, 0x1, P5 ;  /* 0x0000000206177211 */ /* 0x000fe200028f0eff */
[----:B------:R-:W-:Y:S01]  /*b290*/  STL.64 [R1+0x2f8], R20 ;  /* 0x0002f81401007387 */ /* 0x000fe20000100a00 */
[----:B------:R-:W-:-:S03]  /*b2a0*/  IMAD R17, R96, 0x4, R11 ;  /* 0x0000000460117824 */ /* 0x000fc600078e020b */
[----:B------:R0:W-:Y:S01]  /*b2b0*/  STL.64 [R1+0x2f0], R26 ;  /* 0x0002f01a01007387 */ /* 0x0001e20000100a00 */
[----:B------:R-:W-:-:S03]  /*b2c0*/  IMAD R16, R98, 0x4, R17 ;  /* 0x0000000462107824 */ /* 0x000fc600078e0211 */
[----:B------:R1:W-:Y:S04]  /*b2d0*/  STL.64 [R1+0x2e8], R24 ;  /* 0x0002e81801007387 */ /* 0x0003e80000100a00 */
[----:B------:R2:W-:Y:S01]  /*b2e0*/  STL.64 [R1+0x2e0], R22 ;  /* 0x0002e01601007387 */ /* 0x0005e20000100a00 */
[CC--:B0-----:R-:W-:Y:S02]  /*b2f0*/  IADD3 R26, P3, PT, R31.reuse, R3.reuse, RZ ;  /* 0x000000031f1a7210 */ /* 0x0c1fe40007f7e0ff */
[-C--:B-1----:R-:W-:Y:S02]  /*b300*/  IADD3 R24, P4, PT, R30, R3.reuse, RZ ;  /* 0x000000031e187210 */ /* 0x082fe40007f9e0ff */
[----:B------:R-:W-:Y:S02]  /*b310*/  LEA.HI.X.SX32 R27, R31, R2, 0x1, P3 ;  /* 0x000000021f1b7211 */ /* 0x000fe400018f0eff */
[----:B--2---:R-:W-:-:S02]  /*b320*/  IADD3 R22, P5, PT, R5, R3, RZ ;  /* 0x0000000305167210 */ /* 0x004fc40007fbe0ff */
[-C--:B------:R-:W-:Y:S01]  /*b330*/  LEA.HI.X.SX32 R25, R30, R2.reuse, 0x1, P4 ;  /* 0x000000021e197211 */ /* 0x080fe200020f0eff */
[----:B------:R-:W-:Y:S01]  /*b340*/  IMAD R4, R97, 0x4, R16 ;  /* 0x0000000461047824 */ /* 0x000fe200078e0210 */
[----:B------:R-:W-:Y:S01]  /*b350*/  LEA.HI.X.SX32 R23, R5, R2, 0x1, P5 ;  /* 0x0000000205177211 */ /* 0x000fe200028f0eff */
[----:B------:R0:W-:Y:S02]  /*b360*/  STL.64 [R1+0x2d8], R26 ;  /* 0x0002d81a01007387 */ /* 0x0001e40000100a00 */
[----:B------:R-:W-:Y:S02]  /*b370*/  IMAD R21, R99, 0x4, R4 ;  /* 0x0000000463157824 */ /* 0x000fe400078e0204 */
[----:B------:R1:W-:Y:S04]  /*b380*/  STL.64 [R1+0x2d0], R24 ;  /* 0x0002d01801007387 */ /* 0x0003e80000100a00 */
[----:B------:R2:W-:Y:S01]  /*b390*/  STL.64 [R1+0x2c8], R22 ;  /* 0x0002c81601007387 */ /* 0x0005e20000100a00 */
[----:B0-----:R-:W-:-:S02]  /*b3a0*/  IADD3 R26, P3, PT, R15, R3, RZ ;  /* 0x000000030f1a7210 */ /* 0x001fc40007f7e0ff */
[-C--:B-1----:R-:W-:Y:S01]  /*b3b0*/  IADD3 R24, P4, PT, R9, R3.reuse, RZ ;  /* 0x0000000309187210 */ /* 0x082fe20007f9e0ff */
[----:B------:R-:W-:Y:S01]  /*b3c0*/  IMAD R10, R100, 0x4, R21 ;  /* 0x00000004640a7824 */ /* 0x000fe200078e0215 */
[-C--:B------:R-:W-:Y:S02]  /*b3d0*/  LEA.HI.X.SX32 R27, R15, R2.reuse, 0x1, P3 ;  /* 0x000000020f1b7211 */ /* 0x080fe400018f0eff */
[C---:B--2---:R-:W-:Y:S02]  /*b3e0*/  IADD3 R22, P5, PT, R8.reuse, R3, RZ ;  /* 0x0000000308167210 */ /* 0x044fe40007fbe0ff */
[-C--:B------:R-:W-:Y:S02]  /*b3f0*/  LEA.HI.X.SX32 R25, R9, R2.reuse, 0x1, P4 ;  /* 0x0000000209197211 */ /* 0x080fe400020f0eff */
[----:B------:R-:W-:Y:S01]  /*b400*/  LEA.HI.X.SX32 R23, R8, R2, 0x1, P5 ;  /* 0x0000000208177211 */ /* 0x000fe200028f0eff */
[----:B------:R-:W-:Y:S01]  /*b410*/  IMAD R6, R101, 0x4, R10 ;  /* 0x0000000465067824 */ /* 0x000fe200078e020a */
[----:B------:R0:W-:Y:S04]  /*b420*/  STL.64 [R1+0x2c0], R26 ;  /* 0x0002c01a01007387 */ /* 0x0001e80000100a00 */
[----:B------:R1:W-:Y:S01]  /*b430*/  STL.64 [R1+0x2b8], R24 ;  /* 0x0002b81801007387 */ /* 0x0003e20000100a00 */
[----:B------:R-:W-:-:S03]  /*b440*/  IMAD R20, R102, 0x4, R6 ;  /* 0x0000000466147824 */ /* 0x000fc600078e0206 */
[----:B------:R2:W-:Y:S01]  /*b450*/  STL.64 [R1+0x2b0], R22 ;  /* 0x0002b01601007387 */ /* 0x0005e20000100a00 */
[CC--:B0-----:R-:W-:Y:S02]  /*b460*/  IADD3 R26, P3, PT, R14.reuse, R3.reuse, RZ ;  /* 0x000000030e1a7210 */ /* 0x0c1fe40007f7e0ff */
[-C--:B-1----:R-:W-:Y:S02]  /*b470*/  IADD3 R24, P4, PT, R13, R3.reuse, RZ ;  /* 0x000000030d187210 */ /* 0x082fe40007f9e0ff */
[-C--:B------:R-:W-:Y:S02]  /*b480*/  LEA.HI.X.SX32 R27, R14, R2.reuse, 0x1, P3 ;  /* 0x000000020e1b7211 */ /* 0x080fe400018f0eff */
[----:B--2---:R-:W-:Y:S02]  /*b490*/  IADD3 R22, P5, PT, R7, R3, RZ ;  /* 0x0000000307167210 */ /* 0x004fe40007fbe0ff */
[-C--:B------:R-:W-:Y:S01]  /*b4a0*/  LEA.HI.X.SX32 R25, R13, R2.reuse, 0x1, P4 ;  /* 0x000000020d197211 */ /* 0x080fe200020f0eff */
[----:B------:R-:W-:Y:S01]  /*b4b0*/  IMAD R19, R104, 0x4, R20 ;  /* 0x0000000468137824 */ /* 0x000fe200078e0214 */
[----:B------:R-:W-:Y:S01]  /*b4c0*/  LEA.HI.X.SX32 R23, R7, R2, 0x1, P5 ;  /* 0x0000000207177211 */ /* 0x000fe200028f0eff */
[----:B------:R-:W-:Y:S02]  /*b4d0*/  STL.64 [R1+0x2a8], R26 ;  /* 0x0002a81a01007387 */ /* 0x000fe40000100a00 */
[----:B------:R-:W-:-:S02]  /*b4e0*/  IMAD R5, R103, 0x4, R19 ;  /* 0x0000000467057824 */ /* 0x000fc400078e0213 */
[----:B------:R0:W-:Y:S04]  /*b4f0*/  STL.64 [R1+0x2a0], R24 ;  /* 0x0002a01801007387 */ /* 0x0001e80000100a00 */
[----:B------:R1:W-:Y:S01]  /*b500*/  STL.64 [R1+0x298], R22 ;  /* 0x0002981601007387 */ /* 0x0003e20000100a00 */
[----:B------:R-:W-:Y:S01]  /*b510*/  IMAD R9, R105, 0x4, R5 ;  /* 0x0000000469097824 */ /* 0x000fe200078e0205 */
[-C--:B0-----:R-:W-:Y:S02]  /*b520*/  IADD3 R24, P3, PT, R18, R3.reuse, RZ ;  /* 0x0000000312187210 */ /* 0x081fe40007f7e0ff */
[----:B-1----:R-:W-:Y:S02]  /*b530*/  IADD3 R22, P4, PT, R12, R3, RZ ;  /* 0x000000030c167210 */ /* 0x002fe40007f9e0ff */
[----:B------:R-:W-:-:S02]  /*b540*/  LEA.HI.X.SX32 R25, R18, R2, 0x1, P3 ;  /* 0x0000000212197211 */ /* 0x000fc400018f0eff */
[-C--:B------:R-:W-:Y:S01]  /*b550*/  LEA.HI.X.SX32 R23, R12, R2.reuse, 0x1, P4 ;  /* 0x000000020c177211 */ /* 0x080fe200020f0eff */
[----:B------:R-:W-:Y:S01]  /*b560*/  IMAD R8, R106, 0x4, R9 ;  /* 0x000000046a087824 */ /* 0x000fe200078e0209 */
[-C--:B------:R-:W-:Y:S01]  /*b570*/  IADD3 R14, P5, PT, R11, R3.reuse, RZ ;  /* 0x000000030b0e7210 */ /* 0x080fe20007fbe0ff */
[----:B------:R0:W-:Y:S02]  /*b580*/  STL.64 [R1+0x290], R24 ;  /* 0x0002901801007387 */ /* 0x0001e40000100a00 */
[----:B------:R-:W-:Y:S01]  /*b590*/  IMAD R7, R107, 0x4, R8 ;  /* 0x000000046b077824 */ /* 0x000fe200078e0208 */
[----:B------:R-:W-:Y:S01]  /*b5a0*/  LEA.HI.X.SX32 R15, R11, R2, 0x1, P5 ;  /* 0x000000020b0f7211 */ /* 0x000fe200028f0eff */
[----:B------:R1:W-:Y:S02]  /*b5b0*/  STL.64 [R1+0x288], R22 ;  /* 0x0002881601007387 */ /* 0x0003e40000100a00 */
[----:B------:R-:W-:Y:S01]  /*b5c0*/  IMAD R12, R108, 0x4, R7 ;  /* 0x000000046c0c7824 */ /* 0x000fe200078e0207 */
[----:B0-----:R-:W-:-:S02]  /*b5d0*/  IADD3 R24, P3, PT, R17, R3, RZ ;  /* 0x0000000311187210 */ /* 0x001fc40007f7e0ff */
[CC--:B-1----:R-:W-:Y:S02]  /*b5e0*/  IADD3 R22, P4, PT, R16.reuse, R3.reuse, RZ ;  /* 0x0000000310167210 */ /* 0x0c2fe40007f9e0ff */
[-C--:B------:R-:W-:Y:S01]  /*b5f0*/  LEA.HI.X.SX32 R25, R17, R2.reuse, 0x1, P3 ;  /* 0x0000000211197211 */ /* 0x080fe200018f0eff */
[----:B------:R0:W-:Y:S01]  /*b600*/  STL.64 [R1+0x150], R14 ;  /* 0x0001500e01007387 */ /* 0x0001e20000100a00 */
[----:B------:R-:W-:Y:S01]  /*b610*/  LEA.HI.X.SX32 R23, R16, R2, 0x1, P4 ;  /* 0x0000000210177211 */ /* 0x000fe200020f0eff */
[----:B------:R-:W-:Y:S02]  /*b620*/  IMAD R11, R110, 0x4, R12 ;  /* 0x000000046e0b7824 */ /* 0x000fe400078e020c */
[----:B------:R1:W-:Y:S04]  /*b630*/  STL.64 [R1+0x148], R24 ;  /* 0x0001481801007387 */ /* 0x0003e80000100a00 */
[----:B------:R2:W-:Y:S01]  /*b640*/  STL.64 [R1+0x250], R22 ;  /* 0x0002501601007387 */ /* 0x0005e20000100a00 */
[----:B0-----:R-:W-:-:S02]  /*b650*/  IADD3 R14, P5, PT, R4, R3, RZ ;  /* 0x00000003040e7210 */ /* 0x001fc40007fbe0ff */
[-C--:B-1----:R-:W-:Y:S02]  /*b660*/  IADD3 R24, P3, PT, R21, R3.reuse, RZ ;  /* 0x0000000315187210 */ /* 0x082fe40007f7e0ff */
[-C--:B------:R-:W-:Y:S02]  /*b670*/  LEA.HI.X.SX32 R15, R4, R2.reuse, 0x1, P5 ;  /* 0x00000002040f7211 */ /* 0x080fe400028f0eff */
[-C--:B--2---:R-:W-:Y:S02]  /*b680*/  IADD3 R22, P4, PT, R10, R3.reuse, RZ ;  /* 0x000000030a167210 */ /* 0x084fe40007f9e0ff */
[----:B------:R-:W-:Y:S01]  /*b690*/  IADD3 R16, P5, PT, R6, R3, RZ ;  /* 0x0000000306107210 */ /* 0x000fe20007fbe0ff */
[----:B------:R-:W-:Y:S01]  /*b6a0*/  IMAD R4, R109, 0x4, R11 ;  /* 0x000000046d047824 */ /* 0x000fe200078e020b */
[-C--:B------:R-:W-:Y:S02]  /*b6b0*/  LEA.HI.X.SX32 R25, R21, R2.reuse, 0x1, P3 ;  /* 0x0000000215197211 */ /* 0x080fe400018f0eff */
[-C--:B------:R-:W-:Y:S01]  /*b6c0*/  LEA.HI.X.SX32 R23, R10, R2.reuse, 0x1, P4 ;  /* 0x000000020a177211 */ /* 0x080fe200020f0eff */
[----:B------:R0:W-:Y:S01]  /*b6d0*/  STL.64 [R1+0x140], R14 ;  /* 0x0001400e01007387 */ /* 0x0001e20000100a00 */
[----:B------:R-:W-:-:S03]  /*b6e0*/  LEA.HI.X.SX32 R17, R6, R2, 0x1, P5 ;  /* 0x0000000206117211 */ /* 0x000fc600028f0eff */
[----:B------:R1:W-:Y:S04]  /*b6f0*/  STL.64 [R1+0x138], R24 ;  /* 0x0001381801007387 */ /* 0x0003e80000100a00 */
[----:B------:R2:W-:Y:S01]  /*b700*/  STL.64 [R1+0x130], R22 ;  /* 0x0001301601007387 */ /* 0x0005e20000100a00 */
[----:B0-----:R-:W-:-:S03]  /*b710*/  IMAD R15, R111, 0x4, R4 ;  /* 0x000000046f0f7824 */ /* 0x001fc600078e0204 */
[----:B------:R0:W-:Y:S01]  /*b720*/  STL.64 [R1+0x128], R16 ;  /* 0x0001281001007387 */ /* 0x0001e20000100a00 */
[-C--:B-1----:R-:W-:Y:S01]  /*b730*/  IADD3 R24, P3, PT, R20, R3.reuse, RZ ;  /* 0x0000000314187210 */ /* 0x082fe20007f7e0ff */
[----:B------:R-:W-:Y:S01]  /*b740*/  IMAD R10, R112, 0x4, R15 ;  /* 0x00000004700a7824 */ /* 0x000fe200078e020f */
[-C--:B--2---:R-:W-:Y:S02]  /*b750*/  IADD3 R22, P4, PT, R19, R3.reuse, RZ ;  /* 0x0000000313167210 */ /* 0x084fe40007f9e0ff */
[-C--:B------:R-:W-:Y:S02]  /*b760*/  LEA.HI.X.SX32 R25, R20, R2.reuse, 0x1, P3 ;  /* 0x0000000214197211 */ /* 0x080fe400018f0eff */
[-C--:B0-----:R-:W-:Y:S01]  /*b770*/  IADD3 R16, P5, PT, R5, R3.reuse, RZ ;  /* 0x0000000305107210 */ /* 0x081fe20007fbe0ff */
[----:B------:R-:W-:Y:S01]  /*b780*/  IMAD R6, R113, 0x4, R10 ;  /* 0x0000000471067824 */ /* 0x000fe200078e020a */
[-C--:B------:R-:W-:Y:S02]  /*b790*/  LEA.HI.X.SX32 R23, R19, R2.reuse, 0x1, P4 ;  /* 0x0000000213177211 */ /* 0x080fe400020f0eff */
[----:B------:R-:W-:Y:S01]  /*b7a0*/  LEA.HI.X.SX32 R17, R5, R2, 0x1, P5 ;  /* 0x0000000205117211 */ /* 0x000fe200028f0eff */
[----:B------:R-:W-:Y:S01]  /*b7b0*/  STL.64 [R1+0x120], R24 ;  /* 0x0001201801007387 */ /* 0x000fe20000100a00 */
[----:B------:R-:W-:Y:S01]  /*b7c0*/  IMAD R14, R114, 0x4, R6 ;  /* 0x00000004720e7824 */ /* 0x000fe200078e0206 */
[----:B------:R-:W-:-:S02]  /*b7d0*/  IADD3 R18, P3, PT, R9, R3, RZ ;  /* 0x0000000309127210 */ /* 0x000fc40007f7e0ff */
[----:B------:R-:W-:Y:S01]  /*b7e0*/  STL.64 [R1+0x118], R22 ;  /* 0x0001181601007387 */ /* 0x000fe20000100a00 */
[----:B------:R-:W-:-:S03]  /*b7f0*/  IMAD R13, R116, 0x4, R14 ;  /* 0x00000004740d7824 */ /* 0x000fc600078e020e */
[----:B------:R0:W-:Y:S01]  /*b800*/  STL.64 [R1+0x110], R16 ;  /* 0x0001101001007387 */ /* 0x0001e20000100a00 */
[----:B------:R-:W-:Y:S01]  /*b810*/  LEA.HI.X.SX32 R19, R9, R2, 0x1, P3 ;  /* 0x0000000209137211 */ /* 0x000fe200018f0eff */
[----:B------:R-:W-:Y:S01]  /*b820*/  IMAD R5, R115, 0x4, R13 ;  /* 0x0000000473057824 */ /* 0x000fe200078e020d */
[----:B0-----:R-:W-:-:S04]  /*b830*/  IADD3 R16, P4, PT, R8, R3, RZ ;  /* 0x0000000308107210 */ /* 0x001fc80007f9e0ff */
[----:B------:R-:W-:Y:S01]  /*b840*/  LEA.HI.X.SX32 R17, R8, R2, 0x1, P4 ;  /* 0x0000000208117211 */ /* 0x000fe200020f0eff */
[----:B------:R-:W-:Y:S01]  /*b850*/  STL.64 [R1+0x108], R18 ;  /* 0x0001081201007387 */ /* 0x000fe20000100a00 */
[----:B------:R-:W-:-:S03]  /*b860*/  IADD3 R250, P5, PT, R7, R3, RZ ;  /* 0x0000000307fa7210 */ /* 0x000fc60007fbe0ff */
[----:B------:R0:W-:Y:S01]  /*b870*/  STL.64 [R1+0x100], R16 ;  /* 0x0001001001007387 */ /* 0x0001e20000100a00 */
[----:B------:R-:W-:Y:S02]  /*b880*/  LEA.HI.X.SX32 R251, R7, R2, 0x1, P5 ;  /* 0x0000000207fb7211 */ /* 0x000fe400028f0eff */
[----:B------:R-:W-:Y:S01]  /*b890*/  IADD3 R242, P5, PT, R4, R3, RZ ;  /* 0x0000000304f27210 */ /* 0x000fe20007fbe0ff */
[----:B0-----:R-:W-:-:S04]  /*b8a0*/  IMAD R16, R117, 0x4, R5 ;  /* 0x0000000475107824 */ /* 0x001fc800078e0205 */
[----:B------:R-:W-:Y:S01]  /*b8b0*/  IMAD R8, R118, 0x4, R16 ;  /* 0x0000000476087824 */ /* 0x000fe200078e0210 */
[----:B------:R-:W-:-:S03]  /*b8c0*/  LEA.HI.X.SX32 R243, R4, R2, 0x1, P5 ;  /* 0x0000000204f37211 */ /* 0x000fc600028f0eff */
[----:B------:R-:W-:Y:S01]  /*b8d0*/  IMAD R7, R119, 0x4, R8 ;  /* 0x0000000477077824 */ /* 0x000fe200078e0208 */
[----:B------:R-:W-:-:S03]  /*b8e0*/  IADD3 R236, P5, PT, R6, R3, RZ ;  /* 0x0000000306ec7210 */ /* 0x000fc60007fbe0ff */
[----:B------:R-:W-:Y:S01]  /*b8f0*/  IMAD R9, R120, 0x4, R7 ;  /* 0x0000000478097824 */ /* 0x000fe200078e0207 */
[----:B------:R-:W-:-:S03]  /*b900*/  LEA.HI.X.SX32 R237, R6, R2, 0x1, P5 ;  /* 0x0000000206ed7211 */ /* 0x000fc600028f0eff */
[----:B------:R-:W-:Y:S01]  /*b910*/  IMAD R6, R122, 0x4, R9 ;  /* 0x000000047a067824 */ /* 0x000fe200078e0209 */
[CC--:B------:R-:W-:Y:S02]  /*b920*/  IADD3 R246, P3, PT, R12.reuse, R3.reuse, RZ ;  /* 0x000000030cf67210 */ /* 0x0c0fe40007f7e0ff */
[-C--:B------:R-:W-:Y:S01]  /*b930*/  IADD3 R244, P4, PT, R11, R3.reuse, RZ ;  /* 0x000000030bf47210 */ /* 0x080fe20007f9e0ff */
[----:B------:R-:W-:Y:S01]  /*b940*/  IMAD R4, R121, 0x4, R6 ;  /* 0x0000000479047824 */ /* 0x000fe200078e0206 */
[-C--:B------:R-:W-:Y:S02]  /*b950*/  IADD3 R230, P5, PT, R5, R3.reuse, RZ ;  /* 0x0000000305e67210 */ /* 0x080fe40007fbe0ff */
[-C--:B------:R-:W-:Y:S02]  /*b960*/  LEA.HI.X.SX32 R247, R12, R2.reuse, 0x1, P3 ;  /* 0x000000020cf77211 */ /* 0x080fe400018f0eff */
[-C--:B------:R-:W-:Y:S02]  /*b970*/  LEA.HI.X.SX32 R245, R11, R2.reuse, 0x1, P4 ;  /* 0x000000020bf57211 */ /* 0x080fe400020f0eff */
[----:B------:R-:W-:Y:S01]  /*b980*/  LEA.HI.X.SX32 R231, R5, R2, 0x1, P5 ;  /* 0x0000000205e77211 */ /* 0x000fe200028f0eff */
[----:B------:R-:W-:Y:S01]  /*b990*/  IMAD R5, R123, 0x4, R4 ;  /* 0x000000047b057824 */ /* 0x000fe200078e0204 */
[----:B------:R-:W-:-:S02]  /*b9a0*/  IADD3 R240, P3, PT, R15, R3, RZ ;  /* 0x000000030ff07210 */ /* 0x000fc40007f7e0ff */
[-C--:B------:R-:W-:Y:S01]  /*b9b0*/  IADD3 R238, P4, PT, R10, R3.reuse, RZ ;  /* 0x000000030aee7210 */ /* 0x080fe20007f9e0ff */
[----:B------:R-:W-:Y:S01]  /*b9c0*/  IMAD R20, R124, 0x4, R5 ;  /* 0x000000047c147824 */ /* 0x000fe200078e0205 */
[-C--:B------:R-:W-:Y:S02]  /*b9d0*/  LEA.HI.X.SX32 R241, R15, R2.reuse, 0x1, P3 ;  /* 0x000000020ff17211 */ /* 0x080fe400018f0eff */
[-C--:B------:R-:W-:Y:S02]  /*b9e0*/  LEA.HI.X.SX32 R239, R10, R2.reuse, 0x1, P4 ;  /* 0x000000020aef7211 */ /* 0x080fe400020f0eff */
[CC--:B------:R-:W-:Y:S02]  /*b9f0*/  IADD3 R234, P3, PT, R14.reuse, R3.reuse, RZ ;  /* 0x000000030eea7210 */ /* 0x0c0fe40007f7e0ff */
[-C--:B------:R-:W-:Y:S02]  /*ba00*/  IADD3 R232, P4, PT, R13, R3.reuse, RZ ;  /* 0x000000030de87210 */ /* 0x080fe40007f9e0ff */
[----:B------:R-:W-:Y:S01]  /*ba10*/  IADD3 R224, P5, PT, R7, R3, RZ ;  /* 0x0000000307e07210 */ /* 0x000fe20007fbe0ff */
[----:B----4-:R-:W-:Y:S01]  /*ba20*/  IMAD R22, R125, 0x4, R20 ;  /* 0x000000047d167824 */ /* 0x010fe200078e0214 */
[----:B------:R-:W-:-:S02]  /*ba30*/  LEA.HI.X.SX32 R235, R14, R2, 0x1, P3 ;  /* 0x000000020eeb7211 */ /* 0x000fc400018f0eff */
[-C--:B------:R-:W-:Y:S02]  /*ba40*/  LEA.HI.X.SX32 R233, R13, R2.reuse, 0x1, P4 ;  /* 0x000000020de97211 */ /* 0x080fe400020f0eff */
[-C--:B------:R-:W-:Y:S02]  /*ba50*/  IADD3 R228, P3, PT, R16, R3.reuse, RZ ;  /* 0x0000000310e47210 */ /* 0x080fe40007f7e0ff */
[-C--:B------:R-:W-:Y:S02]  /*ba60*/  IADD3 R226, P4, PT, R8, R3.reuse, RZ ;  /* 0x0000000308e27210 */ /* 0x080fe40007f9e0ff */
[-C--:B------:R-:W-:Y:S01]  /*ba70*/  LEA.HI.X.SX32 R225, R7, R2.reuse, 0x1, P5 ;  /* 0x0000000207e17211 */ /* 0x080fe200028f0eff */
[----:B------:R-:W-:Y:S01]  /*ba80*/  IMAD R21, R126, 0x4, R22 ;  /* 0x000000047e157824 */ /* 0x000fe200078e0216 */
[----:B------:R-:W-:Y:S02]  /*ba90*/  IADD3 R218, P5, PT, R4, R3, RZ ;  /* 0x0000000304da7210 */ /* 0x000fe40007fbe0ff */
[----:B------:R-:W-:-:S02]  /*baa0*/  LEA.HI.X.SX32 R229, R16, R2, 0x1, P3 ;  /* 0x0000000210e57211 */ /* 0x000fc400018f0eff */
[-C--:B------:R-:W-:Y:S01]  /*bab0*/  LEA.HI.X.SX32 R227, R8, R2.reuse, 0x1, P4 ;  /* 0x0000000208e37211 */ /* 0x080fe200020f0eff */
[----:B-----5:R-:W-:Y:S01]  /*bac0*/  IMAD R23, R127, 0x4, R21 ;  /* 0x000000047f177824 */ /* 0x020fe200078e0215 */
[-C--:B------:R-:W-:Y:S02]  /*bad0*/  IADD3 R222, P3, PT, R9, R3.reuse, RZ ;  /* 0x0000000309de7210 */ /* 0x080fe40007f7e0ff */
[-C--:B------:R-:W-:Y:S02]  /*bae0*/  IADD3 R220, P4, PT, R6, R3.reuse, RZ ;  /* 0x0000000306dc7210 */ /* 0x080fe40007f9e0ff */
[-C--:B------:R-:W-:Y:S01]  /*baf0*/  LEA.HI.X.SX32 R219, R4, R2.reuse, 0x1, P5 ;  /* 0x0000000204db7211 */ /* 0x080fe200028f0eff */
[----:B------:R-:W-:Y:S01]  /*bb00*/  UIADD3 UR7, UPT, UPT, UR5, 0x100, URZ ;  /* 0x0000010005077890 */ /* 0x000fe2000fffe0ff */
[----:B------:R-:W-:Y:S01]  /*bb10*/  IADD3 R216, P5, PT, R5, R3, RZ ;  /* 0x0000000305d87210 */ /* 0x000fe20007fbe0ff */
[----:B------:R-:W-:Y:S01]  /*bb20*/  VIADD R196, R132, 0xc000 ;  /* 0x0000c00084c47836 */ /* 0x000fe20000000000 */
[-C--:B------:R-:W-:Y:S01]  /*bb30*/  LEA.HI.X.SX32 R223, R9, R2.reuse, 0x1, P3 ;  /* 0x0000000209df7211 */ /* 0x080fe200018f0eff */
[----:B------:R-:W-:Y:S01]  /*bb40*/  IMAD R24, R128, 0x4, R23 ;  /* 0x0000000480187824 */ /* 0x000fe200078e0217 */
[----:B------:R-:W-:-:S02]  /*bb50*/  LEA.HI.X.SX32 R221, R6, R2, 0x1, P4 ;  /* 0x0000000206dd7211 */ /* 0x000fc400020f0eff */
[-C--:B------:R-:W-:Y:S02]  /*bb60*/  IADD3 R214, P3, PT, R20, R3.reuse, RZ ;  /* 0x0000000314d67210 */ /* 0x080fe40007f7e0ff */
[----:B------:R-:W-:Y:S02]  /*bb70*/  IADD3 R212, P4, PT, R22, R3, RZ ;  /* 0x0000000316d47210 */ /* 0x000fe40007f9e0ff */
[----:B------:R-:W-:Y:S01]  /*bb80*/  LEA.HI.X.SX32 R217, R5, R2, 0x1, P5 ;  /* 0x0000000205d97211 */ /* 0x000fe200028f0eff */
[----:B---3--:R-:W-:Y:S10]  /*bb90*/  @!P1 BRA `(.L_x_6) ;  /* 0x00000004006c9947 */ /* 0x008ff40003800000 */
[----:B------:R-:W-:Y:S01]  /*bba0*/  USHF.R.U32.HI UR64, URZ, 0x4, UR4 ;  /* 0x00000004ff407899 */ /* 0x000fe20008011604 */
[----:B------:R-:W-:Y:S01]  /*bbb0*/  IMAD.MOV.U32 R197, RZ, RZ, RZ ;  /* 0x000000ffffc57224 */ /* 0x000fe200078e00ff */
[----:B------:R-:W-:Y:S02]  /*bbc0*/  UIADD3 UR15, UPT, UPT, UR4, 0x8000, URZ ;  /* 0x00008000040f7890 */ /* 0x000fe4000fffe0ff */
[----:B------:R-:W-:Y:S02]  /*bbd0*/  USGXT.U32 UR64, UR64, 0xe ;  /* 0x0000000e4040789a */ /* 0x000fe40008000000 */
[----:B------:R-:W-:Y:S02]  /*bbe0*/  USHF.R.U32.HI UR15, URZ, 0x4, UR15 ;  /* 0x00000004ff0f7899 */ /* 0x000fe4000801160f */
[----:B------:R-:W-:Y:S02]  /*bbf0*/  UIADD3 UR68, UP2, UPT, UR64, 0x80, URZ ;  /* 0x0000008040447890 */ /* 0x000fe4000ff5e0ff */
[----:B------:R-:W-:Y:S01]  /*bc00*/  USGXT.U32 UR62, UR15, 0xe ;  /* 0x0000000e0f3e789a */ /* 0x000fe20008000000 */
[----:B------:R-:W-:Y:S01]  /*bc10*/  UMOV UR14, URZ ;  /* 0x000000ff000e7c82 */ /* 0x000fe20008000000 */
[----:B------:R-:W-:Y:S01]  /*bc20*/  UMOV UR16, URZ ;  /* 0x000000ff00107c82 */ /* 0x000fe20008000000 */
[----:B------:R-:W-:-:S02]  /*bc30*/  UIADD3.X UR69, UPT, UPT, UR14, -0x7fffbfe0, URZ, UP2, !UPT ;  /* 0x800040200e457890 */ /* 0x000fc400097fe4ff */
[----:B------:R-:W-:Y:S01]  /*bc40*/  UIADD3 UR18, UP2, UPT, UR62, 0x2, URZ ;  /* 0x000000023e127890 */ /* 0x000fe2000ff5e0ff */
[----:B------:R-:W-:-:S03]  /*bc50*/  ELECT P5, URZ, PT ;  /* 0x0000000000ff782f */ /* 0x000fc600038a0000 */
[----:B------:R-:W-:Y:S02]  /*bc60*/  UIADD3.X UR19, UPT, UPT, UR16, 0x40004040, URZ, UP2, !UPT ;  /* 0x4000404010137890 */ /* 0x000fe400097fe4ff */
[----:B------:R-:W-:Y:S02]  /*bc70*/  UIADD3.64 UR74, UPT, UPT, UR68, 0x80, URZ ;  /* 0x00000080444a7897 */ /* 0x000fe4000fffe0ff */
[----:B------:R-:W-:Y:S02]  /*bc80*/  UIADD3.64 UR76, UPT, UPT, UR18, 0x2, URZ ;  /* 0x00000002124c7897 */ /* 0x000fe4000fffe0ff */
[----:B------:R-:W-:Y:S02]  /*bc90*/  UIADD3.64 UR58, UPT, UPT, UR68, 0x100, URZ ;  /* 0x00000100443a7897 */ /* 0x000fe4000fffe0ff */
[----:B------:R-:W-:Y:S02]  /*bca0*/  UIADD3.64 UR60, UPT, UPT, UR18, 0x4, URZ ;  /* 0x00000004123c7897 */ /* 0x000fe4000fffe0ff */
[----:B------:R-:W-:Y:S01]  /*bcb0*/  UIADD3.64 UR54, UPT, UPT, UR68, 0x180, URZ ;  /* 0x0000018044367897 */ /* 0x000fe2000fffe0ff */
[----:B------:R-:W-:Y:S01]  /*bcc0*/  @P5 MOV R4, R196 ;  /* 0x000000c400045202 */ /* 0x000fe20000000f00 */
[----:B------:R-:W-:Y:S01]  /*bcd0*/  UIADD3.64 UR52, UPT, UPT, UR18, 0xfe, URZ ;  /* 0x000000fe12347897 */ /* 0x000fe2000fffe0ff */
[----:B------:R-:W-:Y:S01]  /*bce0*/  UMOV UR66, 0x0 ;  /* 0x0000000000427882 */ /* 0x000fe20000000000 */
[----:B------:R-:W-:Y:S01]  /*bcf0*/  UMOV UR67, 0x4088010 ;  /* 0x0408801000437882 */ /* 0x000fe20000000000 */
[----:B------:R-:W-:Y:S01]  /*bd00*/  UMOV UR65, 0x80004020 ;  /* 0x8000402000417882 */ /* 0x000fe20000000000 */
[----:B------:R-:W-:Y:S01]  /*bd10*/  UMOV UR63, 0x40004040 ;  /* 0x40004040003f7882 */ /* 0x000fe20000000000 */
[----:B------:R-:W-:Y:S01]  /*bd20*/  UMOV UR12, 0x0 ;  /* 0x00000000000c7882 */ /* 0x000fe20000000000 */
[----:B------:R-:W-:Y:S01]  /*bd30*/  UMOV UR13, 0x4088010 ;  /* 0x04088010000d7882 */ /* 0x000fe20000000000 */
[----:B------:R-:W-:Y:S01]  /*bd40*/  UMOV UR72, 0x0 ;  /* 0x0000000000487882 */ /* 0x000fe20000000000 */
[----:B------:R-:W-:Y:S01]  /*bd50*/  UMOV UR73, 0x4088010 ;  /* 0x0408801000497882 */ /* 0x000fe20000000000 */
[----:B------:R0:W-:Y:S01]  /*bd60*/  UTCQMMA gdesc[UR64], gdesc[UR62], tmem[UR7], tmem[UR66], idesc[UR67], !UPT ;  /* 0x00ff423e400075ea */ /* 0x0001e2000f800307 */
[----:B------:R-:W-:Y:S01]  /*bd70*/  UMOV UR56, 0x0 ;  /* 0x0000000000387882 */ /* 0x000fe20000000000 */
[----:B------:R-:W-:Y:S01]  /*bd80*/  UMOV UR57, 0x4088010 ;  /* 0x0408801000397882 */ /* 0x000fe20000000000 */
[----:B------:R-:W-:-:S02]  /*bd90*/  UIADD3.64 UR44, UPT, UPT, UR68, 0x200, URZ ;  /* 0x00000200442c7897 */ /* 0x000fc4000fffe0ff */
[----:B------:R-:W-:Y:S01]  /*bda0*/  UTCQMMA gdesc[UR68], gdesc[UR18], tmem[UR7], tmem[UR12], idesc[UR13], UPT ;  /* 0x00ff0c12440075ea */ /* 0x000fe2000b800307 */
[----:B------:R-:W-:Y:S01]  /*bdb0*/  UIADD3.64 UR38, UPT, UPT, UR18, 0x100, URZ ;  /* 0x0000010012267897 */ /* 0x000fe2000fffe0ff */
[----:B------:R-:W-:Y:S01]  /*bdc0*/  UTCQMMA gdesc[UR74], gdesc[UR76], tmem[UR7], tmem[UR72], idesc[UR73], UPT ;  /* 0x00ff484c4a0075ea */ /* 0x000fe2000b800307 */
[----:B------:R-:W-:Y:S01]  /*bdd0*/  UMOV UR48, 0x0 ;  /* 0x0000000000307882 */ /* 0x000fe20000000000 */
[----:B------:R-:W-:Y:S01]  /*bde0*/  UMOV UR49, 0x4088010 ;  /* 0x0408801000317882 */ /* 0x000fe20000000000 */
[----:B------:R-:W-:Y:S01]  /*bdf0*/  UIADD3.64 UR28, UPT, UPT, UR68, 0x280, URZ ;  /* 0x00000280441c7897 */ /* 0x000fe2000fffe0ff */
[----:B------:R-:W-:Y:S01]  /*be00*/  UTCQMMA gdesc[UR58], gdesc[UR60], tmem[UR7], tmem[UR56], idesc[UR57], UPT ;  /* 0x00ff383c3a0075ea */ /* 0x000fe2000b800307 */
[----:B0-----:R-:W-:Y:S01]  /*be10*/  UIADD3.64 UR62, UPT, UPT, UR18, 0x102, URZ ;  /* 0x00000102123e7897 */ /* 0x001fe2000fffe0ff */
[----:B------:R0:W-:Y:S01]  /*be20*/  UTCQMMA gdesc[UR54], gdesc[UR52], tmem[UR7], tmem[UR48], idesc[UR49], UPT ;  /* 0x00ff3034360075ea */ /* 0x0001e2000b800307 */
[----:B------:R-:W-:Y:S01]  /*be30*/  UIADD3.64 UR50, UPT, UPT, UR68, 0x300, URZ ;  /* 0x0000030044327897 */ /* 0x000fe2000fffe0ff */
[----:B------:R-:W-:Y:S01]  /*be40*/  @P5 R2UR UR11, R4 ;  /* 0x00000000040b52ca */ /* 0x000fe200000e0000 */
[----:B------:R-:W-:-:S02]  /*be50*/  UIADD3.64 UR66, UPT, UPT, UR18, 0x104, URZ ;  /* 0x0000010412427897 */ /* 0x000fc4000fffe0ff */
[----:B------:R-:W-:Y:S02]  /*be60*/  UIADD3.64 UR46, UPT, UPT, UR68, 0x380, URZ ;  /* 0x00000380442e7897 */ /* 0x000fe4000fffe0ff */
[----:B------:R-:W-:Y:S02]  /*be70*/  UIADD3.64 UR64, UPT, UPT, UR18, 0x1fe, URZ ;  /* 0x000001fe12407897 */ /* 0x000fe4000fffe0ff */
[----:B------:R-:W-:Y:S02]  /*be80*/  UIADD3.64 UR40, UPT, UPT, UR68, 0x400, URZ ;  /* 0x0000040044287897 */ /* 0x000fe4000fffe0ff */
[----:B0-----:R-:W-:Y:S02]  /*be90*/  UIADD3.64 UR48, UPT, UPT, UR18, 0x200, URZ ;  /* 0x0000020012307897 */ /* 0x001fe4000fffe0ff */
[----:B------:R-:W-:Y:S02]  /*bea0*/  UIADD3.64 UR36, UPT, UPT, UR68, 0x480, URZ ;  /* 0x0000048044247897 */ /* 0x000fe4000fffe0ff */
[----:B------:R-:W-:-:S02]  /*beb0*/  UIADD3.64 UR32, UPT, UPT, UR68, 0x500, URZ ;  /* 0x0000050044207897 */ /* 0x000fc4000fffe0ff */
[----:B------:R-:W-:Y:S02]  /*bec0*/  UIADD3.64 UR26, UPT, UPT, UR68, 0x580, URZ ;  /* 0x00000580441a7897 */ /* 0x000fe4000fffe0ff */
[----:B------:R-:W-:Y:S02]  /*bed0*/  UIADD3.64 UR22, UPT, UPT, UR68, 0x600, URZ ;  /* 0x0000060044167897 */ /* 0x000fe4000fffe0ff */
[----:B------:R-:W-:Y:S02]  /*bee0*/  UIADD3.64 UR16, UPT, UPT, UR68, 0x680, URZ ;  /* 0x0000068044107897 */ /* 0x000fe4000fffe0ff */
[----:B------:R-:W-:Y:S02]  /*bef0*/  UIADD3.64 UR12, UPT, UPT, UR68, 0x700, URZ ;  /* 0x00000700440c7897 */ /* 0x000fe4000fffe0ff */
[----:B------:R-:W-:Y:S02]  /*bf00*/  UIADD3.64 UR72, UPT, UPT, UR18, 0x202, URZ ;  /* 0x0000020212487897 */ /* 0x000fe4000fffe0ff */
[----:B------:R-:W-:Y:S01]  /*bf10*/  UIADD3.64 UR68, UPT, UPT, UR18, 0x204, URZ ;  /* 0x0000020412447897 */ /* 0x000fe2000fffe0ff */
[----:B------:R-:W-:Y:S01]  /*bf20*/  UMOV UR34, 0x0 ;  /* 0x0000000000227882 */ /* 0x000fe20000000000 */
[----:B------:R-:W-:Y:S01]  /*bf30*/  UMOV UR35, 0x4088010 ;  /* 0x0408801000237882 */ /* 0x000fe20000000000 */
[----:B------:R-:W-:Y:S01]  /*bf40*/  UIADD3.64 UR76, UPT, UPT, UR18, 0x2fe, URZ ;  /* 0x000002fe124c7897 */ /* 0x000fe2000fffe0ff */
[----:B------:R0:W-:Y:S01]  /*bf50*/  UTCQMMA gdesc[UR44], gdesc[UR38], tmem[UR7], tmem[UR34], idesc[UR35], UPT ;  /* 0x00ff22262c0075ea */ /* 0x0001e2000b800307 */
[----:B------:R-:W-:Y:S01]  /*bf60*/  UIADD3.64 UR74, UPT, UPT, UR18, 0x300, URZ ;  /* 0x00000300124a7897 */ /* 0x000fe2000fffe0ff */
[----:B------:R-:W-:Y:S01]  /*bf70*/  UMOV UR58, 0x0 ;  /* 0x00000000003a7882 */ /* 0x000fe20000000000 */
[----:B------:R-:W-:Y:S01]  /*bf80*/  UMOV UR59, 0x4088010 ;  /* 0x04088010003b7882 */ /* 0x000fe20000000000 */
[----:B------:R-:W-:Y:S01]  /*bf90*/  UMOV UR60, 0x0 ;  /* 0x00000000003c7882 */ /* 0x000fe20000000000 */
[----:B------:R-:W-:Y:S01]  /*bfa0*/  UMOV UR61, 0x4088010 ;  /* 0x04088010003d7882 */ /* 0x000fe20000000000 */
[----:B------:R-:W-:Y:S01]  /*bfb0*/  UIADD3.64 UR56, UPT, UPT, UR18, 0x302, URZ ;  /* 0x0000030212387897 */ /* 0x000fe2000fffe0ff */
[----:B------:R0:W-:Y:S01]  /*bfc0*/  UTCQMMA gdesc[UR28], gdesc[UR62], tmem[UR7], tmem[UR58], idesc[UR59], UPT ;  /* 0x00ff3a3e1c0075ea */ /* 0x0001e2000b800307 */
[----:B------:R-:W-:Y:S01]  /*bfd0*/  UIADD3.64 UR18, UPT, UPT, UR18, 0x304, URZ ;  /* 0x0000030412127897 */ /* 0x000fe2000fffe0ff */
[----:B------:R0:W-:Y:S01]  /*bfe0*/  UTCQMMA gdesc[UR50], gdesc[UR66], tmem[UR7], tmem[UR60], idesc[UR61], UPT ;  /* 0x00ff3c42320075ea */ /* 0x0001e2000b800307 */
[----:B------:R-:W-:Y:S01]  /*bff0*/  UMOV UR54, 0x0 ;  /* 0x0000000000367882 */ /* 0x000fe20000000000 */
[----:B------:R-:W-:Y:S01]  /*c000*/  UMOV UR55, 0x4088010 ;  /* 0x0408801000377882 */ /* 0x000fe20000000000 */
[----:B------:R-:W-:Y:S01]  /*c010*/  UMOV UR52, 0x0 ;  /* 0x0000000000347882 */ /* 0x000fe20000000000 */
[----:B------:R-:W-:Y:S01]  /*c020*/  UMOV UR53, 0x4088010 ;  /* 0x0408801000357882 */ /* 0x000fe20000000000 */
[----:B------:R0:W-:Y:S01]  /*c030*/  UTCQMMA gdesc[UR46], gdesc[UR64], tmem[UR7], tmem[UR54], idesc[UR55], UPT ;  /* 0x00ff36402e0075ea */ /* 0x0001e2000b800307 */
[----:B------:R0:W-:Y:S01]  /*c040*/  UTCQMMA gdesc[UR40], gdesc[UR48], tmem[UR7], tmem[UR52], idesc[UR53], UPT ;  /* 0x00ff3430280075ea */ /* 0x0001e2000b800307 */
[----:B------:R-:W-:Y:S01]  /*c050*/  UMOV UR30, 0x0 ;  /* 0x00000000001e7882 */ /* 0x000fe20000000000 */
[----:B------:R-:W-:Y:S01]  /*c060*/  UMOV UR31, 0x4088010 ;  /* 0x04088010001f7882 */ /* 0x000fe20000000000 */
        /* <DEDUP_REMOVED lines=10> */
[----:B------:R0:W-:Y:S01]  /*c110*/  UTCQMMA gdesc[UR16], gdesc[UR56], tmem[UR7], tmem[UR20], idesc[UR21], UPT ;  /* 0x00ff1438100075ea */ /* 0x0001e2000b800307 */
[----:B------:R0:W-:Y:S01]  /*c120*/  UTCQMMA gdesc[UR12], gdesc[UR18], tmem[UR7], tmem[UR14], idesc[UR15], UPT ;  /* 0x00ff0e120c0075ea */ /* 0x0001e2000b800307 */
[----:B------:R0:W-:Y:S01]  /*c130*/  UTCBAR [UR11], URZ ;  /* 0x000000ff0b0073e9 */ /* 0x0001e200080000ff */
[----:B------:R-:W-:Y:S01]  /*c140*/  NOP ;  /* 0x0000000000007918 */ /* 0x000fe20000000000 */
.L_x_6:
[----:B------:R-:W-:Y:S05]  /*c150*/  @!P0 BRA `(.L_x_7) ;  /* 0x0000000000088947 */ /* 0x000fea0003800000 */
[----:B------:R-:W1:Y:S02]  /*c160*/  SYNCS.PHASECHK.TRANS64.TRYWAIT P5, [UR4+0xc000], RZ ;  /* 0x00c000ffff0075a7 */ /* 0x000e6400080a1104 */
[----:B-1----:R-:W-:Y:S05]  /*c170*/  @!P5 BRA `(.L_x_8) ;  /* 0x000001900018d947 */ /* 0x002fea0003800000 */
.L_x_7:
[----:B------:R-:W2:Y:S01]  /*c180*/  LDL.64 R158, [R1+0x550] ;  /* 0x00055000019e7983 */ /* 0x000ea20000100a00 */
[----:B------:R-:W1:Y:S01]  /*c190*/  S2R R132, SR_TID.X ;  /* 0x0000000000847919 */ /* 0x000e620000002100 */
[----:B------:R-:W-:Y:S01]  /*c1a0*/  BAR.SYNC.DEFER_BLOCKING 0x0 ;  /* 0x0000000000007b1d */ /* 0x000fe20000010000 */
[----:B------:R-:W-:-:S05]  /*c1b0*/  IMAD R25, R129, 0x4, R24 ;  /* 0x0000000481197824 */ /* 0x000fca00078e0218 */
[----:B------:R-:W-:Y:S01]  /*c1c0*/  LDTM.16dp32bit_t0_t15.x16 R4, tmem[UR6+0x100] ;  /* 0x00010006000479ee */ /* 0x000fe20008a00000 */
[----:B------:R-:W3:Y:S01]  /*c1d0*/  LDTM.16dp32bit_t16_t31.x16 R4, tmem[UR6+0x110] ;  /* 0x00011006000479ee */ /* 0x000ee20008a20000 */
[-C--:B------:R-:W-:Y:S01]  /*c1e0*/  LEA.HI.X.SX32 R213, R22, R2.reuse, 0x1, P4 ;  /* 0x0000000216d57211 */ /* 0x080fe200020f0eff */
[----:B------:R-:W-:Y:S01]  /*c1f0*/  IMAD R22, R130, 0x4, R25 ;  /* 0x0000000482167824 */ /* 0x000fe200078e0219 */
[-C--:B------:R-:W-:Y:S01]  /*c200*/  LEA.HI.X.SX32 R215, R20, R2.reuse, 0x1, P3 ;  /* 0x0000000214d77211 */ /* 0x080fe200018f0eff */
[----:B------:R-:W4:Y:S01]  /*c210*/  LDL.64 R164, [R1+0x548] ;  /* 0x0005480001a47983 */ /* 0x000f220000100a00 */
[-C--:B------:R-:W-:Y:S01]  /*c220*/  IADD3 R208, P4, PT, R23, R3.reuse, RZ ;  /* 0x0000000317d07210 */ /* 0x080fe20007f9e0ff */
[----:B------:R-:W-:Y:S01]  /*c230*/  IMAD R20, R131, 0x4, R22 ;  /* 0x0000000483147824 */ /* 0x000fe200078e0216 */
[----:B------:R-:W-:Y:S01]  /*c240*/  IADD3 R210, P3, PT, R21, R3, RZ ;  /* 0x0000000315d27210 */ /* 0x000fe20007f7e0ff */
[----:B------:R-:W5:Y:S01]  /*c250*/  LDL.64 R186, [R1+0x540] ;  /* 0x0005400001ba7983 */ /* 0x000f620000100a00 */
[----:B------:R-:W-:-:S02]  /*c260*/  LEA.HI.X.SX32 R209, R23, R2, 0x1, P4 ;  /* 0x0000000217d17211 */ /* 0x000fc400020f0eff */
[-C--:B------:R-:W-:Y:S01]  /*c270*/  LEA.HI.X.SX32 R211, R21, R2.reuse, 0x1, P3 ;  /* 0x0000000215d37211 */ /* 0x080fe200018f0eff */
[----:B------:R-:W-:Y:S01]  /*c280*/  IMAD R21, R133, 0x4, R20 ;  /* 0x0000000485157824 */ /* 0x000fe200078e0214 */
[CC--:B------:R-:W-:Y:S01]  /*c290*/  IADD3 R176, P4, PT, R25.reuse, R3.reuse, RZ ;  /* 0x0000000319b07210 */ /* 0x0c0fe20007f9e0ff */
[----:B------:R-:W5:Y:S01]  /*c2a0*/  LDL.64 R184, [R1+0x538] ;  /* 0x0005380001b87983 */ /* 0x000f620000100a00 */
[CC--:B------:R-:W-:Y:S01]  /*c2b0*/  IADD3 R156, P3, PT, R24.reuse, R3.reuse, RZ ;  /* 0x00000003189c7210 */ /* 0x0c0fe20007f7e0ff */
[----:B------:R-:W0:Y:S01]  /*c2c0*/  @!P6 SYNCS.CCTL.IV [UR4+0xc000] ;  /* 0x00c00000ff00e9b1 */ /* 0x000e220008000004 */
[-C--:B------:R-:W-:Y:S01]  /*c2d0*/  LEA.HI.X.SX32 R177, R25, R2.reuse, 0x1, P4 ;  /* 0x0000000219b17211 */ /* 0x080fe200020f0eff */
[----:B------:R-:W5:Y:S01]  /*c2e0*/  LDL.64 R182, [R1+0x530] ;  /* 0x0005300001b67983 */ /* 0x000f620000100a00 */
[----:B------:R-:W-:Y:S01]  /*c2f0*/  LEA.HI.X.SX32 R157, R24, R2, 0x1, P3 ;  /* 0x00000002189d7211 */ /* 0x000fe200018f0eff */
[----:B------:R-:W-:Y:S01]  /*c300*/  NOP ;  /* 0x0000000000007918 */ /* 0x000fe20000000000 */
[-C--:B------:R-:W-:Y:S01]  /*c310*/  IADD3 R174, P4, PT, R20, R3.reuse, RZ ;  /* 0x0000000314ae7210 */ /* 0x080fe20007f9e0ff */
[----:B------:R-:W5:Y:S01]  /*c320*/  LDL.64 R180, [R1+0x528] ;  /* 0x0005280001b47983 */ /* 0x000f620000100a00 */
[----:B------:R-:W-:-:S02]  /*c330*/  IADD3 R154, P3, PT, R22, R3, RZ ;  /* 0x00000003169a7210 */ /* 0x000fc40007f7e0ff */
[----:B------:R-:W-:Y:S01]  /*c340*/  IADD3 R152, P5, PT, R21, R3, RZ ;  /* 0x0000000315987210 */ /* 0x000fe20007fbe0ff */
[----:B------:R-:W5:Y:S01]  /*c350*/  LDL.64 R178, [R1+0x520] ;  /* 0x0005200001b27983 */ /* 0x000f620000100a00 */
[----:B-1----:R-:W-:Y:S01]  /*c360*/  LOP3.LUT R160, R132, 0x10, RZ, 0xc0, !PT ;  /* 0x0000001084a07812 */ /* 0x002fe200078ec0ff */
[----:B---3--:R-:W-:Y:S01]  /*c370*/  FMUL R4, R4, UR10 ;  /* 0x0000000a04047c20 */ /* 0x008fe20008400000 */
[-C--:B------:R-:W-:Y:S01]  /*c380*/  LEA.HI.X.SX32 R175, R20, R2.reuse, 0x1, P4 ;  /* 0x0000000214af7211 */ /* 0x080fe200020f0eff */
[----:B------:R-:W-:Y:S01]  /*c390*/  FMUL R6, R6, UR10 ;  /* 0x0000000a06067c20 */ /* 0x000fe20008400000 */
[-C--:B------:R-:W-:Y:S01]  /*c3a0*/  LEA.HI.X.SX32 R155, R22, R2.reuse, 0x1, P3 ;  /* 0x00000002169b7211 */ /* 0x080fe200018f0eff */
[----:B------:R-:W-:Y:S01]  /*c3b0*/  FMUL R5, R5, UR10 ;  /* 0x0000000a05057c20 */ /* 0x000fe20008400000 */
[----:B------:R-:W-:Y:S01]  /*c3c0*/  LEA.HI.X.SX32 R153, R21, R2, 0x1, P5 ;  /* 0x0000000215997211 */ /* 0x000fe200028f0eff */
[----:B------:R-:W-:Y:S01]  /*c3d0*/  FMUL R7, R7, UR10 ;  /* 0x0000000a07077c20 */ /* 0x000fe20008400000 */
[----:B------:R-:W-:Y:S01]  /*c3e0*/  ISETP.GE.AND P4, PT, R0, R160, PT ;  /* 0x000000a00000720c */ /* 0x000fe20003f86270 */
[----:B------:R-:W-:Y:S01]  /*c3f0*/  FMUL R8, R8, UR10 ;  /* 0x0000000a08087c20 */ /* 0x000fe20008400000 */
[----:B------:R-:W-:Y:S01]  /*c400*/  LOP3.LUT R2, R160, 0x4, RZ, 0xfc, !PT ;  /* 0x00000004a0027812 */ /* 0x000fe200078efcff */
[----:B------:R-:W-:Y:S01]  /*c410*/  FMUL R133, R9, UR10 ;  /* 0x0000000a09857c20 */ /* 0x000fe20008400000 */
[----:B------:R-:W-:Y:S01]  /*c420*/  FSEL R136, R4, -INF , P4 ;  /* 0xff80000004887808 */ /* 0x000fe20002000000 */
[----:B------:R-:W-:Y:S01]  /*c430*/  FMUL R12, R12, UR10 ;  /* 0x0000000a0c0c7c20 */ /* 0x000fe20008400000 */
[----:B------:R-:W-:Y:S01]  /*c440*/  ISETP.GE.AND P4, PT, R0, R2, PT ;  /* 0x000000020000720c */ /* 0x000fe20003f86270 */
[----:B------:R-:W-:Y:S01]  /*c450*/  STL.64 [R1+0x280], R156 ;  /* 0x0002809c01007387 */ /* 0x000fe20000100a00 */
[----:B------:R-:W-:-:S02]  /*c460*/  LOP3.LUT R2, R160, 0x6, RZ, 0xfc, !PT ;  /* 0x00000006a0027812 */ /* 0x000fc400078efcff */
[----:B------:R-:W-:Y:S01]  /*c470*/  FSEL R134, R6, -INF , P2 ;  /* 0xff80000006867808 */ /* 0x000fe20001000000 */
[----:B------:R-:W-:Y:S01]  /*c480*/  FMUL R6, R15, UR10 ;  /* 0x0000000a0f067c20 */ /* 0x000fe20008400000 */
[C---:B------:R-:W-:Y:S01]  /*c490*/  ISETP.GE.AND P3, PT, R0.reuse, R50, PT ;  /* 0x000000320000720c */ /* 0x040fe20003f66270 */
[----:B------:R-:W-:Y:S01]  /*c4a0*/  STL.64 [R1+0x278], R176 ;  /* 0x000278b001007387 */ /* 0x000fe20000100a00 */
[C---:B------:R-:W-:Y:S02]  /*c4b0*/  ISETP.GT.AND P5, PT, R0.reuse, R160, PT ;  /* 0x000000a00000720c */ /* 0x040fe40003fa4270 */
[----:B------:R-:W-:Y:S01]  /*c4c0*/  ISETP.GE.AND P2, PT, R0, R2, PT ;  /* 0x000000020000720c */ /* 0x000fe20003f46270 */
[----:B------:R-:W-:Y:S01]  /*c4d0*/  STL.64 [R1+0x270], R154 ;  /* 0x0002709a01007387 */ /* 0x000fe20000100a00 */
[C---:B------:R-:W-:Y:S02]  /*c4e0*/  LOP3.LUT R3, R160.reuse, 0x5, RZ, 0xfc, !PT ;  /* 0x00000005a0037812 */ /* 0x040fe400078efcff */
[----:B------:R-:W-:Y:S01]  /*c4f0*/  LOP3.LUT R2, R160, 0x7, RZ, 0xfc, !PT ;  /* 0x00000007a0027812 */ /* 0x000fe200078efcff */
[----:B------:R-:W-:Y:S01]  /*c500*/  STL.64 [R1+0x268], R174 ;  /* 0x000268ae01007387 */ /* 0x000fe20000100a00 */
[----:B------:R-:W-:-:S02]  /*c510*/  FSEL R135, R5, -INF , P5 ;  /* 0xff80000005877808 */ /* 0x000fc40002800000 */
[----:B------:R-:W-:Y:S01]  /*c520*/  FSEL R9, R7, -INF , P3 ;  /* 0xff80000007097808 */ /* 0x000fe20001800000 */
[----:B------:R-:W-:Y:S01]  /*c530*/  FMUL R7, R11, UR10 ;  /* 0x0000000a0b077c20 */ /* 0x000fe20008400000 */
[----:B------:R-:W-:Y:S01]  /*c540*/  ISETP.GE.AND P5, PT, R0, R3, PT ;  /* 0x000000030000720c */ /* 0x000fe20003fa6270 */
[----:B------:R-:W-:Y:S01]  /*c550*/  FMUL R11, R14, UR10 ;  /* 0x0000000a0e0b7c20 */ /* 0x000fe20008400000 */
[----:B------:R-:W-:Y:S01]  /*c560*/  ISETP.GE.AND P3, PT, R0, R2, PT ;  /* 0x000000020000720c */ /* 0x000fe20003f66270 */
[----:B------:R-:W-:Y:S01]  /*c570*/  STL.64 [R1+0x260], R152 ;  /* 0x0002609801007387 */ /* 0x000fe20000100a00 */
[----:B------:R-:W-:Y:S02]  /*c580*/  LOP3.LUT R2, R160, 0x9, RZ, 0xfc, !PT ;  /* 0x00000009a0027812 */ /* 0x000fe400078efcff */
[----:B------:R-:W-:Y:S01]  /*c590*/  FSEL R132, R8, -INF , P4 ;  /* 0xff80000008847808 */ /* 0x000fe20002000000 */
[----:B------:R-:W-:Y:S01]  /*c5a0*/  FMUL R8, R10, UR10 ;  /* 0x0000000a0a087c20 */ /* 0x000fe20008400000 */
[----:B------:R-:W-:Y:S01]  /*c5b0*/  FSEL R133, R133, -INF , P5 ;  /* 0xff80000085857808 */ /* 0x000fe20002800000 */
[----:B------:R-:W3:Y:S01]  /*c5c0*/  LDL.64 R162, [R1+0x4f8] ;  /* 0x0004f80001a27983 */ /* 0x000ee20000100a00 */
[----:B------:R-:W-:-:S02]  /*c5d0*/  LOP3.LUT R3, R160, 0x8, RZ, 0xfc, !PT ;  /* 0x00000008a0037812 */ /* 0x000fc400078efcff */
[----:B------:R-:W-:Y:S01]  /*c5e0*/  ISETP.GE.AND P5, PT, R0, R2, PT ;  /* 0x000000020000720c */ /* 0x000fe20003fa6270 */
[----:B------:R-:W5:Y:S01]  /*c5f0*/  LDL.64 R4, [R1+0x4d8] ;  /* 0x0004d80001047983 */ /* 0x000f620000100a00 */
[----:B------:R-:W-:Y:S02]  /*c600*/  LOP3.LUT R2, R160, 0xa, RZ, 0xfc, !PT ;  /* 0x0000000aa0027812 */ /* 0x000fe400078efcff */
[----:B------:R-:W-:Y:S01]  /*c610*/  ISETP.GE.AND P4, PT, R0, R3, PT ;  /* 0x000000030000720c */ /* 0x000fe20003f86270 */
[----:B------:R-:W5:Y:S01]  /*c620*/  LDL.64 R166, [R1+0x500] ;  /* 0x0005000001a67983 */ /* 0x000f620000100a00 */
[----:B------:R-:W-:Y:S02]  /*c630*/  FSEL R8, R8, -INF , P2 ;  /* 0xff80000008087808 */ /* 0x000fe40001000000 */
[----:B------:R-:W-:Y:S01]  /*c640*/  ISETP.GE.AND P2, PT, R0, R2, PT ;  /* 0x000000020000720c */ /* 0x000fe20003f46270 */
[----:B------:R-:W5:Y:S01]  /*c650*/  LDL.64 R172, [R1+0x518] ;  /* 0x0005180001ac7983 */ /* 0x000f620000100a00 */
[----:B------:R-:W-:-:S02]  /*c660*/  LOP3.LUT R2, R160, 0xc, RZ, 0xfc, !PT ;  /* 0x0000000ca0027812 */ /* 0x000fc400078efcff */
[----:B------:R-:W-:Y:S01]  /*c670*/  FSEL R20, R12, -INF , P4 ;  /* 0xff8000000c147808 */ /* 0x000fe20002000000 */
[----:B------:R-:W-:Y:S01]  /*c680*/  FMUL R12, R13, UR10 ;  /* 0x0000000a0d0c7c20 */ /* 0x000fe20008400000 */
[----:B------:R-:W-:Y:S01]  /*c690*/  ISETP.GE.AND P4, PT, R0, R2, PT ;  /* 0x000000020000720c */ /* 0x000fe20003f86270 */
[----:B------:R-:W5:Y:S01]  /*c6a0*/  LDL.64 R170, [R1+0x510] ;  /* 0x0005100001aa7983 */ /* 0x000f620000100a00 */
[C---:B------:R-:W-:Y:S02]  /*c6b0*/  LOP3.LUT R3, R160.reuse, 0xb, RZ, 0xfc, !PT ;  /* 0x0000000ba0037812 */ /* 0x040fe400078efcff */
[----:B------:R-:W-:Y:S01]  /*c6c0*/  LOP3.LUT R2, R160, 0xd, RZ, 0xfc, !PT ;  /* 0x0000000da0027812 */ /* 0x000fe200078efcff */
[----:B------:R-:W5:Y:S01]  /*c6d0*/  LDL.64 R168, [R1+0x508] ;  /* 0x0005080001a87983 */ /* 0x000f620000100a00 */
[----:B------:R-:W-:Y:S02]  /*c6e0*/  FSEL R7, R7, -INF , P3 ;  /* 0xff80000007077808 */ /* 0x000fe40001800000 */
[----:B------:R-:W-:Y:S01]  /*c6f0*/  FSEL R12, R12, -INF , P5 ;  /* 0xff8000000c0c7808 */ /* 0x000fe20002800000 */
[----:B------:R-:W5:Y:S01]  /*c700*/  LDL.64 R188, [R1+0x2f0] ;  /* 0x0002f00001bc7983 */ /* 0x000f620000100a00 */
[----:B------:R-:W-:-:S02]  /*c710*/  ISETP.GE.AND P3, PT, R0, R3, PT ;  /* 0x000000030000720c */ /* 0x000fc40003f66270 */
[----:B------:R-:W-:Y:S02]  /*c720*/  ISETP.GE.AND P5, PT, R0, R2, PT ;  /* 0x000000020000720c */ /* 0x000fe40003fa6270 */
[----:B------:R-:W-:Y:S02]  /*c730*/  PRMT R131, RZ, 0x7610, R131 ;  /* 0x00007610ff837816 */ /* 0x000fe40000000083 */
[C---:B------:R-:W-:Y:S02]  /*c740*/  LOP3.LUT R3, R160.reuse, 0xe, RZ, 0xfc, !PT ;  /* 0x0000000ea0037812 */ /* 0x040fe400078efcff */
[----:B------:R-:W-:Y:S02]  /*c750*/  LOP3.LUT R2, R160, 0xf, RZ, 0xfc, !PT ;  /* 0x0000000fa0027812 */ /* 0x000fe400078efcff */
[----:B------:R-:W-:Y:S01]  /*c760*/  FSEL R11, R11, -INF , P2 ;  /* 0xff8000000b0b7808 */ /* 0x000fe20001000000 */
[----:B------:R-:W5:Y:S01]  /*c770*/  LDL.64 R160, [R1+0x4f0] ;  /* 0x0004f00001a07983 */ /* 0x000f620000100a00 */
[----:B------:R-:W-:-:S02]  /*c780*/  FSEL R6, R6, -INF , P3 ;  /* 0xff80000006067808 */ /* 0x000fc40001800000 */
[C---:B------:R-:W-:Y:S02]  /*c790*/  ISETP.GE.AND P2, PT, R0.reuse, R3, PT ;  /* 0x000000030000720c */ /* 0x040fe40003f46270 */
[----:B------:R-:W-:Y:S02]  /*c7a0*/  ISETP.GE.AND P3, PT, R0, R2, PT ;  /* 0x000000020000720c */ /* 0x000fe40003f66270 */
[----:B------:R-:W5:Y:S04]  /*c7b0*/  LDL.64 R2, [R1+0x4d0] ;  /* 0x0004d00001027983 */ /* 0x000f680000100a00 */
[----:B--2---:R-:W0:Y:S04]  /*c7c0*/  @P0 LDG.E.U8 R131, desc[UR8][R158.64] ;  /* 0x000000089e830981 */ /* 0x004e28000c1e1100 */
[----:B------:R-:W2:Y:S01]  /*c7d0*/  LDL.64 R158, [R1+0x4e8] ;  /* 0x0004e800019e7983 */ /* 0x000ea20000100a00 */
[----:B------:R-:W-:-:S02]  /*c7e0*/  PRMT R130, RZ, 0x7610, R130 ;  /* 0x00007610ff827816 */ /* 0x000fc40000000082 */
[----:B------:R-:W-:Y:S02]  /*c7f0*/  PRMT R120, RZ, 0x7610, R120 ;  /* 0x00007610ff787816 */ /* 0x000fe40000000078 */
[----:B------:R-:W-:Y:S02]  /*c800*/  PRMT R119, RZ, 0x7610, R119 ;  /* 0x00007610ff777816 */ /* 0x000fe40000000077 */
[----:B------:R-:W-:Y:S02]  /*c810*/  PRMT R118, RZ, 0x7610, R118 ;  /* 0x00007610ff767816 */ /* 0x000fe40000000076 */
[----:B------:R-:W-:Y:S01]  /*c820*/  PRMT R116, RZ, 0x7610, R116 ;  /* 0x00007610ff747816 */ /* 0x000fe20000000074 */
[----:B----4-:R-:W4:Y:S01]  /*c830*/  @P0 LDG.E.U8 R130, desc[UR8][R164.64] ;  /* 0x00000008a4820981 */ /* 0x010f22000c1e1100 */
[----:B------:R-:W-:-:S03]  /*c840*/  PRMT R115, RZ, 0x7610, R115 ;  /* 0x00007610ff737816 */ /* 0x000fc60000000073 */
[----:B------:R-:W4:Y:S04]  /*c850*/  LDL.64 R164, [R1+0x4e0] ;  /* 0x0004e00001a47983 */ /* 0x000f280000100a00 */
[----:B---3--:R-:W3:Y:S04]  /*c860*/  @P0 LDG.E.U8 R120, desc[UR8][R162.64] ;  /* 0x00000008a2780981 */ /* 0x008ee8000c1e1100 */
[----:B-----5:R-:W5:Y:S04]  /*c870*/  @P0 LDG.E.U8 R116, desc[UR8][R4.64] ;  /* 0x0000000804740981 */ /* 0x020f68000c1e1100 */
[----:B------:R-:W3:Y:S04]  /*c880*/  LDL.64 R162, [R1+0x4c0] ;  /* 0x0004c00001a27983 */ /* 0x000ee80000100a00 */
[----:B------:R-:W5:Y:S04]  /*c890*/  LDL.64 R4, [R1+0x470] ;  /* 0x0004700001047983 */ /* 0x000f680000100a00 */
[----:B------:R-:W5:Y:S04]  /*c8a0*/  @P0 LDG.E.U8 R119, desc[UR8][R160.64] ;  /* 0x00000008a0770981 */ /* 0x000f68000c1e1100 */
[----:B------:R-:W5:Y:S04]  /*c8b0*/  @P0 LDG.E.U8 R115, desc[UR8][R2.64] ;  /* 0x0000000802730981 */ /* 0x000f68000c1e1100 */
[----:B------:R-:W5:Y:S04]  /*c8c0*/  LDL.64 R160, [R1+0x4b8] ;  /* 0x0004b80001a07983 */ /* 0x000f680000100a00 */
[----:B------:R-:W5:Y:S04]  /*c8d0*/  LDL.64 R2, [R1+0x468] ;  /* 0x0004680001027983 */ /* 0x000f680000100a00 */
[----:B--2---:R-:W2:Y:S04]  /*c8e0*/  @P0 LDG.E.U8 R118, desc[UR8][R158.64] ;  /* 0x000000089e760981 */ /* 0x004ea8000c1e1100 */
[----:B------:R-:W2:Y:S01]  /*c8f0*/  LDL.64 R158, [R1+0x4b0] ;  /* 0x0004b000019e7983 */ /* 0x000ea20000100a00 */
[----:B------:R-:W-:-:S02]  /*c900*/  PRMT R121, RZ, 0x7610, R121 ;  /* 0x00007610ff797816 */ /* 0x000fc40000000079 */
[----:B------:R-:W-:Y:S02]  /*c910*/  PRMT R117, RZ, 0x7610, R117 ;  /* 0x00007610ff757816 */ /* 0x000fe40000000075 */
[----:B------:R-:W-:Y:S02]  /*c920*/  PRMT R113, RZ, 0x7610, R113 ;  /* 0x00007610ff717816 */ /* 0x000fe40000000071 */
[----:B------:R-:W-:Y:S01]  /*c930*/  PRMT R112, RZ, 0x7610, R112 ;  /* 0x00007610ff707816 */ /* 0x000fe20000000070 */
[----:B------:R-:W2:Y:S01]  /*c940*/  @P0 LDG.E.U8 R121, desc[UR8][R166.64] ;  /* 0x00000008a6790981 */ /* 0x000ea2000c1e1100 */
[----:B------:R-:W-:Y:S02]  /*c950*/  PRMT R111, RZ, 0x7610, R111 ;  /* 0x00007610ff6f7816 */ /* 0x000fe4000000006f */
[----:B------:R-:W-:Y:S01]  /*c960*/  PRMT R103, RZ, 0x7610, R103 ;  /* 0x00007610ff677816 */ /* 0x000fe20000000067 */
[----:B----4-:R-:W4:Y:S01]  /*c970*/  @P0 LDG.E.U8 R117, desc[UR8][R164.64] ;  /* 0x00000008a4750981 */ /* 0x010f22000c1e1100 */
[----:B------:R-:W-:-:S03]  /*c980*/  PRMT R102, RZ, 0x7610, R102 ;  /* 0x00007610ff667816 */ /* 0x000fc60000000066 */
[----:B------:R-:W4:Y:S04]  /*c990*/  LDL.64 R166, [R1+0x4c8] ;  /* 0x0004c80001a67983 */ /* 0x000f280000100a00 */
        /* <DEDUP_REMOVED lines=15> */
[----:B----4-:R-:W4:Y:S01]  /*ca90*/  @P0 LDG.E.U8 R114, desc[UR8][R166.64] ;  /* 0x00000008a6720981 */ /* 0x010f22000c1e1100 */
[----:B------:R-:W-:Y:S02]  /*caa0*/  PRMT R98, RZ, 0x7610, R98 ;  /* 0x00007610ff627816 */ /* 0x000fe40000000062 */
[----:B------:R-:W-:Y:S01]  /*cab0*/  PRMT R96, RZ, 0x7610, R96 ;  /* 0x00007610ff607816 */ /* 0x000fe20000000060 */
[----:B------:R-:W4:Y:S01]  /*cac0*/  @P0 LDG.E.U8 R110, desc[UR8][R164.64] ;  /* 0x00000008a46e0981 */ /* 0x000f22000c1e1100 */
        /* <DEDUP_REMOVED lines=20> */
[----:B------:R-:W2:Y:S01]  /*cc10*/  @P0 LDG.E.U8 R123, desc[UR8][R170.64] ;  /* 0x00000008aa7b0981 */ /* 0x000ea2000c1e1100 */
[----:B------:R-:W-:-:S02]  /*cc20*/  PRMT R92, RZ, 0x7610, R92 ;  /* 0x00007610ff5c7816 */ /* 0x000fc4000000005c */
[----:B------:R-:W-:Y:S01]  /*cc30*/  PRMT R91, RZ, 0x7610, R91 ;  /* 0x00007610ff5b7816 */ /* 0x000fe2000000005b */
[----:B------:R-:W2:Y:S01]  /*cc40*/  @P0 LDG.E.U8 R122, desc[UR8][R168.64] ;  /* 0x00000008a87a0981 */ /* 0x000ea2000c1e1100 */
[----:B------:R-:W-:Y:S02]  /*cc50*/  PRMT R83, RZ, 0x7610, R83 ;  /* 0x00007610ff537816 */ /* 0x000fe40000000053 */
[----:B------:R-:W-:Y:S01]  /*cc60*/  PRMT R82, RZ, 0x7610, R82 ;  /* 0x00007610ff527816 */ /* 0x000fe20000000052 */
[----:B----4-:R-:W4:Y:S04]  /*cc70*/  @P0 LDG.E.U8 R101, desc[UR8][R166.64] ;  /* 0x00000008a6650981 */ /* 0x010f28000c1e1100 */
[----:B------:R-:W4:Y:S04]  /*cc80*/  @P0 LDG.E.U8 R97, desc[UR8][R164.64] ;  /* 0x00000008a4610981 */ /* 0x000f28000c1e1100 */
[----:B------:R-:W4:Y:S04]  /*cc90*/  LDL.64 R172, [R1+0x488] ;  /* 0x0004880001ac7983 */ /* 0x000f280000100a00 */
[----:B------:R-:W4:Y:S04]  /*cca0*/  LDL.64 R170, [R1+0x480] ;  /* 0x0004800001aa7983 */ /* 0x000f280000100a00 */
[----:B------:R-:W4:Y:S04]  /*ccb0*/  LDL.64 R168, [R1+0x478] ;  /* 0x0004780001a87983 */ /* 0x000f280000100a00 */
        /* <DEDUP_REMOVED lines=25> */
[----:B------:R-:W2:Y:S01]  /*ce50*/  LDL.64 R180, [R1+0x498] ;  /* 0x0004980001b47983 */ /* 0x000ea20000100a00 */
[----:B------:R-:W-:Y:S02]  /*ce60*/  PRMT R78, RZ, 0x7610, R78 ;  /* 0x00007610ff4e7816 */ /* 0x000fe4000000004e */
[----:B------:R-:W-:Y:S01]  /*ce70*/  PRMT R76, RZ, 0x7610, R76 ;  /* 0x00007610ff4c7816 */ /* 0x000fe2000000004c */
[----:B----4-:R-:W4:Y:S01]  /*ce80*/  @P0 LDG.E.U8 R106, desc[UR8][R172.64] ;  /* 0x00000008ac6a0981 */ /* 0x010f22000c1e1100 */
[----:B------:R-:W-:-:S03]  /*ce90*/  PRMT R75, RZ, 0x7610, R75 ;  /* 0x00007610ff4b7816 */ /* 0x000fc6000000004b */
[----:B------:R-:W4:Y:S04]  /*cea0*/  @P0 LDG.E.U8 R105, desc[UR8][R170.64] ;  /* 0x00000008aa690981 */ /* 0x000f28000c1e1100 */
[----:B------:R-:W4:Y:S04]  /*ceb0*/  @P0 LDG.E.U8 R104, desc[UR8][R168.64] ;  /* 0x00000008a8680981 */ /* 0x000f28000c1e1100 */
[----:B------:R-:W4:Y:S04]  /*cec0*/  @P0 LDG.E.U8 R94, desc[UR8][R166.64] ;  /* 0x00000008a65e0981 */ /* 0x000f28000c1e1100 */
[----:B------:R-:W4:Y:S04]  /*ced0*/  @P0 LDG.E.U8 R84, desc[UR8][R164.64] ;  /* 0x00000008a4540981 */ /* 0x000f28000c1e1100 */
[----:B------:R-:W4:Y:S04]  /*cee0*/  LDL.64 R182, [R1+0x4a0] ;  /* 0x0004a00001b67983 */ /* 0x000f280000100a00 */
[----:B------:R-:W4:Y:S04]  /*cef0*/  LDL.64 R178, [R1+0x490] ;  /* 0x0004900001b27983 */ /* 0x000f280000100a00 */
        /* <DEDUP_REMOVED lines=8> */
[----:B------:R-:W3:Y:S04]  /*cf80*/  LDL.64 R4, [R1+0x330] ;  /* 0x0003300001047983 */ /* 0x000ee80000100a00 */
        /* <DEDUP_REMOVED lines=9> */
[----:B------:R-:W-:Y:S02]  /*d020*/  PRMT R87, RZ, 0x7610, R87 ;  /* 0x00007610ff577816 */ /* 0x000fe40000000057 */
[----:B------:R-:W-:Y:S01]  /*d030*/  PRMT R86, RZ, 0x7610, R86 ;  /* 0x00007610ff567816 */ /* 0x000fe20000000056 */
[----:B------:R-:W2:Y:S01]  /*d040*/  @P0 LDG.E.U8 R108, desc[UR8][R180.64] ;  /* 0x00000008b46c0981 */ /* 0x000ea2000c1e1100 */
[----:B------:R-:W-:Y:S02]  /*d050*/  PRMT R85, RZ, 0x7610, R85 ;  /* 0x00007610ff557816 */ /* 0x000fe40000000055 */
[----:B------:R-:W-:-:S02]  /*d060*/  PRMT R81, RZ, 0x7610, R81 ;  /* 0x00007610ff517816 */ /* 0x000fc40000000051 */
[----:B------:R-:W-:Y:S02]  /*d070*/  PRMT R77, RZ, 0x7610, R77 ;  /* 0x00007610ff4d7816 */ /* 0x000fe4000000004d */
[----:B------:R-:W-:Y:S02]  /*d080*/  PRMT R74, RZ, 0x7610, R74 ;  /* 0x00007610ff4a7816 */ /* 0x000fe4000000004a */
[----:B------:R-:W-:Y:S01]  /*d090*/  PRMT R73, RZ, 0x7610, R73 ;  /* 0x00007610ff497816 */ /* 0x000fe20000000049 */
[----:B------:R-:W2:Y:S01]  /*d0a0*/  LDL.64 R180, [R1+0x400] ;  /* 0x0004000001b47983 */ /* 0x000ea20000100a00 */
[----:B------:R-:W-:Y:S02]  /*d0b0*/  PRMT R65, RZ, 0x7610, R65 ;  /* 0x00007610ff417816 */ /* 0x000fe40000000041 */
[----:B------:R-:W-:Y:S02]  /*d0c0*/  PRMT R63, RZ, 0x7610, R63 ;  /* 0x00007610ff3f7816 */ /* 0x000fe4000000003f */
[----:B------:R-:W-:Y:S01]  /*d0d0*/  PRMT R61, RZ, 0x7610, R61 ;  /* 0x00007610ff3d7816 */ /* 0x000fe2000000003d */
[----:B----4-:R-:W4:Y:S04]  /*d0e0*/  @P0 LDG.E.U8 R109, desc[UR8][R182.64] ;  /* 0x00000008b66d0981 */ /* 0x010f28000c1e1100 */
[----:B------:R-:W4:Y:S04]  /*d0f0*/  @P0 LDG.E.U8 R107, desc[UR8][R178.64] ;  /* 0x00000008b26b0981 */ /* 0x000f28000c1e1100 */
[----:B------:R-:W4:Y:S04]  /*d100*/  @P0 LDG.E.U8 R87, desc[UR8][R172.64] ;  /* 0x00000008ac570981 */ /* 0x000f28000c1e1100 */
        /* <DEDUP_REMOVED lines=8> */
[----:B---3--:R-:W3:Y:S04]  /*d190*/  @P0 LDG.E.U8 R74, desc[UR8][R162.64] ;  /* 0x00000008a24a0981 */ /* 0x008ee8000c1e1100 */
[----:B------:R-:W3:Y:S04]  /*d1a0*/  @P0 LDG.E.U8 R63, desc[UR8][R4.64] ;  /* 0x00000008043f0981 */ /* 0x000ee8000c1e1100 */
[----:B------:R-:W3:Y:S04]  /*d1b0*/  LDL.64 R168, [R1+0x348] ;  /* 0x0003480001a87983 */ /* 0x000ee80000100a00 */
[----:B------:R-:W3:Y:S04]  /*d1c0*/  LDL.64 R166, [R1+0x338] ;  /* 0x0003380001a67983 */ /* 0x000ee80000100a00 */
[----:B------:R-:W3:Y:S04]  /*d1d0*/  LDL.64 R164, [R1+0x328] ;  /* 0x0003280001a47983 */ /* 0x000ee80000100a00 */
[----:B------:R-:W3:Y:S04]  /*d1e0*/  LDL.64 R162, [R1+0x318] ;  /* 0x0003180001a27983 */ /* 0x000ee80000100a00 */
[----:B------:R-:W3:Y:S04]  /*d1f0*/  LDL.64 R4, [R1+0x300] ;  /* 0x0003000001047983 */ /* 0x000ee80000100a00 */
[----:B-----5:R-:W5:Y:S04]  /*d200*/  @P0 LDG.E.U8 R73, desc[UR8][R160.64] ;  /* 0x00000008a0490981 */ /* 0x020f68000c1e1100 */
        /* <DEDUP_REMOVED lines=14> */
[----:B------:R-:W-:Y:S02]  /*d2f0*/  PRMT R64, RZ, 0x7610, R64 ;  /* 0x00007610ff407816 */ /* 0x000fe40000000040 */
[----:B------:R-:W-:Y:S01]  /*d300*/  PRMT R62, RZ, 0x7610, R62 ;  /* 0x00007610ff3e7816 */ /* 0x000fe2000000003e */
[----:B------:R-:W2:Y:S01]  /*d310*/  LDL.64 R184, [R1+0x378] ;  /* 0x0003780001b87983 */ /* 0x000ea20000100a00 */
[----:B------:R-:W-:Y:S02]  /*d320*/  PRMT R60, RZ, 0x7610, R60 ;  /* 0x00007610ff3c7816 */ /* 0x000fe4000000003c */
[----:B------:R-:W-:Y:S01]  /*d330*/  PRMT R59, RZ, 0x7610, R59 ;  /* 0x00007610ff3b7816 */ /* 0x000fe2000000003b */
[----:B------:R-:W2:Y:S01]  /*d340*/  LDL.64 R180, [R1+0x368] ;  /* 0x0003680001b47983 */ /* 0x000ea20000100a00 */
[----:B------:R-:W-:Y:S02]  /*d350*/  PRMT R58, RZ, 0x7610, R58 ;  /* 0x00007610ff3a7816 */ /* 0x000fe4000000003a */
[----:B------:R-:W-:-:S02]  /*d360*/  PRMT R57, RZ, 0x7610, R57 ;  /* 0x00007610ff397816 */ /* 0x000fc40000000039 */
[----:B------:R-:W-:Y:S01]  /*d370*/  PRMT R56, RZ, 0x7610, R56 ;  /* 0x00007610ff387816 */ /* 0x000fe20000000038 */
[----:B----4-:R-:W4:Y:S04]  /*d380*/  @P0 LDG.E.U8 R90, desc[UR8][R182.64] ;  /* 0x00000008b65a0981 */ /* 0x010f28000c1e1100 */
[----:B------:R-:W4:Y:S04]  /*d390*/  @P0 LDG.E.U8 R88, desc[UR8][R178.64] ;  /* 0x00000008b2580981 */ /* 0x000f28000c1e1100 */
[----:B------:R-:W4:Y:S04]  /*d3a0*/  @P0 LDG.E.U8 R68, desc[UR8][R172.64] ;  /* 0x00000008ac440981 */ /* 0x000f28000c1e1100 */
[----:B------:R-:W4:Y:S04]  /*d3b0*/  @P0 LDG.E.U8 R67, desc[UR8][R170.64] ;  /* 0x00000008aa430981 */ /* 0x000f28000c1e1100 */
[----:B------:R-:W4:Y:S04]  /*d3c0*/  LDL.64 R182, [R1+0x370] ;  /* 0x0003700001b67983 */ /* 0x000f280000100a00 */
[----:B------:R-:W4:Y:S04]  /*d3d0*/  LDL.64 R178, [R1+0x360] ;  /* 0x0003600001b27983 */ /* 0x000f280000100a00 */
[----:B---3--:R-:W3:Y:S04]  /*d3e0*/  @P0 LDG.E.U8 R66, desc[UR8][R168.64] ;  /* 0x00000008a8420981 */ /* 0x008ee8000c1e1100 */
[----:B------:R-:W3:Y:S04]  /*d3f0*/  @P0 LDG.E.U8 R64, desc[UR8][R166.64] ;  /* 0x00000008a6400981 */ /* 0x000ee8000c1e1100 */
[----:B------:R-:W3:Y:S04]  /*d400*/  @P0 LDG.E.U8 R62, desc[UR8][R164.64] ;  /* 0x00000008a43e0981 */ /* 0x000ee8000c1e1100 */
[----:B------:R-:W3:Y:S04]  /*d410*/  @P0 LDG.E.U8 R60, desc[UR8][R162.64] ;  /* 0x00000008a23c0981 */ /* 0x000ee8000c1e1100 */
[----:B------:R-:W3:Y:S04]  /*d420*/  @P0 LDG.E.U8 R57, desc[UR8][R4.64] ;  /* 0x0000000804390981 */ /* 0x000ee8000c1e1100 */
[----:B------:R-:W3:Y:S04]  /*d430*/  LDL.64 R172, [R1+0x2c0] ;  /* 0x0002c00001ac7983 */ /* 0x000ee80000100a00 */
[----:B------:R-:W3:Y:S04]  /*d440*/  LDL.64 R170, [R1+0x2b0] ;  /* 0x0002b00001aa7983 */ /* 0x000ee80000100a00 */
[----:B------:R-:W3:Y:S04]  /*d450*/  LDL.64 R168, [R1+0x2a0] ;  /* 0x0002a00001a87983 */ /* 0x000ee80000100a00 */
[----:B------:R-:W3:Y:S04]  /*d460*/  LDL.64 R166, [R1+0x290] ;  /* 0x0002900001a67983 */ /* 0x000ee80000100a00 */
[----:B------:R-:W3:Y:S04]  /*d470*/  LDL.64 R164, [R1+0x150] ;  /* 0x0001500001a47983 */ /* 0x000ee80000100a00 */
[----:B-----5:R-:W5:Y:S04]  /*d480*/  @P0 LDG.E.U8 R59, desc[UR8][R160.64] ;  /* 0x00000008a03b0981 */ /* 0x020f68000c1e1100 */
[----:B------:R-:W5:Y:S04]  /*d490*/  LDL.64 R162, [R1+0x250] ;  /* 0x0002500001a27983 */ /* 0x000f680000100a00 */
[----:B------:R-:W5:Y:S04]  /*d4a0*/  @P0 LDG.E.U8 R56, desc[UR8][R2.64] ;  /* 0x0000000802380981 */ /* 0x000f68000c1e1100 */
[----:B------:R-:W5:Y:S04]  /*d4b0*/  LDL.64 R160, [R1+0x138] ;  /* 0x0001380001a07983 */ /* 0x000f680000100a00 */
        /* <DEDUP_REMOVED lines=20> */
[----:B------:R-:W2:Y:S01]  /*d600*/  LDL.64 R180, [R1+0x2d0] ;  /* 0x0002d00001b47983 */ /* 0x000ea20000100a00 */
[----:B------:R-:W-:-:S02]  /*d610*/  PRMT R35, RZ, 0x7610, R35 ;  /* 0x00007610ff237816 */ /* 0x000fc40000000023 */
[----:B------:R-:W-:Y:S01]  /*d620*/  PRMT R33, RZ, 0x7610, R33 ;  /* 0x00007610ff217816 */ /* 0x000fe20000000021 */
[----:B------:R-:W2:Y:S01]  /*d630*/  LDL.64 R186, [R1+0x2e8] ;  /* 0x0002e80001ba7983 */ /* 0x000ea20000100a00 */
[----:B------:R-:W-:-:S03]  /*d640*/  PRMT R31, RZ, 0x7610, R31 ;  /* 0x00007610ff1f7816 */ /* 0x000fc6000000001f */
[----:B----4-:R-:W4:Y:S04]  /*d650*/  @P0 LDG.E.U8 R71, desc[UR8][R182.64] ;  /* 0x00000008b6470981 */ /* 0x010f28000c1e1100 */
        /* <DEDUP_REMOVED lines=9> */
[----:B-----5:R-:W5:Y:S04]  /*d6f0*/  @P0 LDG.E.U8 R39, desc[UR8][R162.64] ;  /* 0x00000008a2270981 */ /* 0x020f68000c1e1100 */
[----:B------:R-:W5:Y:S04]  /*d700*/  LDL.64 R170, [R1+0x2a8] ;  /* 0x0002a80001aa7983 */ /* 0x000f680000100a00 */
[----:B------:R-:W5:Y:S04]  /*d710*/  @P0 LDG.E.U8 R37, desc[UR8][R160.64] ;  /* 0x00000008a0250981 */ /* 0x000f68000c1e1100 */
[----:B------:R-:W5:Y:S04]  /*d720*/  @P0 LDG.E.U8 R33, desc[UR8][R4.64] ;  /* 0x0000000804210981 */ /* 0x000f68000c1e1100 */
[----:B------:R-:W5:Y:S04]  /*d730*/  @P0 LDG.E.U8 R31, desc[UR8][R2.64] ;  /* 0x00000008021f0981 */ /* 0x000f68000c1e1100 */
[----:B------:R-:W5:Y:S04]  /*d740*/  LDL.64 R168, [R1+0x298] ;  /* 0x0002980001a87983 */ /* 0x000f680000100a00 */
[----:B------:R-:W5:Y:S04]  /*d750*/  LDL.64 R166, [R1+0x288] ;  /* 0x0002880001a67983 */ /* 0x000f680000100a00 */
[----:B------:R-:W5:Y:S04]  /*d760*/  LDL.64 R164, [R1+0x148] ;  /* 0x0001480001a47983 */ /* 0x000f680000100a00 */
[----:B------:R-:W5:Y:S04]  /*d770*/  LDL.64 R162, [R1+0x140] ;  /* 0x0001400001a27983 */ /* 0x000f680000100a00 */
        /* <DEDUP_REMOVED lines=60> */
[----:B----4-:R-:W4:Y:S01]  /*db40*/  @P0 LDG.E.U8 R52, desc[UR8][R182.64] ;  /* 0x00000008b6340981 */ /* 0x010f22000c1e1100 */
[----:B------:R-:W-:Y:S02]  /*db50*/  PRMT R150, RZ, 0x7610, R150 ;  /* 0x00007610ff967816 */ /* 0x000fe40000000096 */
[----:B------:R-:W-:Y:S01]  /*db60*/  PRMT R149, RZ, 0x7610, R149 ;  /* 0x00007610ff957816 */ /* 0x000fe20000000095 */
[----:B------:R-:W4:Y:S01]  /*db70*/  @P0 LDG.E.U8 R50, desc[UR8][R178.64] ;  /* 0x00000008b2320981 */ /* 0x000f22000c1e1100 */
[----:B------:R-:W-:Y:S02]  /*db80*/  PRMT R148, RZ, 0x7610, R148 ;  /* 0x00007610ff947816 */ /* 0x000fe40000000094 */
[----:B------:R-:W-:Y:S01]  /*db90*/  PRMT R147, RZ, 0x7610, R147 ;  /* 0x00007610ff937816 */ /* 0x000fe20000000093 */
[----:B------:R-:W4:Y:S04]  /*dba0*/  @P0 LDG.E.U8 R140, desc[UR8][R246.64] ;  /* 0x00000008f68c0981 */ /* 0x000f28000c1e1100 */
[----:B------:R-:W4:Y:S04]  /*dbb0*/  @P0 LDG.E.U8 R139, desc[UR8][R242.64] ;  /* 0x00000008f28b0981 */ /* 0x000f28000c1e1100 */
[----:B------:R-:W4:Y:S04]  /*dbc0*/  @P0 LDG.E.U8 R138, desc[UR8][R238.64] ;  /* 0x00000008ee8a0981 */ /* 0x000f28000c1e1100 */
[----:B---3--:R-:W3:Y:S04]  /*dbd0*/  @P0 LDG.E.U8 R48, desc[UR8][R172.64] ;  /* 0x00000008ac300981 */ /* 0x008ee8000c1e1100 */
[----:B------:R-:W3:Y:S04]  /*dbe0*/  @P0 LDG.E.U8 R137, desc[UR8][R234.64] ;  /* 0x00000008ea890981 */ /* 0x000ee8000c1e1100 */
[----:B-----5:R-:W5:Y:S04]  /*dbf0*/  @P0 LDG.E.U8 R46, desc[UR8][R170.64] ;  /* 0x00000008aa2e0981 */ /* 0x020f68000c1e1100 */
[----:B------:R-:W3:Y:S04]  /*dc00*/  @P0 LDG.E.U8 R146, desc[UR8][R230.64] ;  /* 0x00000008e6920981 */ /* 0x000ee8000c1e1100 */
[----:B------:R-:W3:Y:S04]  /*dc10*/  @P0 LDG.E.U8 R145, desc[UR8][R226.64] ;  /* 0x00000008e2910981 */ /* 0x000ee8000c1e1100 */
[----:B------:R-:W3:Y:S04]  /*dc20*/  @P0 LDG.E.U8 R144, desc[UR8][R222.64] ;  /* 0x00000008de900981 */ /* 0x000ee8000c1e1100 */
[----:B------:R-:W3:Y:S04]  /*dc30*/  @P0 LDG.E.U8 R44, desc[UR8][R168.64] ;  /* 0x00000008a82c0981 */ /* 0x000ee8000c1e1100 */
[----:B------:R-:W3:Y:S04]  /*dc40*/  @P0 LDG.E.U8 R42, desc[UR8][R166.64] ;  /* 0x00000008a62a0981 */ /* 0x000ee8000c1e1100 */
[----:B------:R-:W3:Y:S04]  /*dc50*/  @P0 LDG.E.U8 R40, desc[UR8][R164.64] ;  /* 0x00000008a4280981 */ /* 0x000ee8000c1e1100 */
[----:B------:R-:W3:Y:S04]  /*dc60*/  @P0 LDG.E.U8 R38, desc[UR8][R162.64] ;  /* 0x00000008a2260981 */ /* 0x000ee8000c1e1100 */
[----:B------:R-:W3:Y:S04]  /*dc70*/  @P0 LDG.E.U8 R36, desc[UR8][R160.64] ;  /* 0x00000008a0240981 */ /* 0x000ee8000c1e1100 */
[----:B------:R1:W3:Y:S04]  /*dc80*/  @P0 LDG.E.U8 R32, desc[UR8][R4.64] ;  /* 0x0000000804200981 */ /* 0x0002e8000c1e1100 */
[----:B------:R0:W3:Y:S04]  /*dc90*/  @P0 LDG.E.U8 R141, desc[UR8][R2.64] ;  /* 0x00000008028d0981 */ /* 0x0000e8000c1e1100 */
[----:B------:R-:W3:Y:S04]  /*dca0*/  @P0 LDG.E.U8 R143, desc[UR8][R218.64] ;  /* 0x00000008da8f0981 */ /* 0x000ee8000c1e1100 */
[----:B------:R-:W3:Y:S04]  /*dcb0*/  @P0 LDG.E.U8 R142, desc[UR8][R214.64] ;  /* 0x00000008d68e0981 */ /* 0x000ee8000c1e1100 */
[----:B------:R-:W3:Y:S04]  /*dcc0*/  @P0 LDG.E.U8 R150, desc[UR8][R210.64] ;  /* 0x00000008d2960981 */ /* 0x000ee8000c1e1100 */
[----:B------:R-:W3:Y:S04]  /*dcd0*/  @P0 LDG.E.U8 R149, desc[UR8][R156.64] ;  /* 0x000000089c950981 */ /* 0x000ee8000c1e1100 */
[----:B------:R-:W3:Y:S04]  /*dce0*/  @P0 LDG.E.U8 R148, desc[UR8][R154.64] ;  /* 0x000000089a940981 */ /* 0x000ee8000c1e1100 */
[----:B------:R0:W3:Y:S04]  /*dcf0*/  @P0 LDG.E.U8 R147, desc[UR8][R152.64] ;  /* 0x0000000898930981 */ /* 0x0000e8000c1e1100 */
[----:B--2---:R-:W2:Y:S01]  /*dd00*/  @P0 LDG.E.U8 R34, desc[UR8][R158.64] ;  /* 0x000000089e220981 */ /* 0x004ea2000c1e1100 */
[----:B------:R-:W-:-:S04]  /*dd10*/  FMNMX3 R0, R136, R135, R134, !PT ;  /* 0x0000008788007276 */ /* 0x000fc80007800086 */
[----:B------:R-:W-:Y:S01]  /*dd20*/  FMNMX3 R0, R0, R9, R132, !PT ;  /* 0x0000000900007276 */ /* 0x000fe20007800084 */
[----:B-1----:R-:W-:-:S03]  /*dd30*/  FMUL R5, R16, UR10 ;  /* 0x0000000a10057c20 */ /* 0x002fc60008400000 */
[----:B0-----:R-:W-:Y:S01]  /*dd40*/  FMNMX3 R2, R0, R133, R8, !PT ;  /* 0x0000008500027276 */ /* 0x001fe20007800008 */
[----:B------:R-:W-:-:S03]  /*dd50*/  FMUL R4, R17, UR10 ;  /* 0x0000000a11047c20 */ /* 0x000fc60008400000 */
[----:B------:R-:W-:Y:S01]  /*dd60*/  FMNMX3 R2, R2, R7, R20, !PT ;  /* 0x0000000702027276 */ /* 0x000fe20007800014 */
[----:B------:R-:W-:Y:S01]  /*dd70*/  FMUL R3, R18, UR10 ;  /* 0x0000000a12037c20 */ /* 0x000fe20008400000 */
[----:B------:R-:W-:Y:S02]  /*dd80*/  FSEL R5, R5, -INF , P4 ;  /* 0xff80000005057808 */ /* 0x000fe40002000000 */
[----:B------:R-:W-:Y:S01]  /*dd90*/  FMNMX3 R2, R2, R12, R11, !PT ;  /* 0x0000000c02027276 */ /* 0x000fe2000780000b */
[----:B------:R-:W-:Y:S01]  /*dda0*/  FMUL R0, R19, UR10 ;  /* 0x0000000a13007c20 */ /* 0x000fe20008400000 */
[----:B------:R-:W-:Y:S02]  /*ddb0*/  FSEL R4, R4, -INF , P5 ;  /* 0xff80000004047808 */ /* 0x000fe40002800000 */
[----:B------:R-:W-:Y:S02]  /*ddc0*/  FSEL R3, R3, -INF , P2 ;  /* 0xff80000003037808 */ /* 0x000fe40001000000 */
[----:B------:R-:W-:-:S02]  /*ddd0*/  FMNMX3 R2, R2, R6, R5, !PT ;  /* 0x0000000602027276 */ /* 0x000fc40007800005 */
[----:B------:R-:W-:Y:S02]  /*dde0*/  FSEL R0, R0, -INF , P3 ;  /* 0xff80000000007808 */ /* 0x000fe40001800000 */
[----:B------:R-:W-:-:S04]  /*ddf0*/  FMNMX3 R2, R2, R4, R3, !PT ;  /* 0x0000000402027276 */ /* 0x000fc80007800003 */
[----:B------:R-:W-:-:S05]  /*de00*/  FMNMX R2, R0, R2, !PT ;  /* 0x0000000200027209 */ /* 0x000fca0007800000 */
[----:B------:R-:W0:Y:S02]  /*de10*/  SHFL.BFLY PT, R10, R2, 0x10, 0x1f ;  /* 0x0e001f00020a7f89 */ /* 0x000e2400000e0000 */
[----:B0-----:R-:W-:-:S05]  /*de20*/  FMNMX3 R2, R2, -INF , R10, !PT ;  /* 0xff80000002027876 */ /* 0x001fca000780000a */
[--C-:B------:R-:W-:Y:S01]  /*de30*/  FADD R10, R136, -R2.reuse ;  /* 0x80000002880a7221 */ /* 0x100fe20000000000 */
[----:B------:R-:W-:-:S03]  /*de40*/  FADD R16, R135, -R2 ;  /* 0x8000000287107221 */ /* 0x000fc60000000000 */
[----:B------:R-:W-:-:S04]  /*de50*/  FMUL R10, R10, 1.4426950216293334961 ;  /* 0x3fb8aa3b0a0a7820 */ /* 0x000fc80000400000 */
[----:B------:R0:W-:Y:S01]  /*de60*/  MUFU.EX2 R135, R10 ;  /* 0x0000000a00877308 */ /* 0x0001e20000000800 */
[--C-:B------:R-:W-:Y:S01]  /*de70*/  FADD R9, R9, -R2.reuse ;  /* 0x8000000209097221 */ /* 0x100fe20000000000 */
[----:B0-----:R-:W-:Y:S01]  /*de80*/  FMUL R10, R16, 1.4426950216293334961 ;  /* 0x3fb8aa3b100a7820 */ /* 0x001fe20000400000 */
[----:B------:R-:W-:-:S05]  /*de90*/  FADD R16, R134, -R2 ;  /* 0x8000000286107221 */ /* 0x000fca0000000000 */
[----:B------:R0:W1:Y:S01]  /*dea0*/  MUFU.EX2 R134, R10 ;  /* 0x0000000a00867308 */ /* 0x0000620000000800 */
[----:B------:R-:W-:Y:S01]  /*deb0*/  FMUL R9, R9, 1.4426950216293334961 ;  /* 0x3fb8aa3b09097820 */ /* 0x000fe20000400000 */
[----:B------:R-:W-:Y:S01]  /*dec0*/  FADD R19, R132, -R2 ;  /* 0x8000000284137221 */ /* 0x000fe20000000000 */
[----:B0-----:R-:W-:-:S03]  /*ded0*/  FMUL R10, R16, 1.4426950216293334961 ;  /* 0x3fb8aa3b100a7820 */ /* 0x001fc60000400000 */
[----:B------:R-:W-:Y:S01]  /*dee0*/  FMUL R19, R19, 1.4426950216293334961 ;  /* 0x3fb8aa3b13137820 */ /* 0x000fe20000400000 */
[--C-:B------:R-:W-:Y:S02]  /*def0*/  FADD R18, R133, -R2.reuse ;  /* 0x8000000285127221 */ /* 0x100fe40000000000 */
[----:B------:R-:W0:Y:S01]  /*df00*/  MUFU.EX2 R10, R10 ;  /* 0x0000000a000a7308 */ /* 0x000e220000000800 */
[--C-:B------:R-:W-:Y:S01]  /*df10*/  FADD R11, R11, -R2.reuse ;  /* 0x800000020b0b7221 */ /* 0x100fe20000000000 */
[----:B------:R-:W-:Y:S01]  /*df20*/  FMUL R18, R18, 1.4426950216293334961 ;  /* 0x3fb8aa3b12127820 */ /* 0x000fe20000400000 */
[----:B------:R-:W-:-:S05]  /*df30*/  FADD R8, R8, -R2 ;  /* 0x8000000208087221 */ /* 0x000fca0000000000 */
[----:B------:R-:W0:Y:S01]  /*df40*/  MUFU.EX2 R9, R9 ;  /* 0x0000000900097308 */ /* 0x000e220000000800 */
[----:B------:R-:W-:Y:S01]  /*df50*/  FMUL R11, R11, 1.4426950216293334961 ;  /* 0x3fb8aa3b0b0b7820 */ /* 0x000fe20000400000 */
[----:B------:R-:W-:Y:S01]  /*df60*/  FMUL R8, R8, 1.4426950216293334961 ;  /* 0x3fb8aa3b08087820 */ /* 0x000fe20000400000 */
[--C-:B------:R-:W-:Y:S01]  /*df70*/  FADD R7, R7, -R2.reuse ;  /* 0x8000000207077221 */ /* 0x100fe20000000000 */
[--C-:B------:R-:W-:Y:S01]  /*df80*/  FADD R16, R12, -R2.reuse ;  /* 0x800000020c107221 */ /* 0x100fe20000000000 */
[----:B------:R-:W-:-:S03]  /*df90*/  FADD R12, R6, -R2 ;  /* 0x80000002060c7221 */ /* 0x000fc60000000000 */
[----:B------:R-:W0:Y:S01]  /*dfa0*/  MUFU.EX2 R19, R19 ;  /* 0x0000001300137308 */ /* 0x000e220000000800 */
[----:B------:R-:W3:Y:S01]  /*dfb0*/  S2R R152, SR_TID.X ;  /* 0x0000000000987919 */ /* 0x000ee20000002100 */
[----:B------:R-:W-:Y:S01]  /*dfc0*/  FMUL R7, R7, 1.4426950216293334961 ;  /* 0x3fb8aa3b07077820 */ /* 0x000fe20000400000 */
[----:B------:R-:W-:-:S05]  /*dfd0*/  FADD R17, R20, -R2 ;  /* 0x8000000214117221 */ /* 0x000fca0000000000 */
[----:B------:R-:W0:Y:S01]  /*dfe0*/  MUFU.EX2 R18, R18 ;  /* 0x0000001200127308 */ /* 0x000e220000000800 */
[----:B------:R-:W-:-:S07]  /*dff0*/  FMUL R17, R17, 1.4426950216293334961 ;  /* 0x3fb8aa3b11117820 */ /* 0x000fce0000400000 */
[----:B------:R1:W-:Y:S02]  /*e000*/  MUFU.EX2 R6, R11 ;  /* 0x0000000b00067308 */ /* 0x0003e40000000800 */
[----:B-1----:R-:W-:-:S06]  /*e010*/  FADD R11, R135, R134 ;  /* 0x00000086870b7221 */ /* 0x002fcc0000000000 */
[----:B------:R-:W1:Y:S01]  /*e020*/  MUFU.EX2 R8, R8 ;  /* 0x0000000800087308 */ /* 0x000e620000000800 */
[----:B0-----:R-:W-:Y:S01]  /*e030*/  FADD R11, R10, R11 ;  /* 0x0000000b0a0b7221 */ /* 0x001fe20000000000 */
[----:B------:R-:W-:Y:S01]  /*e040*/  FMUL R16, R16, 1.4426950216293334961 ;  /* 0x3fb8aa3b10107820 */ /* 0x000fe20000400000 */
[----:B------:R-:W-:Y:S02]  /*e050*/  FMUL R12, R12, 1.4426950216293334961 ;  /* 0x3fb8aa3b0c0c7820 */ /* 0x000fe40000400000 */
[----:B------:R-:W-:-:S03]  /*e060*/  FADD R11, R9, R11 ;  /* 0x0000000b090b7221 */ /* 0x000fc60000000000 */
[----:B------:R-:W0:Y:S01]  /*e070*/  MUFU.EX2 R7, R7 ;  /* 0x0000000700077308 */ /* 0x000e220000000800 */
[----:B------:R-:W-:Y:S01]  /*e080*/  FADD R20, R5, -R2 ;  /* 0x8000000205147221 */ /* 0x000fe20000000000 */
[----:B------:R-:W-:-:S06]  /*e090*/  FADD R11, R19, R11 ;  /* 0x0000000b130b7221 */ /* 0x000fcc0000000000 */
[----:B------:R-:W0:Y:S08]  /*e0a0*/  MUFU.EX2 R17, R17 ;  /* 0x0000001100117308 */ /* 0x000e300000000800 */
[----:B------:R0:W-:Y:S08]  /*e0b0*/  MUFU.EX2 R5, R12 ;  /* 0x0000000c00057308 */ /* 0x0001f00000000800 */
[----:B------:R-:W3:Y:S01]  /*e0c0*/  MUFU.EX2 R16, R16 ;  /* 0x0000001000107308 */ /* 0x000ee20000000800 */
[----:B0-----:R-:W-:Y:S01]  /*e0d0*/  FMUL R12, R20, 1.4426950216293334961 ;  /* 0x3fb8aa3b140c7820 */ /* 0x001fe20000400000 */
[----:B------:R-:W-:Y:S01]  /*e0e0*/  FADD R20, R4, -R2 ;  /* 0x8000000204147221 */ /* 0x000fe20000000000 */
[----:B------:R-:W-:-:S04]  /*e0f0*/  FADD R4, R18, R11 ;  /* 0x0000000b12047221 */ /* 0x000fc80000000000 */
[----:B-1----:R-:W-:Y:S01]  /*e100*/  FADD R4, R8, R4 ;  /* 0x0000000408047221 */ /* 0x002fe20000000000 */
[----:B------:R-:W-:Y:S01]  /*e110*/  FMUL R11, R20, 1.4426950216293334961 ;  /* 0x3fb8aa3b140b7820 */ /* 0x000fe20000400000 */
[----:B------:R-:W-:Y:S02]  /*e120*/  FADD R20, R3, -R2 ;  /* 0x8000000203147221 */ /* 0x000fe40000000000 */
[----:B------:R-:W-:Y:S01]  /*e130*/  FADD R3, R7, R4 ;  /* 0x0000000407037221 */ /* 0x000fe20000000000 */
[----:B------:R-:W0:Y:S01]  /*e140*/  MUFU.EX2 R12, R12 ;  /* 0x0000000c000c7308 */ /* 0x000e220000000800 */
[----:B------:R-:W-:Y:S02]  /*e150*/  FMUL R20, R20, 1.4426950216293334961 ;  /* 0x3fb8aa3b14147820 */ /* 0x000fe40000400000 */
[----:B------:R-:W-:Y:S01]  /*e160*/  FADD R4, R17, R3 ;  /* 0x0000000311047221 */ /* 0x000fe20000000000 */
[----:B------:R-:W-:Y:S01]  /*e170*/  FADD R132, R0, -R2 ;  /* 0x8000000200847221 */ /* 0x000fe20000000000 */
[----:B---3--:R-:W-:-:S02]  /*e180*/  SHF.R.S32.HI R133, RZ, 0x2, R152 ;  /* 0x00000002ff857819 */ /* 0x008fc40000011498 */
[----:B------:R-:W-:Y:S01]  /*e190*/  FADD R0, R16, R4 ;  /* 0x0000000410007221 */ /* 0x000fe20000000000 */
[----:B------:R-:W1:Y:S01]  /*e1a0*/  MUFU.EX2 R11, R11 ;  /* 0x0000000b000b7308 */ /* 0x000e620000000800 */
[----:B------:R-:W-:Y:S02]  /*e1b0*/  SGXT R133, R133, 0x1 ;  /* 0x000000018585781a */ /* 0x000fe40000000200 */
[----:B------:R-:W-:-:S05]  /*e1c0*/  FADD R4, R6, R0 ;  /* 0x0000000006047221 */ /* 0x000fca0000000000 */
[----:B------:R3:W0:Y:S02]  /*e1d0*/  MUFU.EX2 R3, R20 ;  /* 0x0000001400037308 */ /* 0x0006240000000800 */
[----:B---3--:R-:W-:Y:S01]  /*e1e0*/  FMUL R20, R132, 1.4426950216293334961 ;  /* 0x3fb8aa3b84147820 */ /* 0x008fe20000400000 */
[----:B------:R-:W-:-:S05]  /*e1f0*/  LOP3.LUT R132, R133, 0x90, RZ, 0xc0, !PT ;  /* 0x0000009085847812 */ /* 0x000fca00078ec0ff */
[----:B------:R3:W1:Y:S01]  /*e200*/  MUFU.EX2 R0, R20 ;  /* 0x0000001400007308 */ /* 0x0006620000000800 */
[----:B------:R-:W-:Y:S02]  /*e210*/  IMAD.SHL.U32 R133, R152, 0x20, RZ ;  /* 0x0000002098857824 */ /* 0x000fe400078e00ff */
[----:B---3--:R-:W-:Y:S01]  /*e220*/  FADD R20, R5, R4 ;  /* 0x0000000405147221 */ /* 0x008fe20000000000 */
[----:B------:R-:W-:-:S03]  /*e230*/  IMAD R4, R151, 0x10, R132 ;  /* 0x0000001097047824 */ /* 0x000fc600078e0284 */
[----:B0-----:R-:W-:Y:S01]  /*e240*/  FADD R20, R12, R20 ;  /* 0x000000140c147221 */ /* 0x001fe20000000000 */
[----:B------:R-:W-:Y:S02]  /*e250*/  LOP3.LUT R132, R133, 0x160, RZ, 0xc0, !PT ;  /* 0x0000016085847812 */ /* 0x000fe400078ec0ff */
[----:B------:R-:W-:Y:S01]  /*e260*/  LOP3.LUT R4, R4, 0x10, R152, 0x78, !PT ;  /* 0x0000001004047812 */ /* 0x000fe200078e7898 */
[----:B-1----:R-:W-:Y:S01]  /*e270*/  FADD R20, R11, R20 ;  /* 0x000000140b147221 */ /* 0x002fe20000000000 */
[----:B------:R-:W-:Y:S02]  /*e280*/  F2FP.SATFINITE.E4M3.F32.PACK_AB_MERGE_C R8, R7, R8, RZ ;  /* 0x000000080708723e */ /* 0x000fe400048070ff */
[----:B------:R-:W-:Y:S01]  /*e290*/  IADD3 R132, PT, PT, R4, UR4, R132 ;  /* 0x0000000404847c10 */ /* 0x000fe2000fffe084 */
[----:B------:R-:W-:Y:S01]  /*e2a0*/  FADD R4, R3, R20 ;  /* 0x0000001403047221 */ /* 0x000fe20000000000 */
[----:B------:R-:W-:Y:S02]  /*e2b0*/  F2FP.SATFINITE.E4M3.F32.PACK_AB_MERGE_C R9, R9, R10, RZ ;  /* 0x0000000a0909723e */ /* 0x000fe400048070ff */
[----:B------:R-:W-:-:S02]  /*e2c0*/  F2FP.SATFINITE.E4M3.F32.PACK_AB_MERGE_C R6, R5, R6, RZ ;  /* 0x000000060506723e */ /* 0x000fc400048070ff */
[C---:B------:R-:W-:Y:S01]  /*e2d0*/  F2FP.SATFINITE.E4M3.F32.PACK_AB_MERGE_C R7, R0.reuse, R3, RZ ;  /* 0x000000030007723e */ /* 0x040fe200048070ff */
[----:B------:R-:W-:Y:S01]  /*e2e0*/  FADD R3, R0, R4 ;  /* 0x0000000400037221 */ /* 0x000fe20000000000 */
[----:B------:R-:W-:Y:S02]  /*e2f0*/  F2FP.SATFINITE.E4M3.F32.PACK_AB_MERGE_C R5, R18, R19, R8 ;  /* 0x000000131205723e */ /* 0x000fe40004807008 */
[----:B------:R-:W-:Y:S02]  /*e300*/  F2FP.SATFINITE.E4M3.F32.PACK_AB_MERGE_C R4, R134, R135, R9 ;  /* 0x000000878604723e */ /* 0x000fe40004807009 */
[----:B------:R-:W-:Y:S02]  /*e310*/  F2FP.SATFINITE.E4M3.F32.PACK_AB_MERGE_C R6, R16, R17, R6 ;  /* 0x000000111006723e */ /* 0x000fe40004807006 */
[----:B------:R-:W-:Y:S01]  /*e320*/  F2FP.SATFINITE.E4M3.F32.PACK_AB_MERGE_C R7, R11, R12, R7 ;  /* 0x0000000c0b07723e */ /* 0x000fe20004807007 */
        /* <DEDUP_REMOVED lines=104> */
[----:B------:R-:W-:Y:S04]  /*e9b0*/  STS.U8 [R207+UR4+0xa880], R50 ;  /* 0x00a88032cf007988 */ /* 0x000fe80008000004 */
[----:B------:R-:W-:Y:S04]  /*e9c0*/  STS.U8 [R207+UR4+0xa980], R48 ;  /* 0x00a98030cf007988 */ /* 0x000fe80008000004 */
[----:B-----5:R-:W-:Y:S04]  /*e9d0*/  STS.U8 [R207+UR4+0xaa80], R46 ;  /* 0x00aa802ecf007988 */ /* 0x020fe80008000004 */
[----:B------:R-:W-:Y:S04]  /*e9e0*/  STS.U8 [R207+UR4+0xab80], R44 ;  /* 0x00ab802ccf007988 */ /* 0x000fe80008000004 */
        /* <DEDUP_REMOVED lines=19> */
[----:B------:R-:W-:Y:S01]  /*eb20*/  STS.U8 [R207+UR4+0xbf80], R147 ;  /* 0x00bf8093cf007988 */ /* 0x000fe20008000004 */
[----:B0-----:R-:W-:Y:S03]  /*eb30*/  LDTM.x64 R68, tmem[UR6] ;  /* 0x00000006004479ee */ /* 0x001fe60008340000 */
[----:B------:R0:W-:Y:S02]  /*eb40*/  STS.128 [R132+0x14000], R4 ;  /* 0x0140000484007388 */ /* 0x0001e40000000c00 */
[----:B0-----:R-:W-:Y:S01]  /*eb50*/  LDTM.x64 R4, tmem[UR6+0x40] ;  /* 0x00004006000479ee */ /* 0x001fe20008340000 */
[----:B------:R-:W0:Y:S01]  /*eb60*/  LDTM.x64 R132, tmem[UR6+0x80] ;  /* 0x00008006008479ee */ /* 0x000e220008340000 */
[----:B------:R-:W-:-:S04]  /*eb70*/  FADD R0, -R2, -INF ;  /* 0xff80000002007421 */ /* 0x000fc80000000100 */
[----:B------:R-:W-:Y:S01]  /*eb80*/  FMUL R0, R0, 1.4426950216293334961 ;  /* 0x3fb8aa3b00007820 */ /* 0x000fe20000400000 */
[----:B0-----:R-:W-:Y:S04]  /*eb90*/  STL.64 [R1], R132 ;  /* 0x0000008401007387 */ /* 0x001fe80000100a00 */
[----:B------:R-:W-:Y:S04]  /*eba0*/  STL.64 [R1+0x8], R134 ;  /* 0x0000088601007387 */ /* 0x000fe80000100a00 */
        /* <DEDUP_REMOVED lines=13> */
[----:B------:R-:W-:Y:S01]  /*ec80*/  STL.64 [R1+0x78], R162 ;  /* 0x000078a201007387 */ /* 0x000fe20000100a00 */
[----:B------:R-:W0:Y:S03]  /*ec90*/  MUFU.EX2 R0, R0 ;  /* 0x0000000000007308 */ /* 0x000e260000000800 */
        /* <DEDUP_REMOVED lines=15> */
[----:B------:R1:W-:Y:S01]  /*ed90*/  STL.64 [R1+0xf8], R194 ;  /* 0x0000f8c201007387 */ /* 0x0003e20000100a00 */
[----:B0-----:R-:W-:-:S03]  /*eda0*/  FMUL R68, R0, R68 ;  /* 0x0000004400447220 */ /* 0x001fc60000400000 */
[----:B------:R0:W2:Y:S01]  /*edb0*/  SHFL.BFLY PT, R206, R3, 0x10, 0x1f ;  /* 0x0e001f0003ce7f89 */ /* 0x0000a200000e0000 */
[C---:B------:R-:W-:Y:S01]  /*edc0*/  FMUL R69, R0.reuse, R69 ;  /* 0x0000004500457220 */ /* 0x040fe20000400000 */
[C---:B------:R-:W-:Y:S01]  /*edd0*/  FMUL R70, R0.reuse, R70 ;  /* 0x0000004600467220 */ /* 0x040fe20000400000 */
[C---:B------:R-:W-:Y:S01]  /*ede0*/  FMUL R71, R0.reuse, R71 ;  /* 0x0000004700477220 */ /* 0x040fe20000400000 */
[C---:B------:R-:W-:Y:S01]  /*edf0*/  FMUL R72, R0.reuse, R72 ;  /* 0x0000004800487220 */ /* 0x040fe20000400000 */
[----:B-1----:R-:W1:Y:S01]  /*ee00*/  LDTM.x64 R132, tmem[UR6+0xc0] ;  /* 0x0000c006008479ee */ /* 0x002e620008340000 */
[----:B------:R-:W-:Y:S01]  /*ee10*/  NOP ;  /* 0x0000000000007918 */ /* 0x000fe20000000000 */
[C---:B------:R-:W-:Y:S01]  /*ee20*/  FMUL R73, R0.reuse, R73 ;  /* 0x0000004900497220 */ /* 0x040fe20000400000 */
        /* <DEDUP_REMOVED lines=121> */
[----:B------:R-:W-:Y:S01]  /*f5c0*/  FMUL R67, R0, R67 ;  /* 0x0000004300437220 */ /* 0x000fe20000400000 */
[----:B012---:R-:W-:Y:S06]  /*f5d0*/  @!P0 BRA `(.L_x_9) ;  /* 0x0000000000088947 */ /* 0x007fec0003800000 */
[----:B------:R0:W-:Y:S01]  /*f5e0*/  STTM.x64 tmem[UR6], R68 ;  /* 0x00000044000079ed */ /* 0x0001e20008340006 */
[----:B------:R0:W-:Y:S02]  /*f5f0*/  STTM.x64 tmem[UR6+0x40], R4 ;  /* 0x00004004000079ed */ /* 0x0001e40008340006 */
.L_x_9:
[----:B0-----:R-:W2:Y:S04]  /*f600*/  LDL.LU R66, [R1+0x4] ;  /* 0x0000040001427983 */ /* 0x001ea80000300800 */
[----:B------:R-:W3:Y:S04]  /*f610*/  LDL.LU R67, [R1] ;  /* 0x0000000001437983 */ /* 0x000ee80000300800 */
[----:B------:R-:W4:Y:S04]  /*f620*/  LDL.LU R65, [R1+0x8] ;  /* 0x0000080001417983 */ /* 0x000f280000300800 */
[----:B------:R-:W5:Y:S04]  /*f630*/  LDL.LU R64, [R1+0xc] ;  /* 0x00000c0001407983 */ /* 0x000f680000300800 */
        /* <DEDUP_REMOVED lines=59> */
[----:B------:R-:W5:Y:S01]  /*f9f0*/  LDL.LU R4, [R1+0xfc] ;  /* 0x0000fc0001047983 */ /* 0x000f620000300800 */
[C---:B--2---:R-:W-:Y:S01]  /*fa00*/  FMUL R69, R0.reuse, R66 ;  /* 0x0000004200457220 */ /* 0x044fe20000400000 */
[C---:B------:R-:W-:Y:S01]  /*fa10*/  FMUL R66, R0.reuse, R194 ;  /* 0x000000c200427220 */ /* 0x040fe20000400000 */
[C---:B---3--:R-:W-:Y:S01]  /*fa20*/  FMUL R68, R0.reuse, R67 ;  /* 0x0000004300447220 */ /* 0x048fe20000400000 */
[C---:B------:R-:W-:Y:S01]  /*fa30*/  FMUL R67, R0.reuse, R195 ;  /* 0x000000c300437220 */ /* 0x040fe20000400000 */
[C---:B----4-:R-:W-:Y:S01]  /*fa40*/  FMUL R70, R0.reuse, R65 ;  /* 0x0000004100467220 */ /* 0x050fe20000400000 */
[C---:B------:R-:W-:Y:S01]  /*fa50*/  FMUL R65, R0.reuse, R193 ;  /* 0x000000c100417220 */ /* 0x040fe20000400000 */
[C---:B-----5:R-:W-:Y:S01]  /*fa60*/  FMUL R71, R0.reuse, R64 ;  /* 0x0000004000477220 */ /* 0x060fe20000400000 */
        /* <DEDUP_REMOVED lines=121> */
[----:B------:R-:W-:Y:S06]  /*10200*/  @!P0 BRA `(.L_x_10) ;  /* 0x00000000000c8947 */ /* 0x000fec0003800000 */
[----:B------:R0:W-:Y:S01]  /*10210*/  STTM.x64 tmem[UR6+0x80], R68 ;  /* 0x00008044000079ed */ /* 0x0001e20008340006 */
[----:B------:R-:W-:Y:S05]  /*10220*/  @!P0 BRA `(.L_x_10) ;  /* 0x0000000000048947 */ /* 0x000fea0003800000 */
[----:B------:R1:W-:Y:S02]  /*10230*/  STTM.x64 tmem[UR6+0xc0], R4 ;  /* 0x0000c004000079ed */ /* 0x0003e40008340006 */
.L_x_10:
[----:B-1----:R-:W2:Y:S01]  /*10240*/  LDL R12, [R1+0x868] ;  /* 0x00086800010c7983 */ /* 0x002ea20000100800 */
[----:B------:R-:W-:Y:S01]  /*10250*/  FADD R3, R3, R206 ;  /* 0x000000ce03037221 */ /* 0x000fe20000000000 */
[----:B------:R-:W-:Y:S01]  /*10260*/  UMOV UR67, 0xc0004010 ;  /* 0xc000401000437882 */ /* 0x000fe20000000000 */
[----:B------:R-:W1:Y:S02]  /*10270*/  FENCE.VIEW.ASYNC.T ;  /* 0x00000000000073c6 */ /* 0x000e640000000200 */
[----:B-1----:R-:W-:Y:S01]  /*10280*/  BAR.SYNC.DEFER_BLOCKING 0x0 ;  /* 0x0000000000007b1d */ /* 0x002fe20000010000 */
[----:B------:R-:W-:Y:S01]  /*10290*/  FADD R3, R0, R3 ;  /* 0x0000000300037221 */ /* 0x000fe20000000000 */
[----:B------:R-:W-:-:S04]  /*102a0*/  FSEL R0, R2, -INF , P0 ;  /* 0xff80000002007808 */ /* 0x000fc80000000000 */
[----:B------:R-:W-:-:S05]  /*102b0*/  FSEL R2, R3, 1, P0 ;  /* 0x3f80000003027808 */ /* 0x000fca0000000000 */
[----:B------:R1:W-:Y:S01]  /*102c0*/  STL [R1+0x828], R2 ;  /* 0x0008280201007387 */ /* 0x0003e20000100800 */
[----:B------:R3:W-:Y:S06]  /*102d0*/  MEMBAR.ALL.CTA ;  /* 0x0000000000007992 */ /* 0x0007ec0000008000 */
[----:B---3--:R-:W3:Y:S02]  /*102e0*/  FENCE.VIEW.ASYNC.S ;  /* 0x00000000000073c6 */ /* 0x008ee40000000000 */
[----:B---3--:R-:W-:Y:S01]  /*102f0*/  BAR.SYNC.DEFER_BLOCKING 0x0 ;  /* 0x0000000000007b1d */ /* 0x008fe20000010000 */
[----:B--2---:R-:W-:-:S05]  /*10300*/  VIADD R20, R12, 0x14800 ;  /* 0x000148000c147836 */ /* 0x004fca0000000000 */
[----:B-1----:R-:W-:Y:S05]  /*10310*/  @!P1 BRA `(.L_x_11) ;  /* 0x00000000007c9947 */ /* 0x002fea0003800000 */
[----:B------:R-:W-:Y:S01]  /*10320*/  UIADD3 UR11, UPT, UPT, UR4, 0x14000, URZ ;  /* 0x00014000040b7890 */ /* 0x000fe2000fffe0ff */
[----:B------:R-:W-:Y:S01]  /*10330*/  BSSY.RECONVERGENT B0, `(.L_x_12) ;  /* 0x000001c000007945 */ /* 0x000fe20003800200 */
[----:B------:R-:W-:Y:S02]  /*10340*/  UIADD3 UR10, UPT, UPT, UR4, 0x8000, URZ ;  /* 0x00008000040a7890 */ /* 0x000fe4000fffe0ff */
[----:B------:R-:W-:Y:S02]  /*10350*/  USHF.R.U32.HI UR11, URZ, 0x4, UR11 ;  /* 0x00000004ff0b7899 */ /* 0x000fe4000801160b */
[----:B------:R-:W-:Y:S02]  /*10360*/  USHF.R.U32.HI UR10, URZ, 0x4, UR10 ;  /* 0x00000004ff0a7899 */ /* 0x000fe4000801160a */
[----:B------:R-:W-:Y:S02]  /*10370*/  USGXT.U32 UR66, UR11, 0xe ;  /* 0x0000000e0b42789a */ /* 0x000fe40008000000 */
[----:B------:R-:W-:Y:S01]  /*10380*/  USGXT.U32 UR10, UR10, 0xe ;  /* 0x0000000e0a0a789a */ /* 0x000fe20008000000 */
[----:B------:R-:W-:Y:S01]  /*10390*/  ELECT P0, URZ, PT ;  /* 0x0000000000ff782f */ /* 0x000fe20003800000 */
[----:B------:R-:W-:Y:S01]  /*103a0*/  UMOV UR12, 0xfffffe00 ;  /* 0xfffffe00000c7882 */ /* 0x000fe20000000000 */
[----:B------:R-:W-:Y:S01]  /*103b0*/  UMOV UR13, 0x3fffbfef ;  /* 0x3fffbfef000d7882 */ /* 0x000fe20000000000 */
[----:B------:R-:W-:Y:S01]  /*103c0*/  UMOV UR11, URZ ;  /* 0x000000ff000b7c82 */ /* 0x000fe20008000000 */
[----:B------:R-:W-:-:S02]  /*103d0*/  UIADD3 UR16, UPT, UPT, UR5, 0x100000, URZ ;  /* 0x0010000005107890 */ /* 0x000fc4000fffe0ff */
[----:B------:R-:W-:Y:S01]  /*103e0*/  UIADD3.64 UR12, UPT, UPT, UR10, -UR12, URZ ;  /* 0x8000000c0a0c7297 */ /* 0x000fe2000fffe0ff */
[----:B------:R-:W-:Y:S01]  /*103f0*/  UMOV UR18, 0x0 ;  /* 0x0000000000127882 */ /* 0x000fe20000000000 */
[----:B------:R-:W-:Y:S01]  /*10400*/  UMOV UR19, 0x4400010 ;  /* 0x0440001000137882 */ /* 0x000fe20000000000 */
[----:B------:R-:W-:Y:S01]  /*10410*/  UMOV UR11, 0xc0004010 ;  /* 0xc0004010000b7882 */ /* 0x000fe20000000000 */
[----:B------:R-:W-:Y:S01]  /*10420*/  UMOV UR20, 0x0 ;  /* 0x0000000000147882 */ /* 0x000fe20000000000 */
[----:B------:R-:W-:Y:S01]  /*10430*/  UMOV UR21, 0x4400010 ;  /* 0x0440001000157882 */ /* 0x000fe20000000000 */
[----:B------:R-:W-:Y:S01]  /*10440*/  UMOV UR14, UR66 ;  /* 0x00000042000e7c82 */ /* 0x000fe20008000000 */
[----:B------:R-:W-:Y:S01]  /*10450*/  UMOV UR15, UR67 ;  /* 0x00000043000f7c82 */ /* 0x000fe20008000000 */
[----:B------:R1:W-:Y:S01]  /*10460*/  UTCQMMA gdesc[UR66], gdesc[UR10], tmem[UR5], tmem[UR18], idesc[UR19], UPT ;  /* 0x00ff120a420075ea */ /* 0x0003e2000b800305 */
[----:B------:R1:W-:Y:S01]  /*10470*/  UTCQMMA gdesc[UR14], gdesc[UR12], tmem[UR16], tmem[UR20], idesc[UR21], UPT ;  /* 0x00ff140c0e0075ea */ /* 0x0003e2000b800310 */
[----:B------:R-:W-:Y:S05]  /*10480*/  @!P0 BRA `(.L_x_13) ;  /* 0x0000000000188947 */ /* 0x000fea0003800000 */
[----:B------:R-:W-:Y:S01]  /*10490*/  IMAD.MOV.U32 R21, RZ, RZ, RZ ;  /* 0x000000ffff157224 */ /* 0x000fe200078e00ff */
[----:B-1----:R-:W-:-:S04]  /*104a0*/  R2UR UR10, R20 ;  /* 0x00000000140a72ca */ /* 0x002fc800000e0000 */
[----:B------:R-:W-:-:S13]  /*104b0*/  R2UR UR11, R21 ;  /* 0x00000000150b72ca */ /* 0x000fda00000e0000 */
[----:B------:R-:W-:Y:S02]  /*104c0*/  UMOV UR10, UR10 ;  /* 0x0000000a000a7c82 */ /* 0x000fe40008000000 */
[----:B------:R2:W-:Y:S01]  /*104d0*/  UTCBAR [UR10], URZ ;  /* 0x000000ff0a0073e9 */ /* 0x0005e200080000ff */
[----:B------:R-:W-:Y:S02]  /*104e0*/  NOP ;  /* 0x0000000000007918 */ /* 0x000fe40000000000 */
.L_x_13:
[----:B-12---:R-:W-:Y:S05]  /*104f0*/  BSYNC.RECONVERGENT B0 ;  /* 0x0000000000007941 */ /* 0x006fea0003800200 */
.L_x_12:
[----:B------:R-:W-:Y:S05]  /*10500*/  BRA `(.L_x_14) ;  /* 0x00000000001c7947 */ /* 0x000fea0003800000 */
.L_x_11:
[----:B------:R-:W1:Y:S02]  /*10510*/  S2R R2, SR_CTAID.X ;  /* 0x0000000000027919 */ /* 0x000e640000002500 */
[----:B-1----:R-:W-:-:S05]  /*10520*/  IMAD.SHL.U32 R2, R2, 0x40, RZ ;  /* 0x0000004002027824 */ /* 0x002fca00078e00ff */
[----:B------:R-:W-:-:S13]  /*10530*/  ISETP.GE.AND P0, PT, R2, RZ, PT ;  /* 0x000000ff0200720c */ /* 0x000fda0003f06270 */
[----:B------:R-:W-:Y:S05]  /*10540*/  @!P0 BRA `(.L_x_15) ;  /* 0x0000008c00cc8947 */ /* 0x000fea0003800000 */
[----:B------:R-:W-:-:S04]  /*10550*/  UIADD3 UR10, UPT, UPT, UR4, 0x14000, URZ ;  /* 0x00014000040a7890 */ /* 0x000fc8000fffe0ff */
[----:B------:R-:W-:-:S04]  /*10560*/  USHF.R.U32.HI UR10, URZ, 0x4, UR10 ;  /* 0x00000004ff0a7899 */ /* 0x000fc8000801160a */
[----:B------:R-:W-:-:S12]  /*10570*/  USGXT.U32 UR66, UR10, 0xe ;  /* 0x0000000e0a42789a */ /* 0x000fd80008000000 */
.L_x_14:
[----:B------:R-:W-:Y:S01]  /*10580*/  SHF.R.U32.HI R196, RZ, 0x4, R196 ;  /* 0x00000004ffc47819 */ /* 0x000fe200000116c4 */
[----:B------:R-:W-:Y:S01]  /*10590*/  IMAD.MOV.U32 R3, RZ, RZ, RZ ;  /* 0x000000ffff037224 */ /* 0x000fe200078e00ff */
[----:B------:R-:W1:Y:S01]  /*105a0*/  LDCU UR43, c[0x0][0x3c4] ;  /* 0x00007880ff2b77ac */ /* 0x000e620008000800 */
[----:B------:R-:W-:Y:S01]  /*105b0*/  IMAD.MOV.U32 R13, RZ, RZ, RZ ;  /* 0x000000ffff0d7224 */ /* 0x000fe200078e00ff */
[----:B------:R-:W-:Y:S01]  /*105c0*/  SGXT.U32 R2, R196, 0xe ;  /* 0x0000000ec402781a */ /* 0x000fe20000000000 */
[----:B------:R-:W-:Y:S01]  /*105d0*/  IMAD.MOV.U32 R252, RZ, RZ, 0x1 ;  /* 0x00000001fffc7424 */ /* 0x000fe200078e00ff */
[----:B------:R-:W-:Y:S01]  /*105e0*/  USHF.L.U32 UR70, UR70, 0x5, URZ ;  /* 0x0000000546467899 */ /* 0x000fe200080006ff */
[----:B------:R-:W-:Y:S01]  /*105f0*/  IMAD.MOV.U32 R21, RZ, RZ, RZ ;  /* 0x000000ffff157224 */ /* 0x000fe200078e00ff */
[----:B------:R-:W-:Y:S01]  /*10600*/  R2UR UR45, R13 ;  /* 0x000000000d2d72ca */ /* 0x000fe200000e0000 */
[----:B------:R2:W-:Y:S01]  /*10610*/  STL [R1+0x850], R2 ;  /* 0x0008500201007387 */ /* 0x0005e20000100800 */
[----:B------:R-:W-:Y:S01]  /*10620*/  UMOV UR46, 0xfffffe00 ;  /* 0xfffffe00002e7882 */ /* 0x000fe20000000000 */
[----:B------:R-:W-:Y:S01]  /*10630*/  UMOV UR47, 0x3fffbfef ;  /* 0x3fffbfef002f7882 */ /* 0x000fe20000000000 */
[----:B------:R-:W-:Y:S01]  /*10640*/  IMAD.MOV.U32 R197, RZ, RZ, -0x20 ;  /* 0xffffffe0ffc57424 */ /* 0x000fe200078e00ff */
[----:B------:R-:W-:Y:S01]  /*10650*/  UISETP.NE.U32.AND UP2, UPT, UR42, URZ, UPT ;  /* 0x000000ff2a00728c */ /* 0x000fe2000bf45070 */
[----:B------:R-:W-:Y:S01]  /*10660*/  IMAD.MOV.U32 R206, RZ, RZ, -0x1 ;  /* 0xffffffffffce7424 */ /* 0x000fe200078e00ff */
[----:B--2---:R-:W-:Y:S01]  /*10670*/  IADD3 R2, P0, PT, R2, 0x2, RZ ;  /* 0x0000000202027810 */ /* 0x004fe20007f1e0ff */
[----:B-1----:R-:W-:-:S03]  /*10680*/  USHF.L.U32 UR71, UR43, 0x5, URZ ;  /* 0x000000052b477899 */ /* 0x002fc600080006ff */
[----:B------:R-:W-:Y:S01]  /*10690*/  R2UR UR10, R2 ;  /* 0x00000000020a72ca */ /* 0x000fe200000e0000 */
[----:B------:R-:W-:Y:S01]  /*106a0*/  IMAD.U32 R2, RZ, RZ, UR4 ;  /* 0x00000004ff027e24 */ /* 0x000fe2000f8e00ff */
[----:B------:R-:W-:-:S04]  /*106b0*/  IADD3.X R3, PT, PT, R3, 0x40004040, RZ, P0, !PT ;  /* 0x4000404003037810 */ /* 0x000fc800007fe4ff */
[----:B------:R-:W-:Y:S02]  /*106c0*/  SHF.R.U32.HI R2, RZ, 0x4, R2 ;  /* 0x00000004ff027819 */ /* 0x000fe40000011602 */
[----:B------:R-:W-:Y:S02]  /*106d0*/  R2UR UR11, R3 ;  /* 0x00000000030b72ca */ /* 0x000fe400000e0000 */
[----:B------:R-:W-:-:S04]  /*106e0*/  SGXT.U32 R4, R2, 0xe ;  /* 0x0000000e0204781a */ /* 0x000fc80000000000 */
[----:B------:R-:W-:Y:S01]  /*106f0*/  IADD3 R2, P3, PT, R4, 0x80, RZ ;  /* 0x0000008004027810 */ /* 0x000fe20007f7e0ff */
[----:B------:R1:W-:Y:S03]  /*10700*/  STL [R1+0x82c], R4 ;  /* 0x00082c0401007387 */ /* 0x0003e60000100800 */
[C---:B------:R-:W-:Y:S02]  /*10710*/  IADD3 R3, P2, PT, R2.reuse, 0x80, RZ ;  /* 0x0000008002037810 */ /* 0x040fe40007f5e0ff */
[C---:B------:R-:W-:Y:S01]  /*10720*/  R2UR UR38, R2.reuse ;  /* 0x00000000022672ca */ /* 0x040fe200000e0000 */
[----:B------:R-:W-:Y:S01]  /*10730*/  UIADD3.64 UR76, UPT, UPT, UR10, 0x2, URZ ;  /* 0x000000020a4c7897 */ /* 0x000fe2000fffe0ff */
[----:B------:R-:W-:Y:S01]  /*10740*/  R2UR UR12, R3 ;  /* 0x00000000030c72ca */ /* 0x000fe200000e0000 */
[----:B------:R-:W-:Y:S01]  /*10750*/  UIADD3.64 UR48, UPT, UPT, UR10, 0x100, URZ ;  /* 0x000001000a307897 */ /* 0x000fe2000fffe0ff */
[----:B------:R-:W-:Y:S01]  /*10760*/  IADD3 R3, P1, PT, R2, 0x100, RZ ;  /* 0x0000010002037810 */ /* 0x000fe20007f3e0ff */
[----:B------:R-:W-:-:S02]  /*10770*/  UIADD3.64 UR50, UPT, UPT, UR10, 0x102, URZ ;  /* 0x000001020a327897 */ /* 0x000fc4000fffe0ff */
[----:B------:R-:W-:Y:S01]  /*10780*/  UIADD3.64 UR52, UPT, UPT, UR10, 0x104, URZ ;  /* 0x000001040a347897 */ /* 0x000fe2000fffe0ff */
[----:B------:R-:W-:Y:S01]  /*10790*/  R2UR UR14, R3 ;  /* 0x00000000030e72ca */ /* 0x000fe200000e0000 */
[----:B------:R-:W-:Y:S01]  /*107a0*/  UIADD3.64 UR54, UPT, UPT, UR10, 0x1fe, URZ ;  /* 0x000001fe0a367897 */ /* 0x000fe2000fffe0ff */
[C---:B------:R-:W-:Y:S01]  /*107b0*/  IADD3 R3, P0, PT, R2.reuse, 0x180, RZ ;  /* 0x0000018002037810 */ /* 0x040fe20007f1e0ff */
[----:B------:R-:W-:Y:S02]  /*107c0*/  UIADD3.64 UR56, UPT, UPT, UR10, 0x200, URZ ;  /* 0x000002000a387897 */ /* 0x000fe4000fffe0ff */
        /* <DEDUP_REMOVED lines=8> */
[----:B------:R-:W-:-:S04]  /*10850*/  IADD3 R3, P4, PT, R2, 0x280, RZ ;  /* 0x0000028002037810 */ /* 0x000fc80007f9e0ff */
[----:B------:R-:W-:Y:S01]  /*10860*/  R2UR UR20, R3 ;  /* 0x00000000031472ca */ /* 0x000fe200000e0000 */
[----:B------:R-:W-:-:S05]  /*10870*/  IMAD.MOV.U32 R3, RZ, RZ, RZ ;  /* 0x000000ffff037224 */ /* 0x000fca00078e00ff */
[----:B------:R-:W-:Y:S02]  /*10880*/  IADD3.X R3, PT, PT, R3, -0x7fffbfe0, RZ, P3, !PT ;  /* 0x8000402003037810 */ /* 0x000fe40001ffe4ff */
[----:B-1----:R-:W-:Y:S02]  /*10890*/  IADD3 R4, P3, PT, R2, 0x300, RZ ;  /* 0x0000030002047810 */ /* 0x002fe40007f7e0ff */
[----:B------:R-:W-:Y:S01]  /*108a0*/  R2UR UR39, R3 ;  /* 0x00000000032772ca */ /* 0x000fe200000e0000 */
[--C-:B------:R-:W-:Y:S01]  /*108b0*/  IMAD.X R5, RZ, RZ, R3.reuse, P2 ;  /* 0x000000ffff057224 */ /* 0x100fe200010e0603 */
[----:B------:R-:W-:Y:S01]  /*108c0*/  R2UR UR22, R4 ;  /* 0x00000000041672ca */ /* 0x000fe200000e0000 */
[--C-:B------:R-:W-:Y:S01]  /*108d0*/  IMAD.X R7, RZ, RZ, R3.reuse, P1 ;  /* 0x000000ffff077224 */ /* 0x100fe200008e0603 */
[----:B------:R-:W-:Y:S01]  /*108e0*/  IADD3 R4, P2, PT, R2, 0x380, RZ ;  /* 0x0000038002047810 */ /* 0x000fe20007f5e0ff */
[--C-:B------:R-:W-:Y:S01]  /*108f0*/  IMAD.X R11, RZ, RZ, R3.reuse, P0 ;  /* 0x000000ffff0b7224 */ /* 0x100fe200000e0603 */
        /* <DEDUP_REMOVED lines=9> */
[----:B------:R-:W-:Y:S01]  /*10990*/  IMAD.X R5, RZ, RZ, R3, P1 ;  /* 0x000000ffff057224 */ /* 0x000fe200008e0603 */
[----:B------:R-:W-:-:S02]  /*109a0*/  IADD3 R4, P0, PT, R2, 0x480, RZ ;  /* 0x0000048002047810 */ /* 0x000fc40007f1e0ff */
[----:B------:R-:W-:Y:S02]  /*109b0*/  R2UR UR17, R11 ;  /* 0x000000000b1172ca */ /* 0x000fe400000e0000 */
[----:B------:R-:W-:Y:S02]  /*109c0*/  R2UR UR28, R4 ;  /* 0x00000000041c72ca */ /* 0x000fe400000e0000 */
[----:B------:R-:W-:Y:S02]  /*109d0*/  IADD3 R4, P5, PT, R2, 0x500, RZ ;  /* 0x0000050002047810 */ /* 0x000fe40007fbe0ff */
[----:B------:R-:W-:Y:S02]  /*109e0*/  R2UR UR19, R10 ;  /* 0x000000000a1372ca */ /* 0x000fe400000e0000 */
[----:B------:R-:W-:Y:S02]  /*109f0*/  R2UR UR30, R4 ;  /* 0x00000000041e72ca */ /* 0x000fe400000e0000 */
[----:B------:R-:W-:-:S02]  /*10a00*/  IADD3 R4, P4, PT, R2, 0x580, RZ ;  /* 0x0000058002047810 */ /* 0x000fc40007f9e0ff */
[----:B------:R-:W-:Y:S02]  /*10a10*/  R2UR UR21, R9 ;  /* 0x00000000091572ca */ /* 0x000fe400000e0000 */
[----:B------:R-:W-:Y:S02]  /*10a20*/  R2UR UR32, R4 ;  /* 0x00000000042072ca */ /* 0x000fe400000e0000 */
[----:B------:R-:W-:Y:S02]  /*10a30*/  IADD3 R4, P3, PT, R2, 0x600, RZ ;  /* 0x0000060002047810 */ /* 0x000fe40007f7e0ff */
[----:B------:R-:W-:Y:S02]  /*10a40*/  R2UR UR23, R8 ;  /* 0x00000000081772ca */ /* 0x000fe400000e0000 */
[----:B------:R-:W-:Y:S02]  /*10a50*/  R2UR UR34, R4 ;  /* 0x00000000042272ca */ /* 0x000fe400000e0000 */
[----:B------:R-:W-:-:S02]  /*10a60*/  IADD3 R4, P2, PT, R2, 0x680, RZ ;  /* 0x0000068002047810 */ /* 0x000fc40007f5e0ff */
[----:B------:R-:W-:Y:S02]  /*10a70*/  IADD3 R2, P1, PT, R2, 0x700, RZ ;  /* 0x0000070002027810 */ /* 0x000fe40007f3e0ff */
[----:B------:R-:W-:Y:S01]  /*10a80*/  R2UR UR36, R4 ;  /* 0x00000000042472ca */ /* 0x000fe200000e0000 */
[----:B------:R-:W-:Y:S01]  /*10a90*/  VIADD R4, R12, 0x10000 ;  /* 0x000100000c047836 */ /* 0x000fe20000000000 */
[----:B------:R-:W-:Y:S01]  /*10aa0*/  R2UR UR40, R2 ;  /* 0x00000000022872ca */ /* 0x000fe200000e0000 */
[--C-:B------:R-:W-:Y:S01]  /*10ab0*/  IMAD.X R2, RZ, RZ, R3.reuse, P0 ;  /* 0x000000ffff027224 */ /* 0x100fe200000e0603 */
[----:B------:R-:W-:Y:S02]  /*10ac0*/  R2UR UR25, R6 ;  /* 0x00000000061972ca */ /* 0x000fe400000e0000 */
[----:B------:R-:W-:Y:S02]  /*10ad0*/  SHF.R.U32.HI R4, RZ, 0x4, R4 ;  /* 0x00000004ff047819 */ /* 0x000fe40000011604 */
[----:B------:R-:W-:Y:S01]  /*10ae0*/  R2UR UR29, R2 ;  /* 0x00000000021d72ca */ /* 0x000fe200000e0000 */
[----:B------:R-:W-:Y:S01]  /*10af0*/  IMAD.X R2, RZ, RZ, R3, P5 ;  /* 0x000000ffff027224 */ /* 0x000fe200028e0603 */
[----:B------:R-:W-:-:S02]  /*10b00*/  SGXT.U32 R12, R4, 0xe ;  /* 0x0000000e040c781a */ /* 0x000fc40000000000 */
[----:B------:R-:W-:Y:S02]  /*10b10*/  R2UR UR27, R5 ;  /* 0x00000000051b72ca */ /* 0x000fe400000e0000 */
[----:B------:R-:W-:Y:S01]  /*10b20*/  R2UR UR31, R2 ;  /* 0x00000000021f72ca */ /* 0x000fe200000e0000 */
[----:B------:R-:W-:Y:S01]  /*10b30*/  IMAD.X R2, RZ, RZ, R3, P4 ;  /* 0x000000ffff027224 */ /* 0x000fe200020e0603 */
[----:B------:R1:W-:Y:S01]  /*10b40*/  STL.64 [R1+0x820], R12 ;  /* 0x0008200c01007387 */ /* 0x0003e20000100a00 */
[----:B------:R-:W-:-:S03]  /*10b50*/  R2UR UR44, R12 ;  /* 0x000000000c2c72ca */ /* 0x000fc600000e0000 */
[----:B------:R1:W-:Y:S01]  /*10b60*/  STL [R1+0x258], RZ ;  /* 0x000258ff01007387 */ /* 0x0003e20000100800 */
[----:B------:R-:W-:Y:S01]  /*10b70*/  R2UR UR33, R2 ;  /* 0x00000000022172ca */ /* 0x000fe200000e0000 */
[----:B------:R-:W-:-:S05]  /*10b80*/  IMAD.X R2, RZ, RZ, R3, P3 ;  /* 0x000000ffff027224 */ /* 0x000fca00018e0603 */
[----:B------:R-:W-:Y:S01]  /*10b90*/  R2UR UR35, R2 ;  /* 0x00000000022372ca */ /* 0x000fe200000e0000 */
[--C-:B------:R-:W-:Y:S02]  /*10ba0*/  IMAD.X R2, RZ, RZ, R3.reuse, P2 ;  /* 0x000000ffff027224 */ /* 0x100fe400010e0603 */
[----:B------:R-:W-:Y:S02]  /*10bb0*/  UIADD3.64 UR42, UPT, UPT, UR44, -UR46, URZ ;  /* 0x8000002e2c2a7297 */ /* 0x000fe4000fffe0ff */
[----:B------:R-:W-:Y:S01]  /*10bc0*/  UIADD3.64 UR44, UPT, UPT, UR10, 0x4, URZ ;  /* 0x000000040a2c7897 */ /* 0x000fe2000fffe0ff */
[----:B------:R-:W-:Y:S01]  /*10bd0*/  R2UR UR37, R2 ;  /* 0x00000000022572ca */ /* 0x000fe200000e0000 */
[----:B------:R-:W-:Y:S01]  /*10be0*/  IMAD.X R2, RZ, RZ, R3, P1 ;  /* 0x000000ffff027224 */ /* 0x000fe200008e0603 */
[----:B------:R-:W-:Y:S01]  /*10bf0*/  UIADD3.64 UR46, UPT, UPT, UR10, 0xfe, URZ ;  /* 0x000000fe0a2e7897 */ /* 0x000fe2000fffe0ff */
[----:B------:R-:W-:-:S03]  /*10c00*/  IMAD.U32 R3, RZ, RZ, UR70 ;  /* 0x00000046ff037e24 */ /* 0x000fc6000f8e00ff */
[----:B------:R-:W-:Y:S01]  /*10c10*/  R2UR UR41, R2 ;  /* 0x00000000022972ca */ /* 0x000fe200000e0000 */
[----:B------:R-:W-:Y:S01]  /*10c20*/  IMAD.U32 R2, RZ, RZ, UR71 ;  /* 0x00000047ff027e24 */ /* 0x000fe2000f8e00ff */
[----:B-1----:R-:W-:-:S13]  /*10c30*/  UIADD3.64 UR70, UPT, UPT, UR10, 0x304, URZ ;  /* 0x000003040a467897 */ /* 0x002fda000fffe0ff */
.L_x_20:
[----:B------:R-:W2:Y:S04]  /*10c40*/  LDL.64 R8, [R1+0x248] ;  /* 0x0002480001087983 */ /* 0x000ea80000100a00 */
[----:B------:R-:W3:Y:S04]  /*10c50*/  LDL.64 R10, [R1+0x240] ;  /* 0x00024000010a7983 */ /* 0x000ee80000100a00 */
[----:B------:R-:W4:Y:S04]  /*10c60*/  LDL.64 R14, [R1+0x238] ;  /* 0x00023800010e7983 */ /* 0x000f280000100a00 */
[----:B------:R-:W5:Y:S04]  /*10c70*/  LDL R4, [R1+0x85c] ;  /* 0x00085c0001047983 */ /* 0x000f680000100800 */
[----:B------:R-:W5:Y:S04]  /*10c80*/  LDL.64 R28, [R1+0x758] ;  /* 0x00075800011c7983 */ /* 0x000f680000100a00 */
[----:B------:R-:W5:Y:S01]  /*10c90*/  LDL.64 R22, [R1+0x750] ;  /* 0x0007500001167983 */ /* 0x000f620000100a00 */
[----:B------:R-:W-:Y:S01]  /*10ca0*/  SHF.R.S32.HI R5, RZ, 0x1f, R2 ;  /* 0x0000001fff057819 */ /* 0x000fe20000011402 */
[----:B------:R-:W1:Y:S02]  /*10cb0*/  LDCU UR74, c[0x0][0x3c4] ;  /* 0x00007880ff4a77ac */ /* 0x000e640008000800 */
[----:B------:R-:W5:Y:S01]  /*10cc0*/  LDL.64 R18, [R1+0x748] ;  /* 0x0007480001127983 */ /* 0x000f620000100a00 */
[----:B------:R-:W0:Y:S03]  /*10cd0*/  LDCU UR72, c[0x0][0x3c4] ;  /* 0x00007880ff4877ac */ /* 0x000e260008000800 */
[----:B------:R-:W5:Y:S04]  /*10ce0*/  LDL.64 R36, [R1+0x740] ;  /* 0x0007400001247983 */ /* 0x000f680000100a00 */
        /* <DEDUP_REMOVED lines=20> */
[----:B0-----:R-:W5:Y:S04]  /*10e30*/  LDL.64 R74, [R1+0x6f8] ;  /* 0x0006f800014a7983 */ /* 0x001f680000100a00 */
        /* <DEDUP_REMOVED lines=32> */
[----:B------:R-:W5:Y:S01]  /*11040*/  LDL.64 R138, [R1+0x158] ;  /* 0x00015800018a7983 */ /* 0x000f620000100a00 */
[C---:B--2---:R-:W-:Y:S01]  /*11050*/  IADD3 RZ, P0, PT, R2.reuse, R8, RZ ;  /* 0x0000000802ff7210 */ /* 0x044fe20007f1e0ff */
[C---:B------:R-:W-:Y:S01]  /*11060*/  IMAD.IADD R6, R2.reuse, 0x1, R8 ;  /* 0x0000000102067824 */ /* 0x040fe200078e0208 */
[----:B---3--:R-:W-:-:S03]  /*11070*/  IADD3 RZ, P1, PT, R2, R10, RZ ;  /* 0x0000000a02ff7210 */ /* 0x008fc60007f3e0ff */
[C---:B------:R-:W-:Y:S01]  /*11080*/  IMAD.X R7, R5.reuse, 0x1, R9, P0 ;  /* 0x0000000105077824 */ /* 0x040fe200000e0609 */
[C---:B----4-:R-:W-:Y:S01]  /*11090*/  IADD3 RZ, P2, PT, R2.reuse, R14, RZ ;  /* 0x0000000e02ff7210 */ /* 0x050fe20007f5e0ff */
[C---:B------:R-:W-:Y:S01]  /*110a0*/  IMAD.IADD R8, R2.reuse, 0x1, R10 ;  /* 0x0000000102087824 */ /* 0x040fe200078e020a */
[----:B------:R-:W-:Y:S01]  /*110b0*/  IADD3 R10, P0, PT, R2, R202, RZ ;  /* 0x000000ca020a7210 */ /* 0x000fe20007f1e0ff */
[C---:B------:R-:W-:Y:S01]  /*110c0*/  IMAD.X R9, R5.reuse, 0x1, R11, P1 ;  /* 0x0000000105097824 */ /* 0x040fe200008e060b */
[----:B-----5:R-:W-:Y:S01]  /*110d0*/  R2UR UR73, R4 ;  /* 0x00000000044972ca */ /* 0x020fe200000e0000 */
[C---:B------:R-:W-:Y:S01]  /*110e0*/  IMAD.IADD R12, R2.reuse, 0x1, R14 ;  /* 0x00000001020c7824 */ /* 0x040fe200078e020e */
[----:B------:R0:W2:Y:S01]  /*110f0*/  LDG.E.U8 R4, desc[UR8][R6.64] ;  /* 0x0000000806047981 */ /* 0x0000a2000c1e1100 */
[C---:B------:R-:W-:Y:S02]  /*11100*/  IMAD.X R13, R5.reuse, 0x1, R15, P2 ;  /* 0x00000001050d7824 */ /* 0x040fe400010e060f */
[----:B------:R-:W-:Y:S01]  /*11110*/  IMAD.X R11, R5, 0x1, R203, P0 ;  /* 0x00000001050b7824 */ /* 0x000fe200000e06cb */
[----:B------:R-:W3:Y:S04]  /*11120*/  LDG.E.U8 R8, desc[UR8][R8.64] ;  /* 0x0000000808087981 */ /* 0x000ee8000c1e1100 */
[----:B------:R-:W4:Y:S01]  /*11130*/  LDG.E.U8 R10, desc[UR8][R10.64] ;  /* 0x000000080a0a7981 */ /* 0x000f22000c1e1100 */
[----:B0-----:R-:W-:-:S03]  /*11140*/  IADD3 R6, P1, PT, R2, R200, RZ ;  /* 0x000000c802067210 */ /* 0x001fc60007f3e0ff */
[----:B------:R0:W5:Y:S02]  /*11150*/  LDG.E.U8 R9, desc[UR8][R12.64] ;  /* 0x000000080c097981 */ /* 0x000164000c1e1100 */
[----:B------:R-:W-:Y:S01]  /*11160*/  IMAD.X R7, R5, 0x1, R201, P1 ;  /* 0x0000000105077824 */ /* 0x000fe200008e06c9 */
[----:B------:R-:W-:-:S04]  /*11170*/  IADD3 R16, P1, PT, R2, R204, RZ ;  /* 0x000000cc02107210 */ /* 0x000fc80007f3e0ff */
[----:B------:R1:W2:Y:S01]  /*11180*/  LDG.E.U8 R11, desc[UR8][R6.64] ;  /* 0x00000008060b7981 */ /* 0x0002a2000c1e1100 */
[----:B0-----:R-:W-:Y:S01]  /*11190*/  IADD3 R12, P0, PT, R2, R198, RZ ;  /* 0x000000c6020c7210 */ /* 0x001fe20007f1e0ff */
[----:B------:R-:W-:-:S04]  /*111a0*/  IMAD.X R17, R5, 0x1, R205, P1 ;  /* 0x0000000105117824 */ /* 0x000fc800008e06cd */
[C---:B------:R-:W-:Y:S01]  /*111b0*/  IMAD.X R13, R5.reuse, 0x1, R199, P0 ;  /* 0x00000001050d7824 */ /* 0x040fe200000e06c7 */
[C---:B------:R-:W-:Y:S02]  /*111c0*/  IADD3 R14, P0, PT, R2.reuse, R28, RZ ;  /* 0x0000001c020e7210 */ /* 0x040fe40007f1e0ff */
[C---:B-1----:R-:W-:Y:S02]  /*111d0*/  IADD3 R6, P1, PT, R2.reuse, R22, RZ ;  /* 0x0000001602067210 */ /* 0x042fe40007f3e0ff */
[----:B------:R-:W2:Y:S01]  /*111e0*/  LDG.E.U8 R12, desc[UR8][R12.64] ;  /* 0x000000080c0c7981 */ /* 0x000ea2000c1e1100 */
[C---:B------:R-:W-:Y:S02]  /*111f0*/  IMAD.X R15, R5.reuse, 0x1, R29, P0 ;  /* 0x00000001050f7824 */ /* 0x040fe400000e061d */
[C---:B------:R-:W-:Y:S01]  /*11200*/  IMAD.X R7, R5.reuse, 0x1, R23, P1 ;  /* 0x0000000105077824 */ /* 0x040fe200008e0617 */
[----:B------:R-:W-:Y:S01]  /*11210*/  IADD3 R22, P1, PT, R2, R36, RZ ;  /* 0x0000002402167210 */ /* 0x000fe20007f3e0ff */
[----:B------:R-:W2:Y:S04]  /*11220*/  LDL.64 R28, [R1+0x220] ;  /* 0x00022000011c7983 */ /* 0x000ea80000100a00 */
[----:B------:R-:W3:Y:S04]  /*11230*/  LDG.E.U8 R14, desc[UR8][R14.64] ;  /* 0x000000080e0e7981 */ /* 0x000ee8000c1e1100 */
[----:B------:R0:W3:Y:S01]  /*11240*/  LDG.E.U8 R13, desc[UR8][R16.64] ;  /* 0x00000008100d7981 */ /* 0x0000e2000c1e1100 */
[----:B------:R-:W-:-:S03]  /*11250*/  IMAD.X R23, R5, 0x1, R37, P1 ;  /* 0x0000000105177824 */ /* 0x000fc600008e0625 */
[----:B------:R-:W3:Y:S04]  /*11260*/  LDL.64 R36, [R1+0x818] ;  /* 0x0008180001247983 */ /* 0x000ee80000100a00 */
[----:B------:R1:W4:Y:S01]  /*11270*/  LDG.E.U8 R15, desc[UR8][R6.64] ;  /* 0x00000008060f7981 */ /* 0x000322000c1e1100 */
[----:B0-----:R-:W-:-:S05]  /*11280*/  IADD3 R16, P0, PT, R2, R18, RZ ;  /* 0x0000001202107210 */ /* 0x001fca0007f1e0ff */
[C---:B------:R-:W-:Y:S01]  /*11290*/  IMAD.X R17, R5.reuse, 0x1, R19, P0 ;  /* 0x0000000105117824 */ /* 0x040fe200000e0613 */
[C---:B------:R-:W-:Y:S02]  /*112a0*/  IADD3 R18, P0, PT, R2.reuse, R24, RZ ;  /* 0x0000001802127210 */ /* 0x040fe40007f1e0ff */
[C---:B-1----:R-:W-:Y:S02]  /*112b0*/  IADD3 R6, P1, PT, R2.reuse, R34, RZ ;  /* 0x0000002202067210 */ /* 0x042fe40007f3e0ff */
[----:B------:R-:W4:Y:S01]  /*112c0*/  LDG.E.U8 R16, desc[UR8][R16.64] ;  /* 0x0000000810107981 */ /* 0x000f22000c1e1100 */
[C---:B------:R-:W-:Y:S01]  /*112d0*/  IMAD.X R19, R5.reuse, 0x1, R25, P0 ;  /* 0x0000000105137824 */ /* 0x040fe200000e0619 */
[C---:B------:R-:W-:Y:S01]  /*112e0*/  IADD3 R24, P0, PT, R2.reuse, R26, RZ ;  /* 0x0000001a02187210 */ /* 0x040fe20007f1e0ff */
[C---:B------:R-:W-:Y:S02]  /*112f0*/  IMAD.X R7, R5.reuse, 0x1, R35, P1 ;  /* 0x0000000105077824 */ /* 0x040fe400008e0623 */
[----:B------:R-:W4:Y:S02]  /*11300*/  LDL.64 R34, [R1+0x810] ;  /* 0x0008100001227983 */ /* 0x000f240000100a00 */
[C---:B------:R-:W-:Y:S01]  /*11310*/  IMAD.X R25, R5.reuse, 0x1, R27, P0 ;  /* 0x0000000105197824 */ /* 0x040fe200000e061b */
[----:B------:R-:W-:Y:S01]  /*11320*/  IADD3 R26, P0, PT, R2, R38, RZ ;  /* 0x00000026021a7210 */ /* 0x000fe20007f1e0ff */
[----:B------:R-:W5:Y:S04]  /*11330*/  LDG.E.U8 R18, desc[UR8][R18.64] ;  /* 0x0000000812127981 */ /* 0x000f68000c1e1100 */
[----:B------:R0:W5:Y:S01]  /*11340*/  LDG.E.U8 R17, desc[UR8][R22.64] ;  /* 0x0000000816117981 */ /* 0x000162000c1e1100 */
[----:B------:R-:W-:-:S03]  /*11350*/  IMAD.X R27, R5, 0x1, R39, P0 ;  /* 0x00000001051b7824 */ /* 0x000fc600000e0627 */
[----:B------:R-:W5:Y:S04]  /*11360*/  LDL.64 R38, [R1+0x730] ;  /* 0x0007300001267983 */ /* 0x000f680000100a00 */
[----:B------:R1:W5:Y:S01]  /*11370*/  LDG.E.U8 R19, desc[UR8][R24.64] ;  /* 0x0000000818137981 */ /* 0x000362000c1e1100 */
[C---:B0-----:R-:W-:Y:S02]  /*11380*/  IADD3 R22, P1, PT, R2.reuse, R40, RZ ;  /* 0x0000002802167210 */ /* 0x041fe40007f3e0ff */
[----:B------:R-:W-:Y:S01]  /*11390*/  IADD3 RZ, P2, PT, R2, R42, RZ ;  /* 0x0000002a02ff7210 */ /* 0x000fe20007f5e0ff */
[----:B------:R-:W5:Y:S02]  /*113a0*/  LDG.E.U8 R6, desc[UR8][R6.64] ;  /* 0x0000000806067981 */ /* 0x000f64000c1e1100 */
[----:B------:R-:W-:-:S02]  /*113b0*/  IMAD.X R23, R5, 0x1, R41, P1 ;  /* 0x0000000105177824 */ /* 0x000fc400008e0629 */
[----:B------:R-:W5:Y:S01]  /*113c0*/  LDL.64 R40, [R1+0x738] ;  /* 0x0007380001287983 */ /* 0x000f620000100a00 */
[C---:B------:R-:W-:Y:S02]  /*113d0*/  IADD3 RZ, P1, PT, R2.reuse, R32, RZ ;  /* 0x0000002002ff7210 */ /* 0x040fe40007f3e0ff */
[C---:B------:R-:W-:Y:S01]  /*113e0*/  IADD3 RZ, P0, PT, R2.reuse, R30, RZ ;  /* 0x0000001e02ff7210 */ /* 0x040fe20007f1e0ff */
[----:B------:R-:W5:Y:S02]  /*113f0*/  LDG.E.U8 R22, desc[UR8][R22.64] ;  /* 0x0000000816167981 */ /* 0x000f64000c1e1100 */
[----:B-1----:R-:W-:Y:S02]  /*11400*/  IMAD.X R25, R5, 0x1, R33, P1 ;  /* 0x0000000105197824 */ /* 0x002fe400008e0621 */
[----:B------:R0:W5:Y:S01]  /*11410*/  LDG.E.U8 R23, desc[UR8][R26.64] ;  /* 0x000000081a177981 */ /* 0x000162000c1e1100 */
[----:B------:R-:W-:-:S06]  /*11420*/  IMAD.IADD R24, R2, 0x1, R32 ;  /* 0x0000000102187824 */ /* 0x000fcc00078e0220 */
[----:B------:R-:W5:Y:S01]  /*11430*/  LDG.E.U8 R24, desc[UR8][R24.64] ;  /* 0x0000000818187981 */ /* 0x000f62000c1e1100 */
[----:B0-----:R-:W-:Y:S02]  /*11440*/  IMAD.IADD R26, R2, 0x1, R30 ;  /* 0x00000001021a7824 */ /* 0x001fe400078e021e */
[----:B------:R-:W-:-:S05]  /*11450*/  IMAD.X R27, R5, 0x1, R31, P0 ;  /* 0x00000001051b7824 */ /* 0x000fca00000e061f */
[----:B------:R-:W5:Y:S01]  /*11460*/  LDG.E.U8 R26, desc[UR8][R26.64] ;  /* 0x000000081a1a7981 */ /* 0x000f62000c1e1100 */
[C---:B--2---:R-:W-:Y:S01]  /*11470*/  IADD3 RZ, P1, PT, R2.reuse, R28, RZ ;  /* 0x0000001c02ff7210 */ /* 0x044fe20007f3e0ff */
[----:B------:R-:W-:-:S04]  /*11480*/  IMAD.IADD R30, R2, 0x1, R28 ;  /* 0x00000001021e7824 */ /* 0x000fc800078e021c */
[----:B------:R-:W-:-:S05]  /*11490*/  IMAD.X R31, R5, 0x1, R29, P1 ;  /* 0x00000001051f7824 */ /* 0x000fca00008e061d */
[----:B------:R4:W2:Y:S01]  /*114a0*/  LDG.E.U8 R27, desc[UR8][R30.64] ;  /* 0x000000081e1b7981 */ /* 0x0008a2000c1e1100 */
[C---:B---3--:R-:W-:Y:S01]  /*114b0*/  IADD3 R32, P0, PT, R2.reuse, R36, RZ ;  /* 0x0000002402207210 */ /* 0x048fe20007f1e0ff */
[C---:B------:R-:W-:Y:S02]  /*114c0*/  IMAD.IADD R28, R2.reuse, 0x1, R42 ;  /* 0x00000001021c7824 */ /* 0x040fe400078e022a */
[C---:B------:R-:W-:Y:S02]  /*114d0*/  IMAD.X R29, R5.reuse, 0x1, R43, P2 ;  /* 0x00000001051d7824 */ /* 0x040fe400010e062b */
[----:B------:R-:W-:Y:S01]  /*114e0*/  IMAD.X R33, R5, 0x1, R37, P0 ;  /* 0x0000000105217824 */ /* 0x000fe200000e0625 */
[----:B------:R-:W3:Y:S04]  /*114f0*/  LDL.64 R42, [R1+0x210] ;  /* 0x00021000012a7983 */ /* 0x000ee80000100a00 */
[----:B------:R-:W2:Y:S04]  /*11500*/  LDG.E.U8 R28, desc[UR8][R28.64] ;  /* 0x000000081c1c7981 */ /* 0x000ea8000c1e1100 */
[----:B------:R0:W2:Y:S01]  /*11510*/  LDG.E.U8 R29, desc[UR8][R32.64] ;  /* 0x00000008201d7981 */ /* 0x0000a2000c1e1100 */
[----:B----4-:R-:W-:-:S05]  /*11520*/  IADD3 R30, P1, PT, R2, R34, RZ ;  /* 0x00000022021e7210 */ /* 0x010fca0007f3e0ff */
[----:B------:R-:W-:-:S05]  /*11530*/  IMAD.X R31, R5, 0x1, R35, P1 ;  /* 0x00000001051f7824 */ /* 0x000fca00008e0623 */
[----:B------:R-:W4:Y:S01]  /*11540*/  LDG.E.U8 R30, desc[UR8][R30.64] ;  /* 0x000000081e1e7981 */ /* 0x000f22000c1e1100 */
[----:B-----5:R-:W-:-:S05]  /*11550*/  IADD3 R34, P1, PT, R2, R38, RZ ;  /* 0x0000002602227210 */ /* 0x020fca0007f3e0ff */
[----:B------:R-:W-:-:S05]  /*11560*/  IMAD.X R35, R5, 0x1, R39, P1 ;  /* 0x0000000105237824 */ /* 0x000fca00008e0627 */
[----:B------:R1:W5:Y:S01]  /*11570*/  LDG.E.U8 R25, desc[UR8][R34.64] ;  /* 0x0000000822197981 */ /* 0x000362000c1e1100 */
[----:B------:R-:W-:-:S05]  /*11580*/  IADD3 R36, P0, PT, R2, R40, RZ ;  /* 0x0000002802247210 */ /* 0x000fca0007f1e0ff */
[C---:B------:R-:W-:Y:S01]  /*11590*/  IMAD.X R37, R5.reuse, 0x1, R41, P0 ;  /* 0x0000000105257824 */ /* 0x040fe200000e0629 */
[C---:B0-----:R-:W-:Y:S02]  /*115a0*/  IADD3 R32, P0, PT, R2.reuse, R58, RZ ;  /* 0x0000003a02207210 */ /* 0x041fe40007f1e0ff */
[C---:B------:R-:W-:Y:S02]  /*115b0*/  IADD3 R40, P1, PT, R2.reuse, R56, RZ ;  /* 0x0000003802287210 */ /* 0x040fe40007f3e0ff */
[----:B------:R0:W2:Y:S01]  /*115c0*/  LDG.E.U8 R39, desc[UR8][R36.64] ;  /* 0x0000000824277981 */ /* 0x0000a2000c1e1100 */
[C---:B------:R-:W-:Y:S01]  /*115d0*/  IMAD.X R33, R5.reuse, 0x1, R59, P0 ;  /* 0x0000000105217824 */ /* 0x040fe200000e063b */
[C---:B-1----:R-:W-:Y:S01]  /*115e0*/  IADD3 R34, P0, PT, R2.reuse, R54, RZ ;  /* 0x0000003602227210 */ /* 0x042fe20007f1e0ff */
[C---:B------:R-:W-:Y:S01]  /*115f0*/  IMAD.X R41, R5.reuse, 0x1, R57, P1 ;  /* 0x0000000105297824 */ /* 0x040fe200008e0639 */
[----:B------:R-:W2:Y:S03]  /*11600*/  LDL.64 R58, [R1+0x600] ;  /* 0x00060000013a7983 */ /* 0x000ea60000100a00 */
[----:B------:R-:W-:Y:S01]  /*11610*/  IMAD.X R35, R5, 0x1, R55, P0 ;  /* 0x0000000105237824 */ /* 0x000fe200000e0637 */
[----:B------:R-:W2:Y:S04]  /*11620*/  LDL.64 R56, [R1+0x808] ;  /* 0x0008080001387983 */ /* 0x000ea80000100a00 */
[----:B------:R-:W4:Y:S04]  /*11630*/  LDL.64 R54, [R1+0x800] ;  /* 0x0008000001367983 */ /* 0x000f280000100a00 */
[----:B------:R1:W5:Y:S01]  /*11640*/  LDG.E.U8 R31, desc[UR8][R32.64] ;  /* 0x00000008201f7981 */ /* 0x000362000c1e1100 */
[----:B0-----:R-:W-:-:S03]  /*11650*/  IADD3 R36, P0, PT, R2, R48, RZ ;  /* 0x0000003002247210 */ /* 0x001fc60007f1e0ff */
[----:B------:R0:W5:Y:S01]  /*11660*/  LDG.E.U8 R85, desc[UR8][R34.64] ;  /* 0x0000000822557981 */ /* 0x000162000c1e1100 */
[----:B------:R-:W-:-:S03]  /*11670*/  IADD3 RZ, P2, PT, R2, R44, RZ ;  /* 0x0000002c02ff7210 */ /* 0x000fc60007f5e0ff */
[----:B------:R-:W5:Y:S01]  /*11680*/  LDG.E.U8 R40, desc[UR8][R40.64] ;  /* 0x0000000828287981 */ /* 0x000f62000c1e1100 */
[C---:B-1----:R-:W-:Y:S01]  /*11690*/  IADD3 R32, P1, PT, R2.reuse, R52, RZ ;  /* 0x0000003402207210 */ /* 0x042fe20007f3e0ff */
[C---:B------:R-:W-:Y:S02]  /*116a0*/  IMAD.X R37, R5.reuse, 0x1, R49, P0 ;  /* 0x0000000105257824 */ /* 0x040fe400000e0631 */
[----:B------:R-:W5:Y:S02]  /*116b0*/  LDL.64 R48, [R1+0x710] ;  /* 0x0007100001307983 */ /* 0x000f640000100a00 */
[----:B------:R-:W-:Y:S02]  /*116c0*/  IMAD.X R33, R5, 0x1, R53, P1 ;  /* 0x0000000105217824 */ /* 0x000fe400008e0635 */
[----:B------:R-:W5:Y:S01]  /*116d0*/  LDL.64 R52, [R1+0x718] ;  /* 0x0007180001347983 */ /* 0x000f620000100a00 */
[----:B0-----:R-:W-:-:S03]  /*116e0*/  IADD3 R34, P1, PT, R2, R50, RZ ;  /* 0x0000003202227210 */ /* 0x001fc60007f3e0ff */
[----:B------:R-:W5:Y:S02]  /*116f0*/  LDG.E.U8 R32, desc[UR8][R32.64] ;  /* 0x0000000820207981 */ /* 0x000f64000c1e1100 */
[----:B------:R-:W-:Y:S02]  /*11700*/  IMAD.X R35, R5, 0x1, R51, P1 ;  /* 0x0000000105237824 */ /* 0x000fe400008e0633 */
[----:B------:R-:W5:Y:S01]  /*11710*/  LDL.64 R50, [R1+0x700] ;  /* 0x0007000001327983 */ /* 0x000f620000100a00 */
[----:B------:R-:W-:-:S03]  /*11720*/  IADD3 RZ, P1, PT, R2, R46, RZ ;  /* 0x0000002e02ff7210 */ /* 0x000fc60007f3e0ff */
[----:B------:R-:W5:Y:S04]  /*11730*/  LDG.E.U8 R34, desc[UR8][R34.64] ;  /* 0x0000000822227981 */ /* 0x000f68000c1e1100 */
[----:B------:R0:W5:Y:S01]  /*11740*/  LDG.E.U8 R33, desc[UR8][R36.64] ;  /* 0x0000000824217981 */ /* 0x000162000c1e1100 */
[C---:B---3--:R-:W-:Y:S01]  /*11750*/  IADD3 RZ, P0, PT, R2.reuse, R42, RZ ;  /* 0x0000002a02ff7210 */ /* 0x048fe20007f1e0ff */
[----:B0-----:R-:W-:-:S04]  /*11760*/  IMAD.IADD R36, R2, 0x1, R42 ;  /* 0x0000000102247824 */ /* 0x001fc800078e022a */
[C---:B------:R-:W-:Y:S02]  /*11770*/  IMAD.X R37, R5.reuse, 0x1, R43, P0 ;  /* 0x0000000105257824 */ /* 0x040fe400000e062b */
[C---:B------:R-:W-:Y:S02]  /*11780*/  IMAD.IADD R42, R2.reuse, 0x1, R46 ;  /* 0x00000001022a7824 */ /* 0x040fe400078e022e */
[----:B------:R-:W-:Y:S01]  /*11790*/  IMAD.X R43, R5, 0x1, R47, P1 ;  /* 0x00000001052b7824 */ /* 0x000fe200008e062f */
[----:B------:R0:W3:Y:S04]  /*117a0*/  LDG.E.U8 R35, desc[UR8][R36.64] ;  /* 0x0000000824237981 */ /* 0x0000e8000c1e1100 */
[----:B------:R5:W3:Y:S01]  /*117b0*/  LDG.E.U8 R7, desc[UR8][R42.64] ;  /* 0x000000082a077981 */ /* 0x000ae2000c1e1100 */
[----:B0-----:R-:W-:-:S02]  /*117c0*/  IMAD.IADD R36, R2, 0x1, R44 ;  /* 0x0000000102247824 */ /* 0x001fc400078e022c */
[----:B------:R-:W-:-:S05]  /*117d0*/  IMAD.X R37, R5, 0x1, R45, P2 ;  /* 0x0000000105257824 */ /* 0x000fca00010e062d */
[----:B------:R-:W3:Y:S01]  /*117e0*/  LDG.E.U8 R36, desc[UR8][R36.64] ;  /* 0x0000000824247981 */ /* 0x000ee2000c1e1100 */
[C---:B--2---:R-:W-:Y:S02]  /*117f0*/  IADD3 R46, P0, PT, R2.reuse, R56, RZ ;  /* 0x00000038022e7210 */ /* 0x044fe40007f1e0ff */
[----:B----4-:R-:W-:-:S03]  /*11800*/  IADD3 R44, P1, PT, R2, R54, RZ ;  /* 0x00000036022c7210 */ /* 0x010fc60007f3e0ff */
[C---:B------:R-:W-:Y:S02]  /*11810*/  IMAD.X R47, R5.reuse, 0x1, R57, P0 ;  /* 0x00000001052f7824 */ /* 0x040fe400000e0639 */
[----:B------:R-:W2:Y:S01]  /*11820*/  LDL.64 R56, [R1+0x1f8] ;  /* 0x0001f80001387983 */ /* 0x000ea20000100a00 */
[----:B------:R-:W-:-:S03]  /*11830*/  IMAD.X R45, R5, 0x1, R55, P1 ;  /* 0x00000001052d7824 */ /* 0x000fc600008e0637 */
[----:B------:R-:W4:Y:S04]  /*11840*/  LDL.64 R54, [R1+0x1f0] ;  /* 0x0001f00001367983 */ /* 0x000f280000100a00 */
[----:B------:R0:W3:Y:S04]  /*11850*/  LDG.E.U8 R37, desc[UR8][R46.64] ;  /* 0x000000082e257981 */ /* 0x0000e8000c1e1100 */
[----:B------:R1:W3:Y:S01]  /*11860*/  LDG.E.U8 R41, desc[UR8][R44.64] ;  /* 0x000000082c297981 */ /* 0x0002e2000c1e1100 */
[C---:B-----5:R-:W-:Y:S02]  /*11870*/  IADD3 R42, P0, PT, R2.reuse, R52, RZ ;  /* 0x00000034022a7210 */ /* 0x060fe40007f1e0ff */
[----:B0-----:R-:W-:-:S03]  /*11880*/  IADD3 R46, P1, PT, R2, R48, RZ ;  /* 0x00000030022e7210 */ /* 0x001fc60007f3e0ff */
[C---:B------:R-:W-:Y:S01]  /*11890*/  IMAD.X R43, R5.reuse, 0x1, R53, P0 ;  /* 0x00000001052b7824 */ /* 0x040fe200000e0635 */
[C---:B-1----:R-:W-:Y:S01]  /*118a0*/  IADD3 R44, P0, PT, R2.reuse, R64, RZ ;  /* 0x00000040022c7210 */ /* 0x042fe20007f1e0ff */
[C---:B------:R-:W-:Y:S01]  /*118b0*/  IMAD.X R47, R5.reuse, 0x1, R49, P1 ;  /* 0x00000001052f7824 */ /* 0x040fe200008e0631 */
[----:B------:R-:W-:Y:S01]  /*118c0*/  IADD3 R48, P1, PT, R2, R50, RZ ;  /* 0x0000003202307210 */ /* 0x000fe20007f3e0ff */
[----:B------:R-:W5:Y:S02]  /*118d0*/  LDL.64 R52, [R1+0x1e8] ;  /* 0x0001e80001347983 */ /* 0x000f640000100a00 */
[C---:B------:R-:W-:Y:S02]  /*118e0*/  IMAD.X R45, R5.reuse, 0x1, R65, P0 ;  /* 0x00000001052d7824 */ /* 0x040fe400000e0641 */
[----:B------:R-:W3:Y:S01]  /*118f0*/  LDG.E.U8 R42, desc[UR8][R42.64] ;  /* 0x000000082a2a7981 */ /* 0x000ee2000c1e1100 */
[----:B------:R-:W-:-:S03]  /*11900*/  IMAD.X R49, R5, 0x1, R51, P1 ;  /* 0x0000000105317824 */ /* 0x000fc600008e0633 */
[----:B------:R-:W3:Y:S04]  /*11910*/  LDL.64 R64, [R1+0x1e0] ;  /* 0x0001e00001407983 */ /* 0x000ee80000100a00 */
[----:B------:R-:W3:Y:S04]  /*11920*/  LDG.E.U8 R44, desc[UR8][R44.64] ;  /* 0x000000082c2c7981 */ /* 0x000ee8000c1e1100 */
[----:B------:R0:W3:Y:S01]  /*11930*/  LDG.E.U8 R43, desc[UR8][R46.64] ;  /* 0x000000082e2b7981 */ /* 0x0000e2000c1e1100 */
[----:B------:R-:W-:-:S03]  /*11940*/  IADD3 R50, P1, PT, R2, R66, RZ ;  /* 0x0000004202327210 */ /* 0x000fc60007f3e0ff */
[----:B------:R1:W3:Y:S01]  /*11950*/  LDG.E.U8 R45, desc[UR8][R48.64] ;  /* 0x00000008302d7981 */ /* 0x0002e2000c1e1100 */
[----:B0-----:R-:W-:-:S05]  /*11960*/  IADD3 R46, P0, PT, R2, R62, RZ ;  /* 0x0000003e022e7210 */ /* 0x001fca0007f1e0ff */
[C---:B------:R-:W-:Y:S01]  /*11970*/  IMAD.X R47, R5.reuse, 0x1, R63, P0 ;  /* 0x00000001052f7824 */ /* 0x040fe200000e063f */
[C---:B-1----:R-:W-:Y:S01]  /*11980*/  IADD3 R48, P0, PT, R2.reuse, R60, RZ ;  /* 0x0000003c02307210 */ /* 0x042fe20007f1e0ff */
[----:B------:R-:W3:Y:S01]  /*11990*/  LDL.64 R62, [R1+0x7f8] ;  /* 0x0007f800013e7983 */ /* 0x000ee20000100a00 */
[C---:B------:R-:W-:Y:S01]  /*119a0*/  IMAD.X R51, R5.reuse, 0x1, R67, P1 ;  /* 0x0000000105337824 */ /* 0x040fe200008e0643 */
[----:B------:R-:W-:Y:S02]  /*119b0*/  IADD3 R92, P1, PT, R2, R58, RZ ;  /* 0x0000003a025c7210 */ /* 0x000fe40007f3e0ff */
[C---:B------:R-:W-:Y:S01]  /*119c0*/  IMAD.X R49, R5.reuse, 0x1, R61, P0 ;  /* 0x0000000105317824 */ /* 0x040fe200000e063d */
[----:B------:R-:W3:Y:S04]  /*119d0*/  LDL.64 R66, [R1+0x7f0] ;  /* 0x0007f00001427983 */ /* 0x000ee80000100a00 */
[----:B------:R-:W3:Y:S01]  /*119e0*/  LDL.64 R60, [R1+0x7e8] ;  /* 0x0007e800013c7983 */ /* 0x000ee20000100a00 */
[----:B------:R-:W-:-:S03]  /*119f0*/  IMAD.X R93, R5, 0x1, R59, P1 ;  /* 0x00000001055d7824 */ /* 0x000fc600008e063b */
[----:B------:R-:W3:Y:S04]  /*11a00*/  LDL.64 R58, [R1+0x7e0] ;  /* 0x0007e000013a7983 */ /* 0x000ee80000100a00 */
[----:B------:R-:W3:Y:S04]  /*11a10*/  LDG.E.U8 R46, desc[UR8][R46.64] ;  /* 0x000000082e2e7981 */ /* 0x000ee8000c1e1100 */
[----:B------:R0:W3:Y:S04]  /*11a20*/  LDG.E.U8 R69, desc[UR8][R50.64] ;  /* 0x0000000832457981 */ /* 0x0000e8000c1e1100 */
[----:B------:R-:W3:Y:S04]  /*11a30*/  LDG.E.U8 R92, desc[UR8][R92.64] ;  /* 0x000000085c5c7981 */ /* 0x000ee8000c1e1100 */
[----:B------:R1:W3:Y:S01]  /*11a40*/  LDG.E.U8 R47, desc[UR8][R48.64] ;  /* 0x00000008302f7981 */ /* 0x0002e2000c1e1100 */
[----:B--2---:R-:W-:-:S02]  /*11a50*/  IADD3 RZ, P0, PT, R2, R56, RZ ;  /* 0x0000003802ff7210 */ /* 0x004fc40007f1e0ff */
[C---:B----4-:R-:W-:Y:S01]  /*11a60*/  IADD3 RZ, P1, PT, R2.reuse, R54, RZ ;  /* 0x0000003602ff7210 */ /* 0x050fe20007f3e0ff */
[C---:B0-----:R-:W-:Y:S02]  /*11a70*/  IMAD.IADD R50, R2.reuse, 0x1, R56 ;  /* 0x0000000102327824 */ /* 0x041fe400078e0238 */
[C---:B------:R-:W-:Y:S02]  /*11a80*/  IMAD.X R51, R5.reuse, 0x1, R57, P0 ;  /* 0x0000000105337824 */ /* 0x040fe400000e0639 */
[----:B-1----:R-:W-:Y:S01]  /*11a90*/  IMAD.IADD R48, R2, 0x1, R54 ;  /* 0x0000000102307824 */ /* 0x002fe200078e0236 */
[----:B------:R-:W2:Y:S01]  /*11aa0*/  LDL.64 R56, [R1+0x6e8] ;  /* 0x0006e80001387983 */ /* 0x000ea20000100a00 */
[----:B------:R-:W-:-:S03]  /*11ab0*/  IMAD.X R49, R5, 0x1, R55, P1 ;  /* 0x0000000105317824 */ /* 0x000fc600008e0637 */
[----:B------:R-:W4:Y:S04]  /*11ac0*/  LDL.64 R54, [R1+0x6f0] ;  /* 0x0006f00001367983 */ /* 0x000f280000100a00 */
[----:B------:R0:W4:Y:S04]  /*11ad0*/  LDG.E.U8 R83, desc[UR8][R48.64] ;  /* 0x0000000830537981 */ /* 0x000128000c1e1100 */
[----:B------:R1:W4:Y:S01]  /*11ae0*/  LDG.E.U8 R84, desc[UR8][R50.64] ;  /* 0x0000000832547981 */ /* 0x000322000c1e1100 */
[C---:B-----5:R-:W-:Y:S02]  /*11af0*/  IADD3 RZ, P0, PT, R2.reuse, R52, RZ ;  /* 0x0000003402ff7210 */ /* 0x060fe40007f1e0ff */
[C---:B---3--:R-:W-:Y:S01]  /*11b00*/  IADD3 RZ, P1, PT, R2.reuse, R64, RZ ;  /* 0x0000004002ff7210 */ /* 0x048fe20007f3e0ff */
[----:B0-----:R-:W-:-:S02]  /*11b10*/  IMAD.IADD R48, R2, 0x1, R64 ;  /* 0x0000000102307824 */ /* 0x001fc400078e0240 */
[----:B-1----:R-:W-:Y:S02]  /*11b20*/  IMAD.IADD R50, R2, 0x1, R52 ;  /* 0x0000000102327824 */ /* 0x002fe400078e0234 */
[C---:B------:R-:W-:Y:S02]  /*11b30*/  IMAD.X R49, R5.reuse, 0x1, R65, P1 ;  /* 0x0000000105317824 */ /* 0x040fe400008e0641 */
[----:B------:R-:W3:Y:S01]  /*11b40*/  LDL.64 R64, [R1+0x5f8] ;  /* 0x0005f80001407983 */ /* 0x000ee20000100a00 */
[----:B------:R-:W-:-:S03]  /*11b50*/  IMAD.X R51, R5, 0x1, R53, P0 ;  /* 0x0000000105337824 */ /* 0x000fc600000e0635 */
[----:B------:R-:W5:Y:S04]  /*11b60*/  LDG.E.U8 R81, desc[UR8][R48.64] ;  /* 0x0000000830517981 */ /* 0x000f68000c1e1100 */
[----:B------:R0:W5:Y:S01]  /*11b70*/  LDG.E.U8 R82, desc[UR8][R50.64] ;  /* 0x0000000832527981 */ /* 0x000162000c1e1100 */
[----:B------:R-:W-:-:S05]  /*11b80*/  IADD3 R52, P0, PT, R2, R62, RZ ;  /* 0x0000003e02347210 */ /* 0x000fca0007f1e0ff */
[C---:B------:R-:W-:Y:S02]  /*11b90*/  IMAD.X R53, R5.reuse, 0x1, R63, P0 ;  /* 0x0000000105357824 */ /* 0x040fe400000e063f */
[----:B------:R-:W5:Y:S01]  /*11ba0*/  LDL.64 R62, [R1+0x5e8] ;  /* 0x0005e800013e7983 */ /* 0x000f620000100a00 */
[C---:B0-----:R-:W-:Y:S02]  /*11bb0*/  IADD3 R50, P1, PT, R2.reuse, R66, RZ ;  /* 0x0000004202327210 */ /* 0x041fe40007f3e0ff */
[C---:B------:R-:W-:Y:S01]  /*11bc0*/  IADD3 R48, P0, PT, R2.reuse, R60, RZ ;  /* 0x0000003c02307210 */ /* 0x040fe20007f1e0ff */
[----:B------:R0:W5:Y:S02]  /*11bd0*/  LDG.E.U8 R80, desc[UR8][R52.64] ;  /* 0x0000000834507981 */ /* 0x000164000c1e1100 */
[C---:B------:R-:W-:Y:S02]  /*11be0*/  IMAD.X R51, R5.reuse, 0x1, R67, P1 ;  /* 0x0000000105337824 */ /* 0x040fe400008e0643 */
[----:B------:R-:W-:Y:S01]  /*11bf0*/  IMAD.X R49, R5, 0x1, R61, P0 ;  /* 0x0000000105317824 */ /* 0x000fe200000e063d */
[----:B------:R-:W5:Y:S04]  /*11c00*/  LDL.64 R66, [R1+0x5e0] ;  /* 0x0005e00001427983 */ /* 0x000f680000100a00 */
[----:B------:R-:W5:Y:S01]  /*11c10*/  LDL.64 R60, [R1+0x1d8] ;  /* 0x0001d800013c7983 */ /* 0x000f620000100a00 */
[----:B0-----:R-:W-:-:S03]  /*11c20*/  IADD3 R52, P1, PT, R2, R58, RZ ;  /* 0x0000003a02347210 */ /* 0x001fc60007f3e0ff */
[----:B------:R0:W5:Y:S02]  /*11c30*/  LDG.E.U8 R79, desc[UR8][R50.64] ;  /* 0x00000008324f7981 */ /* 0x000164000c1e1100 */
[----:B------:R-:W-:Y:S02]  /*11c40*/  IMAD.X R53, R5, 0x1, R59, P1 ;  /* 0x0000000105357824 */ /* 0x000fe400008e063b */
[----:B------:R-:W5:Y:S04]  /*11c50*/  LDL.64 R58, [R1+0x1d0] ;  /* 0x0001d000013a7983 */ /* 0x000f680000100a00 */
[----:B------:R-:W5:Y:S01]  /*11c60*/  LDG.E.U8 R78, desc[UR8][R48.64] ;  /* 0x00000008304e7981 */ /* 0x000f62000c1e1100 */
[----:B0-----:R-:W-:-:S03]  /*11c70*/  IADD3 R50, P0, PT, R2, R74, RZ ;  /* 0x0000004a02327210 */ /* 0x001fc60007f1e0ff */
[----:B------:R2:W5:Y:S02]  /*11c80*/  LDG.E.U8 R77, desc[UR8][R52.64] ;  /* 0x00000008344d7981 */ /* 0x000564000c1e1100 */
[----:B------:R-:W-:-:S05]  /*11c90*/  IMAD.X R51, R5, 0x1, R75, P0 ;  /* 0x0000000105337824 */ /* 0x000fca00000e064b */
[----:B------:R0:W5:Y:S01]  /*11ca0*/  LDG.E.U8 R76, desc[UR8][R50.64] ;  /* 0x00000008324c7981 */ /* 0x000162000c1e1100 */
[C---:B--2---:R-:W-:Y:S02]  /*11cb0*/  IADD3 R52, P0, PT, R2.reuse, R56, RZ ;  /* 0x0000003802347210 */ /* 0x044fe40007f1e0ff */
[----:B----4-:R-:W-:-:S03]  /*11cc0*/  IADD3 R48, P1, PT, R2, R54, RZ ;  /* 0x0000003602307210 */ /* 0x010fc60007f3e0ff */
[C---:B------:R-:W-:Y:S02]  /*11cd0*/  IMAD.X R53, R5.reuse, 0x1, R57, P0 ;  /* 0x0000000105357824 */ /* 0x040fe400000e0639 */
[----:B------:R-:W2:Y:S01]  /*11ce0*/  LDL.64 R56, [R1+0x1c0] ;  /* 0x0001c00001387983 */ /* 0x000ea20000100a00 */
[----:B------:R-:W-:-:S03]  /*11cf0*/  IMAD.X R49, R5, 0x1, R55, P1 ;  /* 0x0000000105317824 */ /* 0x000fc600008e0637 */
[----:B------:R-:W4:Y:S01]  /*11d00*/  LDL.64 R54, [R1+0x1c8] ;  /* 0x0001c80001367983 */ /* 0x000f220000100a00 */
[----:B0-----:R-:W-:-:S03]  /*11d10*/  IADD3 R50, P1, PT, R2, R72, RZ ;  /* 0x0000004802327210 */ /* 0x001fc60007f3e0ff */
[----:B------:R3:W4:Y:S02]  /*11d20*/  LDG.E.U8 R75, desc[UR8][R48.64] ;  /* 0x00000008304b7981 */ /* 0x000724000c1e1100 */
[----:B------:R-:W-:Y:S02]  /*11d30*/  IMAD.X R51, R5, 0x1, R73, P1 ;  /* 0x0000000105337824 */ /* 0x000fe400008e0649 */
[----:B------:R0:W4:Y:S04]  /*11d40*/  LDG.E.U8 R74, desc[UR8][R52.64] ;  /* 0x00000008344a7981 */ /* 0x000128000c1e1100 */
[----:B------:R5:W4:Y:S01]  /*11d50*/  LDG.E.U8 R73, desc[UR8][R50.64] ;  /* 0x0000000832497981 */ /* 0x000b22000c1e1100 */
[----:B---3--:R-:W-:-:S05]  /*11d60*/  IADD3 R48, P0, PT, R2, R64, RZ ;  /* 0x0000004002307210 */ /* 0x008fca0007f1e0ff */
[----:B------:R-:W-:Y:S02]  /*11d70*/  IMAD.X R49, R5, 0x1, R65, P0 ;  /* 0x0000000105317824 */ /* 0x000fe400000e0641 */
[----:B------:R-:W3:Y:S01]  /*11d80*/  LDL.64 R64, [R1+0x7d8] ;  /* 0x0007d80001407983 */ /* 0x000ee20000100a00 */
[----:B0-----:R-:W-:-:S03]  /*11d90*/  IADD3 R52, P1, PT, R2, R70, RZ ;  /* 0x0000004602347210 */ /* 0x001fc60007f3e0ff */
[----:B------:R0:W3:Y:S02]  /*11da0*/  LDG.E.U8 R72, desc[UR8][R48.64] ;  /* 0x0000000830487981 */ /* 0x0000e4000c1e1100 */
[----:B------:R-:W-:-:S06]  /*11db0*/  IMAD.X R53, R5, 0x1, R71, P1 ;  /* 0x0000000105357824 */ /* 0x000fcc00008e0647 */
[----:B------:R-:W3:Y:S01]  /*11dc0*/  LDG.E.U8 R53, desc[UR8][R52.64] ;  /* 0x0000000834357981 */ /* 0x000ee2000c1e1100 */
[----:B-----5:R-:W-:-:S05]  /*11dd0*/  IADD3 R50, P0, PT, R2, R62, RZ ;  /* 0x0000003e02327210 */ /* 0x020fca0007f1e0ff */
[----:B------:R-:W-:Y:S02]  /*11de0*/  IMAD.X R51, R5, 0x1, R63, P0 ;  /* 0x0000000105337824 */ /* 0x000fe400000e063f */
[----:B------:R-:W5:Y:S01]  /*11df0*/  LDL.64 R62, [R1+0x7c8] ;  /* 0x0007c800013e7983 */ /* 0x000f620000100a00 */
[----:B0-----:R-:W-:-:S03]  /*11e00*/  IADD3 R48, P1, PT, R2, R66, RZ ;  /* 0x0000004202307210 */ /* 0x001fc60007f3e0ff */
[----:B------:R0:W5:Y:S01]  /*11e10*/  LDG.E.U8 R71, desc[UR8][R50.64] ;  /* 0x0000000832477981 */ /* 0x000162000c1e1100 */
[----:B------:R-:W-:Y:S01]  /*11e20*/  IADD3 RZ, P0, PT, R2, R60, RZ ;  /* 0x0000003c02ff7210 */ /* 0x000fe20007f1e0ff */
[----:B------:R-:W-:-:S05]  /*11e30*/  IMAD.X R49, R5, 0x1, R67, P1 ;  /* 0x0000000105317824 */ /* 0x000fca00008e0643 */
[----:B------:R1:W5:Y:S01]  /*11e40*/  LDG.E.U8 R70, desc[UR8][R48.64] ;  /* 0x0000000830467981 */ /* 0x000362000c1e1100 */
[C---:B0-----:R-:W-:Y:S02]  /*11e50*/  IMAD.IADD R50, R2.reuse, 0x1, R60 ;  /* 0x0000000102327824 */ /* 0x041fe400078e023c */
[----:B------:R-:W-:Y:S01]  /*11e60*/  IMAD.X R51, R5, 0x1, R61, P0 ;  /* 0x0000000105337824 */ /* 0x000fe200000e063d */
[C---:B------:R-:W-:Y:S01]  /*11e70*/  IADD3 RZ, P1, PT, R2.reuse, R58, RZ ;  /* 0x0000003a02ff7210 */ /* 0x040fe20007f3e0ff */
[----:B------:R-:W5:Y:S01]  /*11e80*/  LDL.64 R60, [R1+0x6d8] ;  /* 0x0006d800013c7983 */ /* 0x000f620000100a00 */
[----:B-1----:R-:W-:-:S03]  /*11e90*/  IMAD.IADD R48, R2, 0x1, R58 ;  /* 0x0000000102307824 */ /* 0x002fc600078e023a */
[----:B------:R0:W5:Y:S01]  /*11ea0*/  LDG.E.U8 R68, desc[UR8][R50.64] ;  /* 0x0000000832447981 */ /* 0x000162000c1e1100 */
[----:B------:R-:W-:-:S03]  /*11eb0*/  IMAD.X R49, R5, 0x1, R59, P1 ;  /* 0x0000000105317824 */ /* 0x000fc600008e063b */
[----:B------:R-:W5:Y:S04]  /*11ec0*/  LDL.64 R58, [R1+0x6c8] ;  /* 0x0006c800013a7983 */ /* 0x000f680000100a00 */
[----:B------:R1:W5:Y:S01]  /*11ed0*/  LDG.E.U8 R67, desc[UR8][R48.64] ;  /* 0x0000000830437981 */ /* 0x000362000c1e1100 */
[C---:B--2---:R-:W-:Y:S02]  /*11ee0*/  IADD3 RZ, P1, PT, R2.reuse, R56, RZ ;  /* 0x0000003802ff7210 */ /* 0x044fe40007f3e0ff */
[C---:B----4-:R-:W-:Y:S01]  /*11ef0*/  IADD3 RZ, P0, PT, R2.reuse, R54, RZ ;  /* 0x0000003602ff7210 */ /* 0x050fe20007f1e0ff */
[C---:B0-----:R-:W-:Y:S02]  /*11f00*/  IMAD.IADD R50, R2.reuse, 0x1, R54 ;  /* 0x0000000102327824 */ /* 0x041fe400078e0236 */
[----:B-1----:R-:W-:-:S02]  /*11f10*/  IMAD.IADD R48, R2, 0x1, R56 ;  /* 0x0000000102307824 */ /* 0x002fc400078e0238 */
[C---:B------:R-:W-:Y:S02]  /*11f20*/  IMAD.X R51, R5.reuse, 0x1, R55, P0 ;  /* 0x0000000105337824 */ /* 0x040fe400000e0637 */
[----:B------:R-:W-:Y:S02]  /*11f30*/  IMAD.X R49, R5, 0x1, R57, P1 ;  /* 0x0000000105317824 */ /* 0x000fe400008e0639 */
[----:B------:R-:W2:Y:S04]  /*11f40*/  LDL.64 R56, [R1+0x5d8] ;  /* 0x0005d80001387983 */ /* 0x000ea80000100a00 */
[----:B------:R0:W4:Y:S02]  /*11f50*/  LDG.E.U8 R66, desc[UR8][R50.64] ;  /* 0x0000000832427981 */ /* 0x000124000c1e1100 */
[----:B0-----:R-:W-:-:S05]  /*11f60*/  IADD3 R50, P1, PT, R2, R94, RZ ;  /* 0x0000005e02327210 */ /* 0x001fca0007f3e0ff */
[----:B------:R-:W-:Y:S02]  /*11f70*/  IMAD.X R51, R5, 0x1, R95, P1 ;  /* 0x0000000105337824 */ /* 0x000fe400008e065f */
[----:B------:R-:W4:Y:S01]  /*11f80*/  LDL.64 R94, [R1+0x5c0] ;  /* 0x0005c000015e7983 */ /* 0x000f220000100a00 */
[----:B---3--:R-:W-:-:S05]  /*11f90*/  IADD3 R54, P0, PT, R2, R64, RZ ;  /* 0x0000004002367210 */ /* 0x008fca0007f1e0ff */
[----:B------:R-:W-:Y:S02]  /*11fa0*/  IMAD.X R55, R5, 0x1, R65, P0 ;  /* 0x0000000105377824 */ /* 0x000fe400000e0641 */
[----:B------:R5:W3:Y:S04]  /*11fb0*/  LDG.E.U8 R65, desc[UR8][R48.64] ;  /* 0x0000000830417981 */ /* 0x000ae8000c1e1100 */
[----:B------:R0:W3:Y:S01]  /*11fc0*/  LDG.E.U8 R64, desc[UR8][R54.64] ;  /* 0x0000000836407981 */ /* 0x0000e2000c1e1100 */
[C---:B-----5:R-:W-:Y:S02]  /*11fd0*/  IADD3 R48, P0, PT, R2.reuse, R62, RZ ;  /* 0x0000003e02307210 */ /* 0x060fe40007f1e0ff */
[----:B0-----:R-:W-:-:S03]  /*11fe0*/  IADD3 R54, P1, PT, R2, R86, RZ ;  /* 0x0000005602367210 */ /* 0x001fc60007f3e0ff */
[C---:B------:R-:W-:Y:S02]  /*11ff0*/  IMAD.X R49, R5.reuse, 0x1, R63, P0 ;  /* 0x0000000105317824 */ /* 0x040fe400000e063f */
[----:B------:R0:W5:Y:S01]  /*12000*/  LDG.E.U8 R63, desc[UR8][R50.64] ;  /* 0x00000008323f7981 */ /* 0x000162000c1e1100 */
[----:B------:R-:W-:-:S03]  /*12010*/  IMAD.X R55, R5, 0x1, R87, P1 ;  /* 0x0000000105377824 */ /* 0x000fc600008e0657 */
[----:B------:R1:W3:Y:S04]  /*12020*/  LDG.E.U8 R62, desc[UR8][R48.64] ;  /* 0x00000008303e7981 */ /* 0x0002e8000c1e1100 */
[----:B------:R-:W3:Y:S01]  /*12030*/  LDL.64 R86, [R1+0x1b0] ;  /* 0x0001b00001567983 */ /* 0x000ee20000100a00 */
[C---:B0-----:R-:W-:Y:S02]  /*12040*/  IADD3 R50, P0, PT, R2.reuse, R60, RZ ;  /* 0x0000003c02327210 */ /* 0x041fe40007f1e0ff */
[----:B-1----:R-:W-:-:S03]  /*12050*/  IADD3 R48, P1, PT, R2, R88, RZ ;  /* 0x0000005802307210 */ /* 0x002fc60007f3e0ff */
[C---:B------:R-:W-:Y:S02]  /*12060*/  IMAD.X R51, R5.reuse, 0x1, R61, P0 ;  /* 0x0000000105337824 */ /* 0x040fe400000e063d */
[----:B------:R0:W5:Y:S01]  /*12070*/  LDG.E.U8 R61, desc[UR8][R54.64] ;  /* 0x00000008363d7981 */ /* 0x000162000c1e1100 */
[----:B------:R-:W-:-:S03]  /*12080*/  IMAD.X R49, R5, 0x1, R89, P1 ;  /* 0x0000000105317824 */ /* 0x000fc600008e0659 */
[----:B------:R1:W5:Y:S04]  /*12090*/  LDG.E.U8 R60, desc[UR8][R50.64] ;  /* 0x00000008323c7981 */ /* 0x000368000c1e1100 */
[----:B------:R-:W5:Y:S01]  /*120a0*/  LDL.64 R88, [R1+0x1a8] ;  /* 0x0001a80001587983 */ /* 0x000f620000100a00 */
[C---:B0-----:R-:W-:Y:S02]  /*120b0*/  IADD3 R54, P0, PT, R2.reuse, R58, RZ ;  /* 0x0000003a02367210 */ /* 0x041fe40007f1e0ff */
[----:B-1----:R-:W-:-:S03]  /*120c0*/  IADD3 R50, P1, PT, R2, R90, RZ ;  /* 0x0000005a02327210 */ /* 0x002fc60007f3e0ff */
[C---:B------:R-:W-:Y:S02]  /*120d0*/  IMAD.X R55, R5.reuse, 0x1, R59, P0 ;  /* 0x0000000105377824 */ /* 0x040fe400000e063b */
[----:B------:R-:W5:Y:S01]  /*120e0*/  LDG.E.U8 R59, desc[UR8][R48.64] ;  /* 0x00000008303b7981 */ /* 0x000f62000c1e1100 */
[----:B------:R-:W-:-:S03]  /*120f0*/  IMAD.X R51, R5, 0x1, R91, P1 ;  /* 0x0000000105337824 */ /* 0x000fc600008e065b */
[----:B------:R0:W5:Y:S04]  /*12100*/  LDG.E.U8 R58, desc[UR8][R54.64] ;  /* 0x00000008363a7981 */ /* 0x000168000c1e1100 */
[----:B------:R-:W5:Y:S01]  /*12110*/  LDL.64 R90, [R1+0x7b8] ;  /* 0x0007b800015a7983 */ /* 0x000f620000100a00 */
[----:B0-----:R-:W-:-:S05]  /*12120*/  IADD3 R54, P1, PT, R2, R102, RZ ;  /* 0x0000006602367210 */ /* 0x001fca0007f3e0ff */
[----:B------:R-:W-:Y:S02]  /*12130*/  IMAD.X R55, R5, 0x1, R103, P1 ;  /* 0x0000000105377824 */ /* 0x000fe400008e0667 */
[----:B------:R-:W5:Y:S04]  /*12140*/  LDL.64 R102, [R1+0x7b0] ;  /* 0x0007b00001667983 */ /* 0x000f680000100a00 */
[----:B------:R-:W5:Y:S01]  /*12150*/  LDG.E.U8 R38, desc[UR8][R54.64] ;  /* 0x0000000836267981 */ /* 0x000f62000c1e1100 */
[----:B--2---:R-:W-:-:S05]  /*12160*/  IADD3 R48, P0, PT, R2, R56, RZ ;  /* 0x0000003802307210 */ /* 0x004fca0007f1e0ff */
[----:B------:R-:W-:Y:S02]  /*12170*/  IMAD.X R49, R5, 0x1, R57, P0 ;  /* 0x0000000105317824 */ /* 0x000fe400000e0639 */
[----:B------:R-:W2:Y:S04]  /*12180*/  LDG.E.U8 R57, desc[UR8][R50.64] ;  /* 0x0000000832397981 */ /* 0x000ea8000c1e1100 */
[----:B------:R4:W2:Y:S02]  /*12190*/  LDG.E.U8 R56, desc[UR8][R48.64] ;  /* 0x0000000830387981 */ /* 0x0008a4000c1e1100 */
[C---:B----4-:R-:W-:Y:S02]  /*121a0*/  IADD3 R48, P1, PT, R2.reuse, R94, RZ ;  /* 0x0000005e02307210 */ /* 0x050fe40007f3e0ff */
[----:B------:R-:W-:-:S03]  /*121b0*/  IADD3 R50, P0, PT, R2, R98, RZ ;  /* 0x0000006202327210 */ /* 0x000fc60007f1e0ff */
[C---:B------:R-:W-:Y:S02]  /*121c0*/  IMAD.X R49, R5.reuse, 0x1, R95, P1 ;  /* 0x0000000105317824 */ /* 0x040fe400008e065f */
[----:B------:R-:W4:Y:S01]  /*121d0*/  LDL.64 R94, [R1+0x7a0] ;  /* 0x0007a000015e7983 */ /* 0x000f220000100a00 */
[----:B------:R-:W-:Y:S01]  /*121e0*/  IMAD.X R51, R5, 0x1, R99, P0 ;  /* 0x0000000105337824 */ /* 0x000fe200000e0663 */
[C---:B------:R-:W-:Y:S02]  /*121f0*/  IADD3 RZ, P0, PT, R2.reuse, R96, RZ ;  /* 0x0000006002ff7210 */ /* 0x040fe40007f1e0ff */
[----:B------:R-:W2:Y:S04]  /*12200*/  LDL.64 R98, [R1+0x6a0] ;  /* 0x0006a00001627983 */ /* 0x000ea80000100a00 */
[----:B------:R0:W2:Y:S04]  /*12210*/  LDG.E.U8 R55, desc[UR8][R50.64] ;  /* 0x0000000832377981 */ /* 0x0000a8000c1e1100 */
[----:B------:R1:W2:Y:S01]  /*12220*/  LDG.E.U8 R54, desc[UR8][R48.64] ;  /* 0x0000000830367981 */ /* 0x0002a2000c1e1100 */
[----:B0-----:R-:W-:-:S02]  /*12230*/  IMAD.IADD R50, R2, 0x1, R96 ;  /* 0x0000000102327824 */ /* 0x001fc400078e0260 */
[----:B------:R-:W-:Y:S02]  /*12240*/  IMAD.X R51, R5, 0x1, R97, P0 ;  /* 0x0000000105337824 */ /* 0x000fe400000e0661 */
[----:B------:R-:W2:Y:S04]  /*12250*/  LDL.64 R96, [R1+0x6b0] ;  /* 0x0006b00001607983 */ /* 0x000ea80000100a00 */
[----:B------:R-:W2:Y:S01]  /*12260*/  LDG.E.U8 R52, desc[UR8][R50.64] ;  /* 0x0000000832347981 */ /* 0x000ea2000c1e1100 */
[C---:B---3--:R-:W-:Y:S01]  /*12270*/  IADD3 RZ, P1, PT, R2.reuse, R86, RZ ;  /* 0x0000005602ff7210 */ /* 0x048fe20007f3e0ff */
[----:B-1----:R-:W-:-:S04]  /*12280*/  IMAD.IADD R48, R2, 0x1, R86 ;  /* 0x0000000102307824 */ /* 0x002fc800078e0256 */
[----:B------:R-:W-:Y:S01]  /*12290*/  IMAD.X R49, R5, 0x1, R87, P1 ;  /* 0x0000000105317824 */ /* 0x000fe200008e0657 */
[----:B------:R-:W-:-:S04]  /*122a0*/  IADD3 RZ, P1, PT, R2, R100, RZ ;  /* 0x0000006402ff7210 */ /* 0x000fc80007f3e0ff */
[----:B------:R0:W3:Y:S01]  /*122b0*/  LDG.E.U8 R51, desc[UR8][R48.64] ;  /* 0x0000000830337981 */ /* 0x0000e2000c1e1100 */
[C---:B-----5:R-:W-:Y:S01]  /*122c0*/  IADD3 RZ, P0, PT, R2.reuse, R88, RZ ;  /* 0x0000005802ff7210 */ /* 0x060fe20007f1e0ff */
[----:B------:R-:W-:-:S04]  /*122d0*/  IMAD.IADD R86, R2, 0x1, R88 ;  /* 0x0000000102567824 */ /* 0x000fc800078e0258 */
[C---:B------:R-:W-:Y:S02]  /*122e0*/  IMAD.X R87, R5.reuse, 0x1, R89, P0 ;  /* 0x0000000105577824 */ /* 0x040fe400000e0659 */
[C---:B0-----:R-:W-:Y:S02]  /*122f0*/  IMAD.IADD R48, R2.reuse, 0x1, R100 ;  /* 0x0000000102307824 */ /* 0x041fe400078e0264 */
[----:B------:R-:W-:Y:S01]  /*12300*/  IMAD.X R49, R5, 0x1, R101, P1 ;  /* 0x0000000105317824 */ /* 0x000fe200008e0665 */
[----:B------:R0:W5:Y:S04]  /*12310*/  LDG.E.U8 R50, desc[UR8][R86.64] ;  /* 0x0000000856327981 */ /* 0x000168000c1e1100 */
[----:B------:R-:W3:Y:S01]  /*12320*/  LDL.64 R100, [R1+0x5b0] ;  /* 0x0005b00001647983 */ /* 0x000ee20000100a00 */
[----:B------:R-:W-:-:S03]  /*12330*/  IADD3 R88, P0, PT, R2, R90, RZ ;  /* 0x0000005a02587210 */ /* 0x000fc60007f1e0ff */
[----:B------:R-:W5:Y:S01]  /*12340*/  LDG.E.U8 R49, desc[UR8][R48.64] ;  /* 0x0000000830317981 */ /* 0x000f62000c1e1100 */
[----:B0-----:R-:W-:-:S05]  /*12350*/  IADD3 R86, P1, PT, R2, R102, RZ ;  /* 0x0000006602567210 */ /* 0x001fca0007f3e0ff */
[C---:B------:R-:W-:Y:S02]  /*12360*/  IMAD.X R87, R5.reuse, 0x1, R103, P1 ;  /* 0x0000000105577824 */ /* 0x040fe400008e0667 */
[----:B------:R-:W5:Y:S01]  /*12370*/  LDL.64 R102, [R1+0x5a0] ;  /* 0x0005a00001667983 */ /* 0x000f620000100a00 */
[C---:B------:R-:W-:Y:S01]  /*12380*/  IMAD.X R89, R5.reuse, 0x1, R91, P0 ;  /* 0x0000000105597824 */ /* 0x040fe200000e065b */
[----:B------:R-:W-:Y:S02]  /*12390*/  IADD3 R90, P0, PT, R2, R104, RZ ;  /* 0x00000068025a7210 */ /* 0x000fe40007f1e0ff */
[----:B------:R0:W5:Y:S04]  /*123a0*/  LDG.E.U8 R93, desc[UR8][R86.64] ;  /* 0x00000008565d7981 */ /* 0x000168000c1e1100 */
[----:B------:R4:W5:Y:S01]  /*123b0*/  LDG.E.U8 R48, desc[UR8][R88.64] ;  /* 0x0000000858307981 */ /* 0x000962000c1e1100 */
[----:B------:R-:W-:-:S03]  /*123c0*/  IMAD.X R91, R5, 0x1, R105, P0 ;  /* 0x00000001055b7824 */ /* 0x000fc600000e0669 */
[----:B------:R-:W5:Y:S01]  /*123d0*/  LDL.64 R104, [R1+0x190] ;  /* 0x0001900001687983 */ /* 0x000f620000100a00 */
[----:B0-----:R-:W-:-:S05]  /*123e0*/  IADD3 R86, P0, PT, R2, R114, RZ ;  /* 0x0000007202567210 */ /* 0x001fca0007f1e0ff */
[----:B------:R-:W-:Y:S02]  /*123f0*/  IMAD.X R87, R5, 0x1, R115, P0 ;  /* 0x0000000105577824 */ /* 0x000fe400000e0673 */
[----:B------:R-:W5:Y:S01]  /*12400*/  LDL.64 R114, [R1+0x798] ;  /* 0x0007980001727983 */ /* 0x000f620000100a00 */
[----:B----4-:R-:W-:-:S03]  /*12410*/  IADD3 R88, P1, PT, R2, R94, RZ ;  /* 0x0000005e02587210 */ /* 0x010fc60007f3e0ff */
[----:B------:R-:W4:Y:S02]  /*12420*/  LDG.E.U8 R94, desc[UR8][R90.64] ;  /* 0x000000085a5e7981 */ /* 0x000f24000c1e1100 */
[----:B------:R-:W-:-:S05]  /*12430*/  IMAD.X R89, R5, 0x1, R95, P1 ;  /* 0x0000000105597824 */ /* 0x000fca00008e065f */
[----:B------:R0:W4:Y:S02]  /*12440*/  LDG.E.U8 R95, desc[UR8][R88.64] ;  /* 0x00000008585f7981 */ /* 0x000124000c1e1100 */
[C---:B0-----:R-:W-:Y:S02]  /*12450*/  IADD3 R88, P0, PT, R2.reuse, R106, RZ ;  /* 0x0000006a02587210 */ /* 0x041fe40007f1e0ff */
[----:B--2---:R-:W-:Y:S02]  /*12460*/  IADD3 R90, P1, PT, R2, R96, RZ ;  /* 0x00000060025a7210 */ /* 0x004fe40007f3e0ff */
[----:B------:R0:W2:Y:S01]  /*12470*/  LDG.E.U8 R96, desc[UR8][R86.64] ;  /* 0x0000000856607981 */ /* 0x0000a2000c1e1100 */
[----:B------:R-:W-:-:S03]  /*12480*/  IMAD.X R89, R5, 0x1, R107, P0 ;  /* 0x0000000105597824 */ /* 0x000fc600000e066b */
[----:B------:R-:W2:Y:S01]  /*12490*/  LDL.64 R106, [R1+0x180] ;  /* 0x00018000016a7983 */ /* 0x000ea20000100a00 */
[----:B------:R-:W-:Y:S01]  /*124a0*/  IMAD.X R91, R5, 0x1, R97, P1 ;  /* 0x00000001055b7824 */ /* 0x000fe200008e0661 */
[----:B0-----:R-:W-:-:S04]  /*124b0*/  IADD3 R86, P1, PT, R2, R98, RZ ;  /* 0x0000006202567210 */ /* 0x001fc80007f3e0ff */
[----:B------:R0:W4:Y:S01]  /*124c0*/  LDG.E.U8 R97, desc[UR8][R90.64] ;  /* 0x000000085a617981 */ /* 0x000122000c1e1100 */
[----:B------:R-:W-:-:S03]  /*124d0*/  IMAD.X R87, R5, 0x1, R99, P1 ;  /* 0x0000000105577824 */ /* 0x000fc600008e0663 */
[----:B------:R-:W4:Y:S04]  /*124e0*/  LDG.E.U8 R98, desc[UR8][R88.64] ;  /* 0x0000000858627981 */ /* 0x000f28000c1e1100 */
[----:B------:R1:W4:Y:S01]  /*124f0*/  LDG.E.U8 R99, desc[UR8][R86.64] ;  /* 0x0000000856637981 */ /* 0x000322000c1e1100 */
[----:B0-----:R-:W-:-:S05]  /*12500*/  IADD3 R90, P0, PT, R2, R108, RZ ;  /* 0x0000006c025a7210 */ /* 0x001fca0007f1e0ff */
[----:B------:R-:W-:Y:S02]  /*12510*/  IMAD.X R91, R5, 0x1, R109, P0 ;  /* 0x00000001055b7824 */ /* 0x000fe400000e066d */
[----:B------:R-:W4:Y:S01]  /*12520*/  LDL.64 R108, [R1+0x790] ;  /* 0x00079000016c7983 */ /* 0x000f220000100a00 */
[----:B-1----:R-:W-:-:S05]  /*12530*/  IADD3 R86, P0, PT, R2, R118, RZ ;  /* 0x0000007602567210 */ /* 0x002fca0007f1e0ff */
[C---:B------:R-:W-:Y:S02]  /*12540*/  IMAD.X R87, R5.reuse, 0x1, R119, P0 ;  /* 0x0000000105577824 */ /* 0x040fe400000e0677 */
[----:B------:R-:W4:Y:S01]  /*12550*/  LDL.64 R118, [R1+0x848] ;  /* 0x0008480001767983 */ /* 0x000f220000100a00 */
[C---:B---3--:R-:W-:Y:S02]  /*12560*/  IADD3 R88, P1, PT, R2.reuse, R100, RZ ;  /* 0x0000006402587210 */ /* 0x048fe40007f3e0ff */
[----:B------:R-:W-:Y:S01]  /*12570*/  IADD3 RZ, P0, PT, R2, R112, RZ ;  /* 0x0000007002ff7210 */ /* 0x000fe20007f1e0ff */
[----:B------:R5:W3:Y:S02]  /*12580*/  LDG.E.U8 R100, desc[UR8][R90.64] ;  /* 0x000000085a647981 */ /* 0x000ae4000c1e1100 */
[----:B------:R-:W-:-:S05]  /*12590*/  IMAD.X R89, R5, 0x1, R101, P1 ;  /* 0x0000000105597824 */ /* 0x000fca00008e0665 */
[----:B------:R-:W3:Y:S01]  /*125a0*/  LDG.E.U8 R101, desc[UR8][R88.64] ;  /* 0x0000000858657981 */ /* 0x000ee2000c1e1100 */
[----:B-----5:R-:W-:-:S03]  /*125b0*/  IADD3 R90, P1, PT, R2, R102, RZ ;  /* 0x00000066025a7210 */ /* 0x020fc60007f3e0ff */
[----:B------:R0:W5:Y:S02]  /*125c0*/  LDG.E.U8 R102, desc[UR8][R86.64] ;  /* 0x0000000856667981 */ /* 0x000164000c1e1100 */
[C---:B0-----:R-:W-:Y:S02]  /*125d0*/  IMAD.IADD R86, R2.reuse, 0x1, R112 ;  /* 0x0000000102567824 */ /* 0x041fe400078e0270 */
[C---:B------:R-:W-:Y:S02]  /*125e0*/  IMAD.X R87, R5.reuse, 0x1, R113, P0 ;  /* 0x0000000105577824 */ /* 0x040fe400000e0671 */
[----:B------:R-:W3:Y:S01]  /*125f0*/  LDL.64 R112, [R1+0x780] ;  /* 0x0007800001707983 */ /* 0x000ee20000100a00 */
[C---:B------:R-:W-:Y:S01]  /*12600*/  IMAD.X R91, R5.reuse, 0x1, R103, P1 ;  /* 0x00000001055b7824 */ /* 0x040fe200008e0667 */
[C---:B------:R-:W-:Y:S01]  /*12610*/  IADD3 RZ, P1, PT, R2.reuse, R104, RZ ;  /* 0x0000006802ff7210 */ /* 0x040fe20007f3e0ff */
[C---:B------:R-:W-:Y:S01]  /*12620*/  IMAD.IADD R88, R2.reuse, 0x1, R104 ;  /* 0x0000000102587824 */ /* 0x040fe200078e0268 */
[----:B------:R-:W-:Y:S01]  /*12630*/  IADD3 RZ, P0, PT, R2, R116, RZ ;  /* 0x0000007402ff7210 */ /* 0x000fe20007f1e0ff */
[----:B------:R0:W3:Y:S02]  /*12640*/  LDG.E.U8 R104, desc[UR8][R86.64] ;  /* 0x0000000856687981 */ /* 0x0000e4000c1e1100 */
[----:B------:R-:W-:-:S02]  /*12650*/  IMAD.X R89, R5, 0x1, R105, P1 ;  /* 0x0000000105597824 */ /* 0x000fc400008e0669 */
[----:B------:R-:W3:Y:S04]  /*12660*/  LDG.E.U8 R103, desc[UR8][R90.64] ;  /* 0x000000085a677981 */ /* 0x000ee8000c1e1100 */
[----:B------:R1:W3:Y:S01]  /*12670*/  LDG.E.U8 R105, desc[UR8][R88.64] ;  /* 0x0000000858697981 */ /* 0x0002e2000c1e1100 */
[----:B0-----:R-:W-:Y:S02]  /*12680*/  IMAD.X R87, R5, 0x1, R117, P0 ;  /* 0x0000000105577824 */ /* 0x001fe400000e0675 */
[C---:B------:R-:W-:Y:S02]  /*12690*/  IMAD.IADD R86, R2.reuse, 0x1, R116 ;  /* 0x0000000102567824 */ /* 0x040fe400078e0274 */
[----:B------:R-:W5:Y:S01]  /*126a0*/  LDL.64 R116, [R1+0x690] ;  /* 0x0006900001747983 */ /* 0x000f620000100a00 */
[----:B-1----:R-:W-:-:S05]  /*126b0*/  IADD3 R88, P0, PT, R2, R114, RZ ;  /* 0x0000007202587210 */ /* 0x002fca0007f1e0ff */
[C---:B------:R-:W-:Y:S02]  /*126c0*/  IMAD.X R89, R5.reuse, 0x1, R115, P0 ;  /* 0x0000000105597824 */ /* 0x040fe400000e0673 */
[----:B------:R-:W5:Y:S01]  /*126d0*/  LDL.64 R114, [R1+0x838] ;  /* 0x0008380001727983 */ /* 0x000f620000100a00 */
[----:B------:R-:W-:Y:S01]  /*126e0*/  VIADD R110, R198, UR72 ;  /* 0x00000048c66e7c36 */ /* 0x000fe20008000000 */
[C---:B--2---:R-:W-:Y:S01]  /*126f0*/  IADD3 RZ, P1, PT, R2.reuse, R106, RZ ;  /* 0x0000006a02ff7210 */ /* 0x044fe20007f3e0ff */
[----:B------:R-:W-:Y:S02]  /*12700*/  IMAD.IADD R90, R2, 0x1, R106 ;  /* 0x00000001025a7824 */ /* 0x000fe400078e026a */
[----:B------:R-:W2:Y:S02]  /*12710*/  LDG.E.U8 R106, desc[UR8][R86.64] ;  /* 0x00000008566a7981 */ /* 0x000ea4000c1e1100 */
[----:B------:R-:W-:-:S05]  /*12720*/  IMAD.X R91, R5, 0x1, R107, P1 ;  /* 0x00000001055b7824 */ /* 0x000fca00008e066b */
[----:B------:R0:W2:Y:S02]  /*12730*/  LDG.E.U8 R107, desc[UR8][R90.64] ;  /* 0x000000085a6b7981 */ /* 0x0000a4000c1e1100 */
[----:B0-----:R-:W-:Y:S01]  /*12740*/  VIADD R91, R200, UR74 ;  /* 0x0000004ac85b7c36 */ /* 0x001fe20008000000 */
[C---:B----4-:R-:W-:Y:S02]  /*12750*/  IADD3 R86, P1, PT, R2.reuse, R108, RZ ;  /* 0x0000006c02567210 */ /* 0x050fe40007f3e0ff */
[----:B------:R0:W4:Y:S02]  /*12760*/  LDG.E.U8 R108, desc[UR8][R88.64] ;  /* 0x00000008586c7981 */ /* 0x000124000c1e1100 */
[----:B0-----:R-:W-:-:S05]  /*12770*/  IADD3 R88, P0, PT, R2, R91, RZ ;  /* 0x0000005b02587210 */ /* 0x001fca0007f1e0ff */
[C---:B------:R-:W-:Y:S02]  /*12780*/  IMAD.X R89, R5.reuse, 0x1, R119, P0 ;  /* 0x0000000105597824 */ /* 0x040fe400000e0677 */
[----:B------:R-:W2:Y:S01]  /*12790*/  LDL.64 R118, [R1+0x680] ;  /* 0x0006800001767983 */ /* 0x000ea20000100a00 */
[----:B------:R-:W-:Y:S01]  /*127a0*/  IMAD.X R87, R5, 0x1, R109, P1 ;  /* 0x0000000105577824 */ /* 0x000fe200008e066d */
[C---:B------:R-:W-:Y:S02]  /*127b0*/  IADD3 R90, P2, PT, R2.reuse, R122, RZ ;  /* 0x0000007a025a7210 */ /* 0x040fe40007f5e0ff */
[----:B------:R-:W4:Y:S04]  /*127c0*/  LDG.E.U8 R111, desc[UR8][R88.64] ;  /* 0x00000008586f7981 */ /* 0x000f28000c1e1100 */
[----:B------:R0:W4:Y:S02]  /*127d0*/  LDG.E.U8 R109, desc[UR8][R86.64] ;  /* 0x00000008566d7981 */ /* 0x000124000c1e1100 */
[----:B0-----:R-:W-:-:S05]  /*127e0*/  IADD3 R86, P0, PT, R2, R110, RZ ;  /* 0x0000006e02567210 */ /* 0x001fca0007f1e0ff */
[C---:B------:R-:W-:Y:S02]  /*127f0*/  IMAD.X R87, R5.reuse, 0x1, R121, P0 ;  /* 0x0000000105577824 */ /* 0x040fe400000e0679 */
[----:B------:R-:W4:Y:S01]  /*12800*/  LDL.64 R120, [R1+0x590] ;  /* 0x0005900001787983 */ /* 0x000f220000100a00 */
[----:B------:R-:W-:Y:S01]  /*12810*/  IMAD.X R91, R5, 0x1, R123, P2 ;  /* 0x00000001055b7824 */ /* 0x000fe200010e067b */
[----:B------:R-:W-:Y:S01]  /*12820*/  IADD3 R88, P2, PT, R2, R124, RZ ;  /* 0x0000007c02587210 */ /* 0x000fe20007f5e0ff */
[----:B------:R-:W-:Y:S01]  /*12830*/  VIADD R89, R200, UR73 ;  /* 0x00000049c8597c36 */ /* 0x000fe20008000000 */
[----:B------:R-:W4:Y:S04]  /*12840*/  LDL.64 R122, [R1+0x580] ;  /* 0x00058000017a7983 */ /* 0x000f280000100a00 */
[----:B------:R3:W4:Y:S02]  /*12850*/  LDG.E.U8 R110, desc[UR8][R90.64] ;  /* 0x000000085a6e7981 */ /* 0x000724000c1e1100 */
[----:B---3--:R-:W-:-:S02]  /*12860*/  IADD3 R90, P1, PT, R2, R112, RZ ;  /* 0x00000070025a7210 */ /* 0x008fc40007f3e0ff */
[----:B------:R0:W3:Y:S02]  /*12870*/  LDG.E.U8 R112, desc[UR8][R86.64] ;  /* 0x0000000856707981 */ /* 0x0000e4000c1e1100 */
[----:B0-----:R-:W-:Y:S01]  /*12880*/  IADD3 R86, P0, PT, R2, R89, RZ ;  /* 0x0000005902567210 */ /* 0x001fe20007f1e0ff */
[C---:B------:R-:W-:Y:S02]  /*12890*/  IMAD.X R89, R5.reuse, 0x1, R125, P2 ;  /* 0x0000000105597824 */ /* 0x040fe400010e067d */
[----:B------:R-:W3:Y:S01]  /*128a0*/  LDL.64 R124, [R1+0x170] ;  /* 0x00017000017c7983 */ /* 0x000ee20000100a00 */
[C---:B------:R-:W-:Y:S02]  /*128b0*/  IMAD.X R91, R5.reuse, 0x1, R113, P1 ;  /* 0x00000001055b7824 */ /* 0x040fe400008e0671 */
[----:B------:R-:W-:Y:S01]  /*128c0*/  VIADD R87, R198, UR73 ;  /* 0x00000049c6577c36 */ /* 0x000fe20008000000 */
[----:B-----5:R-:W5:Y:S04]  /*128d0*/  LDG.E.U8 R114, desc[UR8][R88.64] ;  /* 0x0000000858727981 */ /* 0x020f68000c1e1100 */
[----:B------:R0:W5:Y:S02]  /*128e0*/  LDG.E.U8 R113, desc[UR8][R90.64] ;  /* 0x000000085a717981 */ /* 0x000164000c1e1100 */
[C---:B0-----:R-:W-:Y:S01]  /*128f0*/  IADD3 R90, P1, PT, R2.reuse, R87, RZ ;  /* 0x00000057025a7210 */ /* 0x041fe20007f3e0ff */
[----:B------:R-:W-:Y:S01]  /*12900*/  IMAD.X R87, R5, 0x1, R115, P0 ;  /* 0x0000000105577824 */ /* 0x000fe200000e0673 */
[----:B------:R-:W-:-:S03]  /*12910*/  IADD3 R88, P0, PT, R2, R116, RZ ;  /* 0x0000007402587210 */ /* 0x000fc60007f1e0ff */
[C---:B------:R-:W-:Y:S01]  /*12920*/  IMAD.X R91, R5.reuse, 0x1, R135, P1 ;  /* 0x00000001055b7824 */ /* 0x040fe200008e0687 */
[----:B------:R0:W5:Y:S01]  /*12930*/  LDG.E.U8 R115, desc[UR8][R86.64] ;  /* 0x0000000856737981 */ /* 0x000162000c1e1100 */
[----:B------:R-:W-:-:S03]  /*12940*/  IMAD.X R89, R5, 0x1, R117, P0 ;  /* 0x0000000105597824 */ /* 0x000fc600000e0675 */
[----:B------:R-:W5:Y:S04]  /*12950*/  LDG.E.U8 R116, desc[UR8][R90.64] ;  /* 0x000000085a747981 */ /* 0x000f68000c1e1100 */
[----:B------:R1:W5:Y:S01]  /*12960*/  LDG.E.U8 R117, desc[UR8][R88.64] ;  /* 0x0000000858757981 */ /* 0x000362000c1e1100 */
[----:B0-----:R-:W-:-:S03]  /*12970*/  IADD3 R86, P1, PT, R2, R126, RZ ;  /* 0x0000007e02567210 */ /* 0x001fc60007f3e0ff */
[----:B------:R-:W5:Y:S02]  /*12980*/  LDL.64 R134, [R1+0x660] ;  /* 0x0006600001867983 */ /* 0x000f640000100a00 */
[----:B------:R-:W-:Y:S02]  /*12990*/  IMAD.X R87, R5, 0x1, R127, P1 ;  /* 0x0000000105577824 */ /* 0x000fe400008e067f */
[----:B------:R-:W5:Y:S01]  /*129a0*/  LDL.64 R126, [R1+0x160] ;  /* 0x00016000017e7983 */ /* 0x000f620000100a00 */
[----:B-1----:R-:W-:-:S05]  /*129b0*/  IADD3 R88, P1, PT, R2, R130, RZ ;  /* 0x0000008202587210 */ /* 0x002fca0007f3e0ff */
[----:B------:R-:W-:Y:S02]  /*129c0*/  IMAD.X R89, R5, 0x1, R131, P1 ;  /* 0x0000000105597824 */ /* 0x000fe400008e0683 */
[----:B------:R-:W5:Y:S01]  /*129d0*/  LDL.64 R130, [R1+0x760] ;  /* 0x0007600001827983 */ /* 0x000f620000100a00 */
[----:B--2---:R-:W-:-:S03]  /*129e0*/  IADD3 R90, P0, PT, R2, R118, RZ ;  /* 0x00000076025a7210 */ /* 0x004fc60007f1e0ff */
[----:B------:R-:W2:Y:S02]  /*129f0*/  LDG.E.U8 R118, desc[UR8][R86.64] ;  /* 0x0000000856767981 */ /* 0x000ea4000c1e1100 */
[----:B------:R-:W-:-:S05]  /*12a00*/  IMAD.X R91, R5, 0x1, R119, P0 ;  /* 0x00000001055b7824 */ /* 0x000fca00000e0677 */
[----:B------:R0:W2:Y:S02]  /*12a10*/  LDG.E.U8 R119, desc[UR8][R90.64] ;  /* 0x000000085a777981 */ /* 0x0000a4000c1e1100 */
[----:B0-----:R-:W-:-:S05]  /*12a20*/  IADD3 R90, P1, PT, R2, R128, RZ ;  /* 0x00000080025a7210 */ /* 0x001fca0007f3e0ff */
[----:B------:R-:W-:Y:S01]  /*12a30*/  IMAD.X R91, R5, 0x1, R129, P1 ;  /* 0x00000001055b7824 */ /* 0x000fe200008e0681 */
[C---:B----4-:R-:W-:Y:S01]  /*12a40*/  IADD3 R86, P0, PT, R2.reuse, R120, RZ ;  /* 0x0000007802567210 */ /* 0x050fe20007f1e0ff */
[----:B------:R-:W4:Y:S01]  /*12a50*/  LDL.64 R128, [R1+0x770] ;  /* 0x0007700001807983 */ /* 0x000f220000100a00 */
[----:B------:R-:W-:-:S03]  /*12a60*/  IADD3 RZ, P1, PT, R2, R132, RZ ;  /* 0x0000008402ff7210 */ /* 0x000fc60007f3e0ff */
[----:B------:R-:W-:Y:S01]  /*12a70*/  IMAD.X R87, R5, 0x1, R121, P0 ;  /* 0x0000000105577824 */ /* 0x000fe200000e0679 */
[----:B------:R0:W2:Y:S04]  /*12a80*/  LDG.E.U8 R120, desc[UR8][R88.64] ;  /* 0x0000000858787981 */ /* 0x0000a8000c1e1100 */
[----:B------:R1:W2:Y:S01]  /*12a90*/  LDG.E.U8 R121, desc[UR8][R86.64] ;  /* 0x0000000856797981 */ /* 0x0002a2000c1e1100 */
[----:B0-----:R-:W-:-:S03]  /*12aa0*/  IADD3 R88, P0, PT, R2, R122, RZ ;  /* 0x0000007a02587210 */ /* 0x001fc60007f1e0ff */
[----:B------:R0:W2:Y:S01]  /*12ab0*/  LDG.E.U8 R122, desc[UR8][R90.64] ;  /* 0x000000085a7a7981 */ /* 0x0000a2000c1e1100 */
[C---:B-1----:R-:W-:Y:S02]  /*12ac0*/  IMAD.IADD R86, R2.reuse, 0x1, R132 ;  /* 0x0000000102567824 */ /* 0x042fe400078e0284 */
[C---:B------:R-:W-:Y:S02]  /*12ad0*/  IMAD.X R87, R5.reuse, 0x1, R133, P1 ;  /* 0x0000000105577824 */ /* 0x040fe400008e0685 */
[----:B------:R-:W2:Y:S01]  /*12ae0*/  LDL.64 R132, [R1+0x670] ;  /* 0x0006700001847983 */ /* 0x000ea20000100a00 */
[----:B------:R-:W-:Y:S01]  /*12af0*/  IMAD.X R89, R5, 0x1, R123, P0 ;  /* 0x0000000105597824 */ /* 0x000fe200000e067b */
[----:B------:R-:W-:-:S04]  /*12b00*/  IADD3 RZ, P1, PT, R2, R136, RZ ;  /* 0x0000008802ff7210 */ /* 0x000fc80007f3e0ff */
[----:B------:R1:W2:Y:S01]  /*12b10*/  LDG.E.U8 R123, desc[UR8][R88.64] ;  /* 0x00000008587b7981 */ /* 0x0002a2000c1e1100 */
[C---:B---3--:R-:W-:Y:S01]  /*12b20*/  IADD3 RZ, P0, PT, R2.reuse, R124, RZ ;  /* 0x0000007c02ff7210 */ /* 0x048fe20007f1e0ff */
[C---:B0-----:R-:W-:Y:S02]  /*12b30*/  IMAD.IADD R90, R2.reuse, 0x1, R124 ;  /* 0x00000001025a7824 */ /* 0x041fe400078e027c */
[----:B------:R-:W3:Y:S02]  /*12b40*/  LDG.E.U8 R124, desc[UR8][R86.64] ;  /* 0x00000008567c7981 */ /* 0x000ee4000c1e1100 */
[C---:B------:R-:W-:Y:S02]  /*12b50*/  IMAD.X R91, R5.reuse, 0x1, R125, P0 ;  /* 0x00000001055b7824 */ /* 0x040fe400000e067d */
[C---:B-1----:R-:W-:Y:S02]  /*12b60*/  IMAD.IADD R88, R2.reuse, 0x1, R136 ;  /* 0x0000000102587824 */ /* 0x042fe400078e0288 */
[----:B------:R-:W-:Y:S01]  /*12b70*/  IMAD.X R89, R5, 0x1, R137, P1 ;  /* 0x0000000105597824 */ /* 0x000fe200008e0689 */
[----:B------:R0:W3:Y:S04]  /*12b80*/  LDG.E.U8 R125, desc[UR8][R90.64] ;  /* 0x000000085a7d7981 */ /* 0x0000e8000c1e1100 */
[----:B------:R-:W3:Y:S01]  /*12b90*/  LDL.64 R136, [R1+0x570] ;  /* 0x0005700001887983 */ /* 0x000ee20000100a00 */
[----:B0-----:R-:W-:-:S05]  /*12ba0*/  IADD3 R90, P0, PT, R2, R140, RZ ;  /* 0x0000008c025a7210 */ /* 0x001fca0007f1e0ff */
[C---:B------:R-:W-:Y:S02]  /*12bb0*/  IMAD.X R91, R5.reuse, 0x1, R141, P0 ;  /* 0x00000001055b7824 */ /* 0x040fe400000e068d */
[----:B------:R-:W3:Y:S01]  /*12bc0*/  LDL.64 R140, [R1+0x560] ;  /* 0x00056000018c7983 */ /* 0x000ee20000100a00 */
[C---:B-----5:R-:W-:Y:S01]  /*12bd0*/  IADD3 RZ, P2, PT, R2.reuse, R126, RZ ;  /* 0x0000007e02ff7210 */ /* 0x060fe20007f5e0ff */
[----:B------:R-:W-:Y:S02]  /*12be0*/  IMAD.IADD R86, R2, 0x1, R126 ;  /* 0x0000000102567824 */ /* 0x000fe400078e027e */
[----:B------:R-:W5:Y:S02]  /*12bf0*/  LDG.E.U8 R126, desc[UR8][R88.64] ;  /* 0x00000008587e7981 */ /* 0x000f64000c1e1100 */
[----:B------:R-:W-:-:S05]  /*12c00*/  IMAD.X R87, R5, 0x1, R127, P2 ;  /* 0x0000000105577824 */ /* 0x000fca00010e067f */
[----:B------:R0:W5:Y:S02]  /*12c10*/  LDG.E.U8 R127, desc[UR8][R86.64] ;  /* 0x00000008567f7981 */ /* 0x000164000c1e1100 */
[----:B0-----:R-:W-:-:S05]  /*12c20*/  IADD3 R86, P0, PT, R2, R150, RZ ;  /* 0x0000009602567210 */ /* 0x001fca0007f1e0ff */
[C---:B------:R-:W-:Y:S01]  /*12c30*/  IMAD.X R87, R5.reuse, 0x1, R151, P0 ;  /* 0x0000000105577824 */ /* 0x040fe200000e0697 */
[C---:B------:R-:W-:Y:S02]  /*12c40*/  IADD3 RZ, P2, PT, R2.reuse, R138, RZ ;  /* 0x0000008a02ff7210 */ /* 0x040fe40007f5e0ff */
[----:B----4-:R-:W-:Y:S02]  /*12c50*/  IADD3 R88, P1, PT, R2, R128, RZ ;  /* 0x0000008002587210 */ /* 0x010fe40007f3e0ff */
[----:B------:R0:W4:Y:S03]  /*12c60*/  LDG.E.U8 R128, desc[UR8][R90.64] ;  /* 0x000000085a807981 */ /* 0x000126000c1e1100 */
[----:B------:R-:W-:-:S05]  /*12c70*/  IMAD.X R89, R5, 0x1, R129, P1 ;  /* 0x0000000105597824 */ /* 0x000fca00008e0681 */
[----:B------:R1:W4:Y:S01]  /*12c80*/  LDG.E.U8 R129, desc[UR8][R88.64] ;  /* 0x0000000858817981 */ /* 0x000322000c1e1100 */
[----:B0-----:R-:W-:-:S03]  /*12c90*/  IADD3 R90, P1, PT, R2, R130, RZ ;  /* 0x00000082025a7210 */ /* 0x001fc60007f3e0ff */
[----:B------:R2:W4:Y:S02]  /*12ca0*/  LDG.E.U8 R130, desc[UR8][R86.64] ;  /* 0x0000000856827981 */ /* 0x000524000c1e1100 */
[----:B------:R-:W-:Y:S01]  /*12cb0*/  IMAD.X R91, R5, 0x1, R131, P1 ;  /* 0x00000001055b7824 */ /* 0x000fe200008e0683 */
[----:B-1----:R-:W-:-:S04]  /*12cc0*/  IADD3 R88, P0, PT, R2, R148, RZ ;  /* 0x0000009402587210 */ /* 0x002fc80007f1e0ff */
[----:B------:R0:W4:Y:S01]  /*12cd0*/  LDG.E.U8 R131, desc[UR8][R90.64] ;  /* 0x000000085a837981 */ /* 0x000122000c1e1100 */
[----:B--2---:R-:W-:Y:S01]  /*12ce0*/  IADD3 R86, P1, PT, R2, R132, RZ ;  /* 0x0000008402567210 */ /* 0x004fe20007f3e0ff */
[----:B------:R-:W-:-:S04]  /*12cf0*/  IMAD.X R89, R5, 0x1, R149, P0 ;  /* 0x0000000105597824 */ /* 0x000fc800000e0695 */
[----:B------:R-:W-:Y:S01]  /*12d00*/  IMAD.X R87, R5, 0x1, R133, P1 ;  /* 0x0000000105577824 */ /* 0x000fe200008e0685 */
[----:B------:R1:W2:Y:S01]  /*12d10*/  LDG.E.U8 R132, desc[UR8][R88.64] ;  /* 0x0000000858847981 */ /* 0x0002a2000c1e1100 */
[----:B0-----:R-:W-:-:S03]  /*12d20*/  IADD3 R90, P0, PT, R2, R146, RZ ;  /* 0x00000092025a7210 */ /* 0x001fc60007f1e0ff */
[----:B------:R0:W2:Y:S02]  /*12d30*/  LDG.E.U8 R133, desc[UR8][R86.64] ;  /* 0x0000000856857981 */ /* 0x0000a4000c1e1100 */
[----:B------:R-:W-:Y:S01]  /*12d40*/  IMAD.X R91, R5, 0x1, R147, P0 ;  /* 0x00000001055b7824 */ /* 0x000fe200000e0693 */
[----:B-1----:R-:W-:-:S04]  /*12d50*/  IADD3 R88, P1, PT, R2, R134, RZ ;  /* 0x0000008602587210 */ /* 0x002fc80007f3e0ff */
[----:B------:R3:W2:Y:S01]  /*12d60*/  LDG.E.U8 R134, desc[UR8][R90.64] ;  /* 0x000000085a867981 */ /* 0x0006a2000c1e1100 */
[----:B0-----:R-:W-:Y:S01]  /*12d70*/  IADD3 R86, P0, PT, R2, R144, RZ ;  /* 0x0000009002567210 */ /* 0x001fe20007f1e0ff */
[----:B------:R-:W-:-:S04]  /*12d80*/  IMAD.X R89, R5, 0x1, R135, P1 ;  /* 0x0000000105597824 */ /* 0x000fc800008e0687 */
[----:B------:R-:W-:Y:S01]  /*12d90*/  IMAD.X R87, R5, 0x1, R145, P0 ;  /* 0x0000000105577824 */ /* 0x000fe200000e0691 */
[----:B------:R0:W2:Y:S01]  /*12da0*/  LDG.E.U8 R135, desc[UR8][R88.64] ;  /* 0x0000000858877981 */ /* 0x0000a2000c1e1100 */
[----:B---3--:R-:W-:-:S03]  /*12db0*/  IADD3 R90, P1, PT, R2, R136, RZ ;  /* 0x00000088025a7210 */ /* 0x008fc60007f3e0ff */
[----:B------:R1:W3:Y:S02]  /*12dc0*/  LDG.E.U8 R136, desc[UR8][R86.64] ;  /* 0x0000000856887981 */ /* 0x0002e4000c1e1100 */
[----:B------:R-:W-:Y:S01]  /*12dd0*/  IMAD.X R91, R5, 0x1, R137, P1 ;  /* 0x00000001055b7824 */ /* 0x000fe200008e0689 */
[----:B0-----:R-:W-:-:S04]  /*12de0*/  IADD3 R88, P0, PT, R2, R142, RZ ;  /* 0x0000008e02587210 */ /* 0x001fc80007f1e0ff */
[----:B------:R0:W2:Y:S01]  /*12df0*/  LDG.E.U8 R137, desc[UR8][R90.64] ;  /* 0x000000085a897981 */ /* 0x0000a2000c1e1100 */
[----:B-1----:R-:W-:Y:S01]  /*12e00*/  IADD3 R86, P1, PT, R2, R140, RZ ;  /* 0x0000008c02567210 */ /* 0x002fe20007f3e0ff */
[----:B------:R-:W-:-:S04]  /*12e10*/  IMAD.X R89, R5, 0x1, R143, P0 ;  /* 0x0000000105597824 */ /* 0x000fc800000e068f */
[C---:B------:R-:W-:Y:S01]  /*12e20*/  IMAD.X R87, R5.reuse, 0x1, R141, P1 ;  /* 0x0000000105577824 */ /* 0x040fe200008e068d */
[----:B------:R-:W2:Y:S01]  /*12e30*/  LDG.E.U8 R88, desc[UR8][R88.64] ;  /* 0x0000000858587981 */ /* 0x000ea2000c1e1100 */
[----:B0-----:R-:W-:Y:S02]  /*12e40*/  IMAD.IADD R90, R2, 0x1, R138 ;  /* 0x00000001025a7824 */ /* 0x001fe400078e028a */
[----:B------:R-:W-:Y:S01]  /*12e50*/  IMAD.X R91, R5, 0x1, R139, P2 ;  /* 0x00000001055b7824 */ /* 0x000fe200010e068b */
[----:B------:R-:W2:Y:S04]  /*12e60*/  LDG.E.U8 R86, desc[UR8][R86.64] ;  /* 0x0000000856567981 */ /* 0x000ea8000c1e1100 */
[----:B------:R-:W2:Y:S01]  /*12e70*/  LDG.E.U8 R90, desc[UR8][R90.64] ;  /* 0x000000085a5a7981 */ /* 0x000ea2000c1e1100 */
[----:B------:R-:W0:Y:S03]  /*12e80*/  S2R R138, SR_TID.X ;  /* 0x00000000008a7919 */ /* 0x000e260000002100 */
[----:B------:R0:W-:Y:S04]  /*12e90*/  STS.U8 [R248+UR4+0xd800], R6 ;  /* 0x00d80006f8007988 */ /* 0x0001e80008000004 */
[----:B------:R1:W-:Y:S01]  /*12ea0*/  STS.U8 [R248+UR4+0xdc00], R4 ;  /* 0x00dc0004f8007988 */ /* 0x0003e20008000004 */
[----:B------:R-:W-:-:S03]  /*12eb0*/  UMOV UR72, 0x1 ;  /* 0x0000000100487882 */ /* 0x000fc60000000000 */
[----:B------:R-:W-:Y:S04]  /*12ec0*/  STS.U8 [R248+UR4+0xec00], R8 ;  /* 0x00ec0008f8007988 */ /* 0x000fe80008000004 */
[----:B------:R-:W-:Y:S04]  /*12ed0*/  STS.U8 [R248+UR4+0xfc00], R9 ;  /* 0x00fc0009f8007988 */ /* 0x000fe80008000004 */
[----:B------:R-:W-:Y:S04]  /*12ee0*/  STS.U8 [R248+UR4+0xc000], R10 ;  /* 0x00c0000af8007988 */ /* 0x000fe80008000004 */
[----:B------:R-:W-:Y:S01]  /*12ef0*/  STS.U8 [R248+UR4+0xd000], R11 ;  /* 0x00d0000bf8007988 */ /* 0x000fe20008000004 */
[----:B0-----:R-:W-:-:S03]  /*12f00*/  LOP3.LUT R6, R138, 0x7f, RZ, 0xc0, !PT ;  /* 0x0000007f8a067812 */ /* 0x001fc600078ec0ff */
[----:B------:R-:W-:Y:S01]  /*12f10*/  STS.U8 [R248+UR4+0xe000], R12 ;  /* 0x00e0000cf8007988 */ /* 0x000fe20008000004 */
[C---:B-1----:R-:W-:Y:S02]  /*12f20*/  LOP3.LUT R4, R6.reuse, 0x20, RZ, 0x3c, !PT ;  /* 0x0000002006047812 */ /* 0x042fe400078e3cff */
[----:B------:R-:W-:Y:S01]  /*12f30*/  LOP3.LUT R5, R6, 0x30, RZ, 0x3c, !PT ;  /* 0x0000003006057812 */ /* 0x000fe200078e3cff */
        /* <DEDUP_REMOVED lines=25> */
[----:B------:R-:W-:-:S04]  /*130d0*/  @!UP1 UIADD3 UR72, UPT, UPT, -UR72, 0x100000, URZ ;  /* 0x0010000048489890 */ /* 0x000fc8000fffe1ff */
[----:B------:R-:W-:Y:S02]  /*130e0*/  @!UP1 USHF.L.U32 UR73, UR72, 0xb, URZ ;  /* 0x0000000b48499899 */ /* 0x000fe400080006ff */
[----:B------:R-:W-:Y:S01]  /*130f0*/  @!UP1 USHF.L.U32 UR72, UR72, 0x1, URZ ;  /* 0x0000000148489899 */ /* 0x000fe200080006ff */
        /* <DEDUP_REMOVED lines=50> */
[----:B------:R-:W-:-:S03]  /*13420*/  VOTEU.ALL UP3, P6 ;  /* 0x0000000000ff7886 */ /* 0x000fc60003060000 */
        /* <DEDUP_REMOVED lines=18> */
[----:B0-----:R-:W-:-:S03]  /*13550*/  LOP3.LUT R5, R6, 0x70, RZ, 0x3c, !PT ;  /* 0x0000007006057812 */ /* 0x001fc600078e3cff */
[----:B------:R1:W-:Y:S04]  /*13560*/  STS.U8 [R4+UR4+0xdf00], R106 ;  /* 0x00df006a04007988 */ /* 0x0003e80008000004 */
        /* <DEDUP_REMOVED lines=15> */
[----:B-----5:R1:W-:Y:S04]  /*13660*/  STS.U8 [R5+UR4+0xdf80], R126 ;  /* 0x00df807e05007988 */ /* 0x0203e80008000004 */
[----:B------:R1:W-:Y:S04]  /*13670*/  STS.U8 [R5+UR4+0xef80], R127 ;  /* 0x00ef807f05007988 */ /* 0x0003e80008000004 */
[----:B----4-:R1:W-:Y:S04]  /*13680*/  STS.U8 [R5+UR4+0xc380], R128 ;  /* 0x00c3808005007988 */ /* 0x0103e80008000004 */
[----:B------:R1:W-:Y:S04]  /*13690*/  STS.U8 [R5+UR4+0xd380], R129 ;  /* 0x00d3808105007988 */ /* 0x0003e80008000004 */
[----:B------:R1:W-:Y:S04]  /*136a0*/  STS.U8 [R5+UR4+0xe380], R130 ;  /* 0x00e3808205007988 */ /* 0x0003e80008000004 */
[----:B------:R1:W-:Y:S04]  /*136b0*/  STS.U8 [R5+UR4+0xf380], R131 ;  /* 0x00f3808305007988 */ /* 0x0003e80008000004 */
[----:B--2---:R1:W-:Y:S04]  /*136c0*/  STS.U8 [R5+UR4+0xc780], R132 ;  /* 0x00c7808405007988 */ /* 0x0043e80008000004 */
[----:B------:R1:W-:Y:S04]  /*136d0*/  STS.U8 [R5+UR4+0xd780], R133 ;  /* 0x00d7808505007988 */ /* 0x0003e80008000004 */
[----:B------:R1:W-:Y:S04]  /*136e0*/  STS.U8 [R5+UR4+0xe780], R134 ;  /* 0x00e7808605007988 */ /* 0x0003e80008000004 */
[----:B------:R1:W-:Y:S04]  /*136f0*/  STS.U8 [R5+UR4+0xf780], R135 ;  /* 0x00f7808705007988 */ /* 0x0003e80008000004 */
[----:B---3--:R1:W-:Y:S04]  /*13700*/  STS.U8 [R5+UR4+0xcb80], R136 ;  /* 0x00cb808805007988 */ /* 0x0083e80008000004 */
[----:B------:R1:W-:Y:S04]  /*13710*/  STS.U8 [R5+UR4+0xdb80], R137 ;  /* 0x00db808905007988 */ /* 0x0003e80008000004 */
[----:B------:R1:W-:Y:S04]  /*13720*/  STS.U8 [R5+UR4+0xeb80], R88 ;  /* 0x00eb805805007988 */ /* 0x0003e80008000004 */
[----:B------:R1:W-:Y:S04]  /*13730*/  STS.U8 [R5+UR4+0xfb80], R86 ;  /* 0x00fb805605007988 */ /* 0x0003e80008000004 */
[----:B------:R1:W-:Y:S01]  /*13740*/  STS.U8 [R5+UR4+0xff80], R90 ;  /* 0x00ff805a05007988 */ /* 0x0003e20008000004 */
[----:B------:R0:W-:Y:S06]  /*13750*/  MEMBAR.ALL.CTA ;  /* 0x0000000000007992 */ /* 0x0001ec0000008000 */
[----:B0-----:R-:W-:Y:S04]  /*13760*/  FENCE.VIEW.ASYNC.S ;  /* 0x00000000000073c6 */ /* 0x001fe80000000000 */
[----:B------:R-:W0:Y:S02]  /*13770*/  FENCE.VIEW.ASYNC.S ;  /* 0x00000000000073c6 */ /* 0x000e240000000000 */
[----:B0-----:R1:W0:Y:S02]  /*13780*/  @!UP3 SYNCS.EXCH.64 URZ, [UR4+0x14810], UR72 ;  /* 0x0148104804ffb5b2 */ /* 0x0012240008000100 */
[----:B0-----:R-:W-:Y:S06]  /*13790*/  BAR.SYNC.DEFER_BLOCKING 0x0 ;  /* 0x0000000000007b1d */ /* 0x001fec0000010000 */
[----:B-1----:R-:W-:Y:S05]  /*137a0*/  BRA.U UP2, `(.L_x_16) ;  /* 0x0000000102b87547 */ /* 0x002fea000b800000 */
[----:B------:R-:W2:Y:S04]  /*137b0*/  LDL R11, [R1+0x82c] ;  /* 0x00082c00010b7983 */ /* 0x000ea80000100800 */
[----:B------:R-:W3:Y:S01]  /*137c0*/  LDL R10, [R1+0x850] ;  /* 0x00085000010a7983 */ /* 0x000ee20000100800 */
[----:B------:R-:W-:Y:S02]  /*137d0*/  ELECT P0, URZ, PT ;  /* 0x0000000000ff782f */ /* 0x000fe40003800000 */
[----:B------:R-:W-:Y:S02]  /*137e0*/  MOV.SPILL R8, UR5 ;  /* 0x0000000500087c02 */ /* 0x000fe40009000f00 */
[----:B------:R-:W-:Y:S02]  /*137f0*/  MOV.SPILL R9, UR4 ;  /* 0x0000000400097c02 */ /* 0x000fe40009000f00 */
[----:B--2---:R-:W-:-:S13]  /*13800*/  R2UR UR72, R11 ;  /* 0x000000000b4872ca */ /* 0x004fda00000e0000 */
[----:B------:R-:W-:Y:S01]  /*13810*/  IMAD.U32 R4, RZ, RZ, UR72 ;  /* 0x00000048ff047e24 */ /* 0x000fe2000f8e00ff */
[----:B---3--:R-:W-:Y:S02]  /*13820*/  R2UR UR72, R10 ;  /* 0x000000000a4872ca */ /* 0x008fe400000e0000 */
[----:B------:R-:W2:Y:S01]  /*13830*/  LDL R10, [R1+0x868] ;  /* 0x00086800010a7983 */ /* 0x000ea20000100800 */
[----:B------:R-:W-:Y:S01]  /*13840*/  @P0 IMAD.MOV.U32 R5, RZ, RZ, -0x7fffbfe0 ;  /* 0x80004020ff050424 */ /* 0x000fe200078e00ff */
[----:B------:R-:W-:Y:S01]  /*13850*/  UMOV UR4, 0x0 ;  /* 0x0000000000047882 */ /* 0x000fe20000000000 */
[----:B------:R-:W-:Y:S01]  /*13860*/  @P0 IMAD.MOV.U32 R7, RZ, RZ, 0x40004040 ;  /* 0x40004040ff070424 */ /* 0x000fe200078e00ff */
[----:B------:R-:W-:Y:S02]  /*13870*/  UMOV UR5, 0x4088010 ;  /* 0x0408801000057882 */ /* 0x000fe40000000000 */
[----:B------:R-:W-:Y:S01]  /*13880*/  @P0 R2UR UR73, R5 ;  /* 0x00000000054902ca */ /* 0x000fe200000e0000 */
[----:B------:R-:W-:Y:S01]  /*13890*/  IMAD.MOV.U32 R5, RZ, RZ, RZ ;  /* 0x000000ffff057224 */ /* 0x000fe200078e00ff */
[----:B------:R-:W-:-:S03]  /*138a0*/  @P0 R2UR UR75, R7 ;  /* 0x00000000074b02ca */ /* 0x000fc600000e0000 */
[----:B------:R-:W-:Y:S01]  /*138b0*/  IMAD.U32 R6, RZ, RZ, UR72 ;  /* 0x00000048ff067e24 */ /* 0x000fe2000f8e00ff */
[----:B------:R-:W-:-:S04]  /*138c0*/  @P0 R2UR UR72, R4 ;  /* 0x00000000044802ca */ /* 0x000fc800000e0000 */
[----:B------:R-:W-:-:S13]  /*138d0*/  @P0 R2UR UR74, R6 ;  /* 0x00000000064a02ca */ /* 0x000fda00000e0000 */
[----:B------:R0:W-:Y:S02]  /*138e0*/  UTCQMMA gdesc[UR72], gdesc[UR74], tmem[UR7], tmem[UR4], idesc[UR5], !UPT ;  /* 0x00ff044a480075ea */ /* 0x0001e4000f800307 */
[----:B0-----:R-:W-:Y:S01]  /*138f0*/  UMOV UR72, 0x0 ;  /* 0x0000000000487882 */ /* 0x001fe20000000000 */
[----:B------:R-:W-:Y:S01]  /*13900*/  UMOV UR73, 0x4088010 ;  /* 0x0408801000497882 */ /* 0x000fe20000000000 */
[----:B------:R-:W-:Y:S01]  /*13910*/  UMOV UR74, 0x0 ;  /* 0x00000000004a7882 */ /* 0x000fe20000000000 */
[----:B------:R-:W-:Y:S01]  /*13920*/  UMOV UR75, 0x4088010 ;  /* 0x04088010004b7882 */ /* 0x000fe20000000000 */
[----:B------:R-:W-:Y:S01]  /*13930*/  UTCQMMA gdesc[UR38], gdesc[UR10], tmem[UR7], tmem[UR72], idesc[UR73], UPT ;  /* 0x00ff480a260075ea */ /* 0x000fe2000b800307 */
        /* <DEDUP_REMOVED lines=13> */
[----:B------:R0:W-:Y:S01]  /*13a10*/  UTCQMMA gdesc[UR40], gdesc[UR70], tmem[UR7], tmem[UR72], idesc[UR73], UPT ;  /* 0x00ff4846280075ea */ /* 0x0001e2000b800307 */
[----:B------:R-:W-:-:S02]  /*13a20*/  R2UR.FILL UR5, R8 ;  /* 0x00000000080572ca */ /* 0x000fc400004e0000 */
[----:B------:R-:W-:Y:S01]  /*13a30*/  R2UR.FILL UR4, R9 ;  /* 0x00000000090472ca */ /* 0x000fe200004e0000 */
[----:B--2---:R-:W-:-:S05]  /*13a40*/  VIADD R4, R10, 0x14810 ;  /* 0x000148100a047836 */ /* 0x004fca0000000000 */
[----:B------:R-:W-:-:S04]  /*13a50*/  @P0 MOV R4, R4 ;  /* 0x0000000400040202 */ /* 0x000fc80000000f00 */
[----:B0-----:R-:W-:-:S13]  /*13a60*/  @P0 R2UR UR72, R4 ;  /* 0x00000000044802ca */ /* 0x001fda00000e0000 */
[----:B------:R0:W-:Y:S01]  /*13a70*/  UTCBAR [UR72], URZ ;  /* 0x000000ff480073e9 */ /* 0x0001e200080000ff */
[----:B------:R-:W-:Y:S01]  /*13a80*/  NOP ;  /* 0x0000000000007918 */ /* 0x000fe20000000000 */
.L_x_16:
[----:B------:R-:W1:Y:S02]  /*13a90*/  SYNCS.PHASECHK.TRANS64.TRYWAIT P0, [UR4+0x14810], RZ ;  /* 0x014810ffff0075a7 */ /* 0x000e640008001104 */
[----:B-1----:R-:W-:Y:S05]  /*13aa0*/  @!P0 BRA `(.L_x_17) ;  /* 0x0000011400d88947 */ /* 0x002fea0003800000 */
.L_x_25:
[----:B------:R-:W1:Y:S01]  /*13ab0*/  S2R R23, SR_TID.X ;  /* 0x0000000000177919 */ /* 0x000e620000002100 */
[----:B0-----:R-:W0:Y:S01]  /*13ac0*/  LDCU UR72, c[0x0][0x3a8] ;  /* 0x00007500ff4877ac */ /* 0x001e220008000800 */
[----:B------:R-:W2:Y:S01]  /*13ad0*/  S2R R24, SR_CTAID.X ;  /* 0x0000000000187919 */ /* 0x000ea20000002500 */
[----:B------:R-:W-:Y:S06]  /*13ae0*/  BAR.SYNC.DEFER_BLOCKING 0x0 ;  /* 0x0000000000007b1d */ /* 0x000fec0000010000 */
[----:B------:R-:W-:Y:S01]  /*13af0*/  LDTM.16dp32bit_t0_t15.x16 R4, tmem[UR6+0x100] ;  /* 0x00010006000479ee */ /* 0x000fe20008a00000 */
[----:B------:R-:W0:Y:S01]  /*13b00*/  LDTM.16dp32bit_t16_t31.x16 R4, tmem[UR6+0x110] ;  /* 0x00011006000479ee */ /* 0x000e220008a20000 */
[----:B-1----:R-:W-:Y:S01]  /*13b10*/  LOP3.LUT R22, R23, 0xf, RZ, 0xc0, !PT ;  /* 0x0000000f17167812 */ /* 0x002fe200078ec0ff */
[----:B------:R-:W-:Y:S01]  /*13b20*/  IMAD.U32 R21, R21, -0x80000000, RZ ;  /* 0x8000000015157824 */ /* 0x000fe200078e00ff */
[C---:B------:R-:W-:Y:S01]  /*13b30*/  LOP3.LUT R140, R23.reuse, 0x60, RZ, 0xc0, !PT ;  /* 0x00000060178c7812 */ /* 0x040fe200078ec0ff */
[----:B------:R-:W1:Y:S01]  /*13b40*/  @!P6 SYNCS.CCTL.IV [UR4+0x14810] ;  /* 0x01481000ff00e9b1 */ /* 0x000e620008000004 */
[----:B------:R-:W-:Y:S01]  /*13b50*/  LOP3.LUT R34, R23, 0x10, RZ, 0xc0, !PT ;  /* 0x0000001017227812 */ /* 0x000fe200078ec0ff */
[----:B--2---:R-:W-:Y:S01]  /*13b60*/  IMAD.SHL.U32 R24, R24, 0x40, RZ ;  /* 0x0000004018187824 */ /* 0x004fe200078e00ff */
[----:B------:R-:W-:Y:S01]  /*13b70*/  LEA.HI R22, R140, R22, RZ, 0x1f ;  /* 0x000000168c167211 */ /* 0x000fe200078ff8ff */
[----:B------:R-:W-:Y:S01]  /*13b80*/  NOP ;  /* 0x0000000000007918 */ /* 0x000fe20000000000 */
[----:B------:R-:W-:Y:S01]  /*13b90*/  IADD3 R31, P2, PT, R34, R197, RZ ;  /* 0x000000c5221f7210 */ /* 0x000fe20007f5e0ff */
[----:B0-----:R-:W-:Y:S01]  /*13ba0*/  FMUL R4, R4, UR72 ;  /* 0x0000004804047c20 */ /* 0x001fe20008400000 */
[----:B------:R-:W-:Y:S01]  /*13bb0*/  FMUL R6, R6, UR72 ;  /* 0x0000004806067c20 */ /* 0x000fe20008400000 */
[----:B------:R-:W-:Y:S01]  /*13bc0*/  IMAD.IADD R22, R24, 0x1, R22 ;  /* 0x0000000118167824 */ /* 0x000fe200078e0216 */
[C---:B------:R-:W-:Y:S01]  /*13bd0*/  IADD3 R23, P0, PT, R31.reuse, 0x42, RZ ;  /* 0x000000421f177810 */ /* 0x040fe20007f1e0ff */
[----:B------:R-:W-:Y:S01]  /*13be0*/  IMAD.X R26, RZ, RZ, R206, P2 ;  /* 0x000000ffff1a7224 */ /* 0x000fe200010e06ce */
[----:B------:R-:W-:Y:S01]  /*13bf0*/  IADD3 RZ, P3, PT, R31, 0x40, RZ ;  /* 0x000000401fff7810 */ /* 0x000fe20007f7e0ff */
[----:B------:R-:W-:Y:S01]  /*13c00*/  IMAD.IADD R24, R34, 0x1, R197 ;  /* 0x0000000122187824 */ /* 0x000fe200078e02c5 */
[-C--:B------:R-:W-:Y:S01]  /*13c10*/  ISETP.GT.U32.AND P1, PT, R23, R22.reuse, PT ;  /* 0x000000161700720c */ /* 0x080fe20003f24070 */
[--C-:B------:R-:W-:Y:S01]  /*13c20*/  IMAD.X R29, RZ, RZ, R26.reuse, P0 ;  /* 0x000000ffff1d7224 */ /* 0x100fe200000e061a */
[C---:B------:R-:W-:Y:S01]  /*13c30*/  IADD3 R25, P5, PT, R31.reuse, 0x43, RZ ;  /* 0x000000431f197810 */ /* 0x040fe20007fbe0ff */
[--C-:B------:R-:W-:Y:S01]  /*13c40*/  IMAD.X R32, RZ, RZ, R26.reuse, P3 ;  /* 0x000000ffff207224 */ /* 0x100fe200018e061a */
[----:B------:R-:W-:Y:S01]  /*13c50*/  IADD3 R23, P4, PT, R31, 0x44, RZ ;  /* 0x000000441f177810 */ /* 0x000fe20007f9e0ff */
[----:B------:R-:W-:Y:S01]  /*13c60*/  FMUL R9, R9, UR72 ;  /* 0x0000004809097c20 */ /* 0x000fe20008400000 */
[-C--:B------:R-:W-:Y:S01]  /*13c70*/  ISETP.GT.U32.AND P2, PT, R25, R22.reuse, PT ;  /* 0x000000161900720c */ /* 0x080fe20003f44070 */
[--C-:B------:R-:W-:Y:S01]  /*13c80*/  IMAD.X R30, RZ, RZ, R26.reuse, P5 ;  /* 0x000000ffff1e7224 */ /* 0x100fe200028e061a */
[-C--:B------:R-:W-:Y:S01]  /*13c90*/  ISETP.GT.U32.AND P3, PT, R23, R22.reuse, PT ;  /* 0x000000161700720c */ /* 0x080fe20003f64070 */
[----:B------:R-:W-:Y:S01]  /*13ca0*/  VIADD R23, R24, 0x40 ;  /* 0x0000004018177836 */ /* 0x000fe20000000000 */
[C---:B------:R-:W-:Y:S01]  /*13cb0*/  IADD3 R24, P5, PT, R31.reuse, 0x46, RZ ;  /* 0x000000461f187810 */ /* 0x040fe20007fbe0ff */
[--C-:B------:R-:W-:Y:S01]  /*13cc0*/  IMAD.X R27, RZ, RZ, R26.reuse, P4 ;  /* 0x000000ffff1b7224 */ /* 0x100fe200020e061a */
[----:B------:R-:W-:Y:S01]  /*13cd0*/  IADD3 R33, P0, PT, R31, 0x45, RZ ;  /* 0x000000451f217810 */ /* 0x000fe20007f1e0ff */
[----:B------:R-:W-:Y:S01]  /*13ce0*/  FMUL R5, R5, UR72 ;  /* 0x0000004805057c20 */ /* 0x000fe20008400000 */
[----:B------:R-:W-:Y:S01]  /*13cf0*/  IADD3 R31, P4, PT, R31, 0x47, RZ ;  /* 0x000000471f1f7810 */ /* 0x000fe20007f9e0ff */
[--C-:B------:R-:W-:Y:S01]  /*13d00*/  IMAD.X R25, RZ, RZ, R26.reuse, P5 ;  /* 0x000000ffff197224 */ /* 0x100fe200028e061a */
[-C--:B------:R-:W-:Y:S01]  /*13d10*/  ISETP.GT.U32.AND P5, PT, R23, R22.reuse, PT ;  /* 0x000000161700720c */ /* 0x080fe20003fa4070 */
[--C-:B------:R-:W-:Y:S01]  /*13d20*/  IMAD.X R28, RZ, RZ, R26.reuse, P0 ;  /* 0x000000ffff1c7224 */ /* 0x100fe200000e061a */
[----:B------:R-:W-:Y:S01]  /*13d30*/  IADD3 RZ, P0, PT, R197, 0x40, RZ ;  /* 0x00000040c5ff7810 */ /* 0x000fe20007f1e0ff */
[----:B------:R-:W-:Y:S01]  /*13d40*/  IMAD.X R26, RZ, RZ, R26, P4 ;  /* 0x000000ffff1a7224 */ /* 0x000fe200020e061a */
[----:B------:R-:W-:Y:S01]  /*13d50*/  ISETP.GT.U32.AND.EX P5, PT, R32, RZ, PT, P5 ;  /* 0x000000ff2000720c */ /* 0x000fe20003fa4150 */
[----:B------:R-:W-:Y:S01]  /*13d60*/  FMUL R7, R7, UR72 ;  /* 0x0000004807077c20 */ /* 0x000fe20008400000 */
[-C--:B------:R-:W-:Y:S01]  /*13d70*/  ISETP.GE.U32.AND P4, PT, R23, R22.reuse, PT ;  /* 0x000000161700720c */ /* 0x080fe20003f86070 */
[----:B------:R-:W-:Y:S01]  /*13d80*/  IMAD.X R23, RZ, RZ, R206, P0 ;  /* 0x000000ffff177224 */ /* 0x000fe200000e06ce */
[----:B------:R-:W-:Y:S01]  /*13d90*/  FSEL R4, R4, -INF , !P5 ;  /* 0xff80000004047808 */ /* 0x000fe20006800000 */
[----:B------:R-:W-:Y:S01]  /*13da0*/  FMUL R10, R10, UR72 ;  /* 0x000000480a0a7c20 */ /* 0x000fe20008400000 */
[-C--:B------:R-:W-:Y:S01]  /*13db0*/  ISETP.GT.U32.AND P5, PT, R24, R22.reuse, PT ;  /* 0x000000161800720c */ /* 0x080fe20003fa4070 */
[----:B------:R-:W-:Y:S01]  /*13dc0*/  VIADD R24, R197, 0x40 ;  /* 0x00000040c5187836 */ /* 0x000fe20000000000 */
[-C--:B------:R-:W-:Y:S01]  /*13dd0*/  ISETP.GT.U32.AND P0, PT, R33, R22.reuse, PT ;  /* 0x000000162100720c */ /* 0x080fe20003f04070 */
[----:B------:R-:W-:Y:S01]  /*13de0*/  FMUL R11, R11, UR72 ;  /* 0x000000480b0b7c20 */ /* 0x000fe20008400000 */
[----:B------:R-:W-:Y:S01]  /*13df0*/  ISETP.GT.U32.AND.EX P1, PT, R29, RZ, PT, P1 ;  /* 0x000000ff1d00720c */ /* 0x000fe20003f24110 */
[----:B------:R-:W-:Y:S01]  /*13e00*/  FMUL R8, R8, UR72 ;  /* 0x0000004808087c20 */ /* 0x000fe20008400000 */
[----:B------:R-:W-:Y:S01]  /*13e10*/  ISETP.GT.U32.AND.EX P0, PT, R28, RZ, PT, P0 ;  /* 0x000000ff1c00720c */ /* 0x000fe20003f04100 */
[----:B------:R-:W-:Y:S01]  /*13e20*/  FMUL R12, R12, UR72 ;  /* 0x000000480c0c7c20 */ /* 0x000fe20008400000 */
[C-C-:B------:R-:W-:Y:S01]  /*13e30*/  LOP3.LUT R29, R24.reuse, 0xf, R34.reuse, 0xfe, !PT ;  /* 0x0000000f181d7812 */ /* 0x140fe200078efe22 */
[----:B------:R-:W-:Y:S01]  /*13e40*/  FMUL R13, R13, UR72 ;  /* 0x000000480d0d7c20 */ /* 0x000fe20008400000 */
[--C-:B------:R-:W-:Y:S01]  /*13e50*/  LOP3.LUT R28, R24, 0xc, R34.reuse, 0xfe, !PT ;  /* 0x0000000c181c7812 */ /* 0x100fe200078efe22 */
[----:B------:R-:W-:Y:S01]  /*13e60*/  FMUL R14, R14, UR72 ;  /* 0x000000480e0e7c20 */ /* 0x000fe20008400000 */
[----:B------:R-:W-:Y:S01]  /*13e70*/  ISETP.GT.U32.AND.EX P2, PT, R30, RZ, PT, P2 ;  /* 0x000000ff1e00720c */ /* 0x000fe20003f44120 */
[----:B------:R-:W-:Y:S01]  /*13e80*/  FMUL R16, R16, UR72 ;  /* 0x0000004810107c20 */ /* 0x000fe20008400000 */
[----:B------:R-:W-:Y:S01]  /*13e90*/  FSEL R6, R6, -INF , !P1 ;  /* 0xff80000006067808 */ /* 0x000fe20004800000 */
[----:B------:R-:W-:Y:S01]  /*13ea0*/  FMUL R15, R15, UR72 ;  /* 0x000000480f0f7c20 */ /* 0x000fe20008400000 */
[----:B------:R-:W-:Y:S01]  /*13eb0*/  FSEL R9, R9, -INF , !P0 ;  /* 0xff80000009097808 */ /* 0x000fe20004000000 */
[----:B------:R-:W-:Y:S01]  /*13ec0*/  FMUL R17, R17, UR72 ;  /* 0x0000004811117c20 */ /* 0x000fe20008400000 */
[----:B------:R-:W-:Y:S01]  /*13ed0*/  ISETP.GE.U32.AND.EX P4, PT, R32, RZ, PT, P4 ;  /* 0x000000ff2000720c */ /* 0x000fe20003f86140 */
[----:B------:R-:W-:Y:S01]  /*13ee0*/  FMUL R18, R18, UR72 ;  /* 0x0000004812127c20 */ /* 0x000fe20008400000 */
[----:B------:R-:W-:Y:S01]  /*13ef0*/  LOP3.LUT R30, R24, 0xe, R34, 0xfe, !PT ;  /* 0x0000000e181e7812 */ /* 0x000fe200078efe22 */
[----:B------:R-:W-:Y:S01]  /*13f00*/  FMUL R19, R19, UR72 ;  /* 0x0000004813137c20 */ /* 0x000fe20008400000 */
[----:B------:R-:W-:-:S02]  /*13f10*/  ISETP.GT.U32.AND P1, PT, R29, R22, PT ;  /* 0x000000161d00720c */ /* 0x000fc40003f24070 */
[-C--:B------:R-:W-:Y:S02]  /*13f20*/  ISETP.GT.U32.AND P0, PT, R28, R22.reuse, PT ;  /* 0x000000161c00720c */ /* 0x080fe40003f04070 */
[----:B------:R-:W2:Y:S01]  /*13f30*/  LDL.64 R28, [R1+0x150] ;  /* 0x00015000011c7983 */ /* 0x000ea20000100a00 */
[----:B------:R-:W-:Y:S02]  /*13f40*/  FSEL R5, R5, -INF , !P4 ;  /* 0xff80000005057808 */ /* 0x000fe40006000000 */
[----:B------:R-:W-:Y:S02]  /*13f50*/  FSEL R7, R7, -INF , !P2 ;  /* 0xff80000007077808 */ /* 0x000fe40005000000 */
[-C--:B------:R-:W-:Y:S02]  /*13f60*/  ISETP.GT.U32.AND P4, PT, R31, R22.reuse, PT ;  /* 0x000000161f00720c */ /* 0x080fe40003f84070 */
[----:B------:R-:W-:Y:S02]  /*13f70*/  ISETP.GT.U32.AND P2, PT, R30, R22, PT ;  /* 0x000000161e00720c */ /* 0x000fe40003f44070 */
[----:B------:R-:W3:Y:S01]  /*13f80*/  LDL.64 R30, [R1+0x250] ;  /* 0x00025000011e7983 */ /* 0x000ee20000100a00 */
[----:B------:R-:W-:-:S02]  /*13f90*/  ISETP.GT.U32.AND.EX P5, PT, R25, RZ, PT, P5 ;  /* 0x000000ff1900720c */ /* 0x000fc40003fa4150 */
[--C-:B------:R-:W-:Y:S02]  /*13fa0*/  LOP3.LUT R25, R24, 0x8, R34.reuse, 0xfe, !PT ;  /* 0x0000000818197812 */ /* 0x100fe400078efe22 */
[----:B------:R-:W-:Y:S02]  /*13fb0*/  ISETP.GT.U32.AND.EX P4, PT, R26, RZ, PT, P4 ;  /* 0x000000ff1a00720c */ /* 0x000fe40003f84140 */
[----:B------:R-:W-:Y:S02]  /*13fc0*/  LOP3.LUT R26, R24, 0x9, R34, 0xfe, !PT ;  /* 0x00000009181a7812 */ /* 0x000fe400078efe22 */
[----:B------:R-:W-:Y:S02]  /*13fd0*/  FSEL R10, R10, -INF , !P5 ;  /* 0xff8000000a0a7808 */ /* 0x000fe40006800000 */
[----:B------:R-:W-:Y:S02]  /*13fe0*/  ISETP.GT.U32.AND P5, PT, R25, R22, PT ;  /* 0x000000161900720c */ /* 0x000fe40003fa4070 */
[----:B------:R-:W-:-:S02]  /*13ff0*/  ISETP.GT.U32.AND.EX P3, PT, R27, RZ, PT, P3 ;  /* 0x000000ff1b00720c */ /* 0x000fc40003f64130 */
[----:B------:R-:W-:Y:S02]  /*14000*/  FSEL R11, R11, -INF , !P4 ;  /* 0xff8000000b0b7808 */ /* 0x000fe40006000000 */
[----:B------:R-:W-:Y:S02]  /*14010*/  ISETP.GT.U32.AND P4, PT, R26, R22, PT ;  /* 0x000000161a00720c */ /* 0x000fe40003f84070 */
[C-C-:B------:R-:W-:Y:S02]  /*14020*/  LOP3.LUT R27, R24.reuse, 0xd, R34.reuse, 0xfe, !PT ;  /* 0x0000000d181b7812 */ /* 0x140fe400078efe22 */
[C-C-:B------:R-:W-:Y:S02]  /*14030*/  LOP3.LUT R25, R24.reuse, 0xb, R34.reuse, 0xfe, !PT ;  /* 0x0000000b18197812 */ /* 0x140fe400078efe22 */
[----:B------:R-:W-:Y:S02]  /*14040*/  ISETP.GT.U32.AND.EX P5, PT, R23, RZ, PT, P5 ;  /* 0x000000ff1700720c */ /* 0x000fe40003fa4150 */
[----:B------:R-:W-:-:S02]  /*14050*/  LOP3.LUT R26, R24, 0xa, R34, 0xfe, !PT ;  /* 0x0000000a181a7812 */ /* 0x000fc400078efe22 */
[----:B------:R-:W-:Y:S02]  /*14060*/  FSEL R8, R8, -INF , !P3 ;  /* 0xff80000008087808 */ /* 0x000fe40005800000 */
[----:B------:R-:W-:Y:S02]  /*14070*/  FMNMX3 R24, R4, R5, R6, !PT ;  /* 0x0000000504187276 */ /* 0x000fe40007800006 */
[----:B------:R-:W-:Y:S02]  /*14080*/  ISETP.GT.U32.AND.EX P4, PT, R23, RZ, PT, P4 ;  /* 0x000000ff1700720c */ /* 0x000fe40003f84140 */
[----:B------:R-:W-:Y:S02]  /*14090*/  FSEL R12, R12, -INF , !P5 ;  /* 0xff8000000c0c7808 */ /* 0x000fe40006800000 */
[----:B------:R-:W-:Y:S02]  /*140a0*/  ISETP.GT.U32.AND P5, PT, R26, R22, PT ;  /* 0x000000161a00720c */ /* 0x000fe40003fa4070 */
[----:B------:R-:W-:-:S02]  /*140b0*/  FMNMX3 R24, R24, R7, R8, !PT ;  /* 0x0000000718187276 */ /* 0x000fc40007800008 */
[----:B------:R-:W-:Y:S02]  /*140c0*/  FSEL R13, R13, -INF , !P4 ;  /* 0xff8000000d0d7808 */ /* 0x000fe40006000000 */
[-C--:B------:R-:W-:Y:S02]  /*140d0*/  ISETP.GT.U32.AND P4, PT, R25, R22.reuse, PT ;  /* 0x000000161900720c */ /* 0x080fe40003f84070 */
[C---:B------:R-:W-:Y:S02]  /*140e0*/  ISETP.GT.U32.AND.EX P5, PT, R23.reuse, RZ, PT, P5 ;  /* 0x000000ff1700720c */ /* 0x040fe40003fa4150 */
[----:B------:R-:W-:Y:S02]  /*140f0*/  FMNMX3 R24, R24, R9, R10, !PT ;  /* 0x0000000918187276 */ /* 0x000fe4000780000a */
[----:B------:R-:W-:Y:S02]  /*14100*/  ISETP.GT.U32.AND.EX P0, PT, R23, RZ, PT, P0 ;  /* 0x000000ff1700720c */ /* 0x000fe40003f04100 */
[----:B------:R-:W-:-:S02]  /*14110*/  ISETP.GT.U32.AND P3, PT, R27, R22, PT ;  /* 0x000000161b00720c */ /* 0x000fc40003f64070 */
[C---:B------:R-:W-:Y:S02]  /*14120*/  ISETP.GT.U32.AND.EX P4, PT, R23.reuse, RZ, PT, P4 ;  /* 0x000000ff1700720c */ /* 0x040fe40003f84140 */
[----:B------:R-:W-:Y:S02]  /*14130*/  FSEL R14, R14, -INF , !P5 ;  /* 0xff8000000e0e7808 */ /* 0x000fe40006800000 */
[----:B------:R-:W-:Y:S02]  /*14140*/  FMNMX3 R24, R24, R11, R12, !PT ;  /* 0x0000000b18187276 */ /* 0x000fe4000780000c */
[----:B------:R-:W-:Y:S02]  /*14150*/  FSEL R22, R16, -INF , !P0 ;  /* 0xff80000010167808 */ /* 0x000fe40004000000 */
[C---:B------:R-:W-:Y:S01]  /*14160*/  ISETP.GT.U32.AND.EX P2, PT, R23.reuse, RZ, PT, P2 ;  /* 0x000000ff1700720c */ /* 0x040fe20003f44120 */
[----:B-1----:R-:W0:Y:S01]  /*14170*/  SYNCS.PHASECHK.TRANS64.TRYWAIT P0, [R20+URZ], R21 ;  /* 0x00000015140075a7 */ /* 0x002e2200080011ff */
[----:B------:R-:W-:-:S02]  /*14180*/  ISETP.GT.U32.AND.EX P3, PT, R23, RZ, PT, P3 ;  /* 0x000000ff1700720c */ /* 0x000fc40003f64130 */
[----:B------:R-:W-:Y:S02]  /*14190*/  FSEL R15, R15, -INF , !P4 ;  /* 0xff8000000f0f7808 */ /* 0x000fe40006000000 */
[----:B------:R-:W-:Y:S02]  /*141a0*/  FMNMX3 R16, R24, R13, R14, !PT ;  /* 0x0000000d18107276 */ /* 0x000fe4000780000e */
[----:B------:R-:W-:Y:S02]  /*141b0*/  ISETP.GT.U32.AND.EX P1, PT, R23, RZ, PT, P1 ;  /* 0x000000ff1700720c */ /* 0x000fe40003f24110 */
[----:B------:R-:W-:Y:S02]  /*141c0*/  FSEL R23, R17, -INF , !P3 ;  /* 0xff80000011177808 */ /* 0x000fe40005800000 */
[----:B------:R-:W-:Y:S02]  /*141d0*/  FSEL R24, R18, -INF , !P2 ;  /* 0xff80000012187808 */ /* 0x000fe40005000000 */
[----:B------:R-:W-:-:S02]  /*141e0*/  FMNMX3 R16, R16, R15, R22, !PT ;  /* 0x0000000f10107276 */ /* 0x000fc40007800016 */
[----:B------:R-:W-:Y:S02]  /*141f0*/  FSEL R19, R19, -INF , !P1 ;  /* 0xff80000013137808 */ /* 0x000fe40004800000 */
[----:B------:R-:W-:-:S04]  /*14200*/  FMNMX3 R16, R16, R23, R24, !PT ;  /* 0x0000001710107276 */ /* 0x000fc80007800018 */
[----:B------:R-:W-:-:S05]  /*14210*/  FMNMX R196, R19, R16, !PT ;  /* 0x0000001013c47209 */ /* 0x000fca0007800000 */
[----:B------:R-:W1:Y:S02]  /*14220*/  SHFL.BFLY PT, R16, R196, 0x10, 0x1f ;  /* 0x0e001f00c4107f89 */ /* 0x000e6400000e0000 */
[----:B-1----:R-:W-:-:S05]  /*14230*/  FMNMX3 R196, R196, R16, R0, !PT ;  /* 0x00000010c4c47276 */ /* 0x002fca0007800000 */
[--C-:B------:R-:W-:Y:S01]  /*14240*/  FADD R73, R4, -R196.reuse ;  /* 0x800000c404497221 */ /* 0x100fe20000000000 */
[--C-:B------:R-:W-:Y:S01]  /*14250*/  FADD R5, R5, -R196.reuse ;  /* 0x800000c405057221 */ /* 0x100fe20000000000 */
[--C-:B------:R-:W-:Y:S02]  /*14260*/  FADD R6, R6, -R196.reuse ;  /* 0x800000c406067221 */ /* 0x100fe40000000000 */
[----:B------:R-:W-:Y:S01]  /*14270*/  FMUL R73, R73, 1.4426950216293334961 ;  /* 0x3fb8aa3b49497820 */ /* 0x000fe20000400000 */
[----:B------:R-:W-:Y:S01]  /*14280*/  FMUL R5, R5, 1.4426950216293334961 ;  /* 0x3fb8aa3b05057820 */ /* 0x000fe20000400000 */
[----:B------:R-:W-:Y:S01]  /*14290*/  FMUL R6, R6, 1.4426950216293334961 ;  /* 0x3fb8aa3b06067820 */ /* 0x000fe20000400000 */
[--C-:B------:R-:W-:Y:S02]  /*142a0*/  FADD R7, R7, -R196.reuse ;  /* 0x800000c407077221 */ /* 0x100fe40000000000 */
[----:B------:R-:W-:Y:S01]  /*142b0*/  MUFU.EX2 R72, R5 ;  /* 0x0000000500487308 */ /* 0x000fe20000000800 */
[----:B------:R-:W-:Y:S01]  /*142c0*/  FADD R8, R8, -R196 ;  /* 0x800000c408087221 */ /* 0x000fe20000000000 */
[----:B------:R-:W-:-:S06]  /*142d0*/  FMUL R7, R7, 1.4426950216293334961 ;  /* 0x3fb8aa3b07077820 */ /* 0x000fcc0000400000 */
[----:B------:R-:W1:Y:S01]  /*142e0*/  MUFU.EX2 R73, R73 ;  /* 0x0000004900497308 */ /* 0x000e620000000800 */
[----:B------:R-:W-:Y:S01]  /*142f0*/  FMUL R8, R8, 1.4426950216293334961 ;  /* 0x3fb8aa3b08087820 */ /* 0x000fe20000400000 */
[----:B------:R-:W-:-:S06]  /*14300*/  FADD R9, R9, -R196 ;  /* 0x800000c409097221 */ /* 0x000fcc0000000000 */
[----:B------:R-:W4:Y:S01]  /*14310*/  MUFU.EX2 R6, R6 ;  /* 0x0000000600067308 */ /* 0x000f220000000800 */
[----:B------:R-:W-:Y:S01]  /*14320*/  FADD R10, R10, -R196 ;  /* 0x800000c40a0a7221 */ /* 0x000fe20000000000 */
[----:B------:R-:W-:-:S06]  /*14330*/  FMUL R9, R9, 1.4426950216293334961 ;  /* 0x3fb8aa3b09097820 */ /* 0x000fcc0000400000 */
[----:B------:R-:W5:Y:S01]  /*14340*/  MUFU.EX2 R16, R7 ;  /* 0x0000000700107308 */ /* 0x000f620000000800 */
[----:B------:R-:W-:Y:S01]  /*14350*/  FMUL R10, R10, 1.4426950216293334961 ;  /* 0x3fb8aa3b0a0a7820 */ /* 0x000fe20000400000 */
[----:B------:R-:W-:Y:S01]  /*14360*/  FADD R11, R11, -R196 ;  /* 0x800000c40b0b7221 */ /* 0x000fe20000000000 */
[----:B-1----:R-:W-:-:S05]  /*14370*/  FADD R4, R73, R72 ;  /* 0x0000004849047221 */ /* 0x002fca0000000000 */
[----:B------:R-:W1:Y:S01]  /*14380*/  MUFU.EX2 R75, R8 ;  /* 0x00000008004b7308 */ /* 0x000e620000000800 */
[----:B------:R-:W-:Y:S01]  /*14390*/  FMUL R11, R11, 1.4426950216293334961 ;  /* 0x3fb8aa3b0b0b7820 */ /* 0x000fe20000400000 */
[----:B------:R-:W-:Y:S01]  /*143a0*/  FADD R12, R12, -R196 ;  /* 0x800000c40c0c7221 */ /* 0x000fe20000000000 */
[----:B----4-:R-:W-:-:S05]  /*143b0*/  FADD R4, R6, R4 ;  /* 0x0000000406047221 */ /* 0x010fca0000000000 */
[----:B------:R-:W4:Y:S01]  /*143c0*/  MUFU.EX2 R74, R9 ;  /* 0x00000009004a7308 */ /* 0x000f220000000800 */
[----:B------:R-:W-:Y:S01]  /*143d0*/  FMUL R12, R12, 1.4426950216293334961 ;  /* 0x3fb8aa3b0c0c7820 */ /* 0x000fe20000400000 */
[----:B------:R-:W-:Y:S01]  /*143e0*/  FADD R13, R13, -R196 ;  /* 0x800000c40d0d7221 */ /* 0x000fe20000000000 */
[----:B-----5:R-:W-:-:S05]  /*143f0*/  FADD R4, R16, R4 ;  /* 0x0000000410047221 */ /* 0x020fca0000000000 */
[----:B------:R-:W5:Y:S01]  /*14400*/  MUFU.EX2 R10, R10 ;  /* 0x0000000a000a7308 */ /* 0x000f620000000800 */
[----:B------:R-:W-:Y:S01]  /*14410*/  FADD R14, R14, -R196 ;  /* 0x800000c40e0e7221 */ /* 0x000fe20000000000 */
[----:B------:R-:W-:Y:S01]  /*14420*/  FMUL R13, R13, 1.4426950216293334961 ;  /* 0x3fb8aa3b0d0d7820 */ /* 0x000fe20000400000 */
        /* <DEDUP_REMOVED lines=10> */
[----:B------:R-:W-:Y:S01]  /*144d0*/  FMUL R69, R69, 1.4426950216293334961 ;  /* 0x3fb8aa3b45457820 */ /* 0x000fe20000400000 */
[----:B------:R-:W-:Y:S01]  /*144e0*/  FADD R23, R23, -R196 ;  /* 0x800000c417177221 */ /* 0x000fe20000000000 */
[----:B-1----:R-:W-:-:S05]  /*144f0*/  FADD R4, R17, R4 ;  /* 0x0000000411047221 */ /* 0x002fca0000000000 */
[----:B------:R-:W1:Y:S01]  /*14500*/  MUFU.EX2 R14, R14 ;  /* 0x0000000e000e7308 */ /* 0x000e620000000800 */
[----:B------:R-:W-:Y:S01]  /*14510*/  FADD R24, R24, -R196 ;  /* 0x800000c418187221 */ /* 0x000fe20000000000 */
[----:B------:R-:W-:Y:S01]  /*14520*/  FMUL R23, R23, 1.4426950216293334961 ;  /* 0x3fb8aa3b17177820 */ /* 0x000fe20000400000 */
[----:B----4-:R-:W-:-:S05]  /*14530*/  FADD R4, R71, R4 ;  /* 0x0000000447047221 */ /* 0x010fca0000000000 */
[----:B------:R-:W4:Y:S01]  /*14540*/  MUFU.EX2 R18, R18 ;  /* 0x0000001200127308 */ /* 0x000f220000000800 */
[----:B------:R-:W-:Y:S01]  /*14550*/  FMUL R9, R24, 1.4426950216293334961 ;  /* 0x3fb8aa3b18097820 */ /* 0x000fe20000400000 */
[----:B------:R-:W-:Y:S01]  /*14560*/  FADD R19, R19, -R196 ;  /* 0x800000c413137221 */ /* 0x000fe20000000000 */
[----:B-----5:R-:W-:-:S05]  /*14570*/  FADD R4, R70, R4 ;  /* 0x0000000446047221 */ /* 0x020fca0000000000 */
[----:B------:R-:W5:Y:S01]  /*14580*/  MUFU.EX2 R69, R69 ;  /* 0x0000004500457308 */ /* 0x000f620000000800 */
[----:B------:R-:W-:Y:S01]  /*14590*/  FMUL R19, R19, 1.4426950216293334961 ;  /* 0x3fb8aa3b13137820 */ /* 0x000fe20000400000 */
[----:B-1----:R-:W-:-:S06]  /*145a0*/  FADD R4, R14, R4 ;  /* 0x000000040e047221 */ /* 0x002fcc0000000000 */
[----:B------:R-:W1:Y:S01]  /*145b0*/  MUFU.EX2 R68, R23 ;  /* 0x0000001700447308 */ /* 0x000e620000000800 */
[----:B----4-:R-:W-:-:S07]  /*145c0*/  FADD R4, R18, R4 ;  /* 0x0000000412047221 */ /* 0x010fce0000000000 */
[----:B------:R-:W4:Y:S01]  /*145d0*/  MUFU.EX2 R9, R9 ;  /* 0x0000000900097308 */ /* 0x000f220000000800 */
[----:B-----5:R-:W-:-:S07]  /*145e0*/  FADD R4, R69, R4 ;  /* 0x0000000445047221 */ /* 0x020fce0000000000 */
[----:B------:R-:W5:Y:S01]  /*145f0*/  MUFU.EX2 R19, R19 ;  /* 0x0000001300137308 */ /* 0x000f620000000800 */
[----:B-1----:R-:W-:-:S04]  /*14600*/  FADD R4, R68, R4 ;  /* 0x0000000444047221 */ /* 0x002fc80000000000 */
[----:B----4-:R-:W-:-:S04]  /*14610*/  FADD R249, R9, R4 ;  /* 0x0000000409f97221 */ /* 0x010fc80000000000 */
[----:B-----5:R-:W-:-:S05]  /*14620*/  FADD R249, R19, R249 ;  /* 0x000000f913f97221 */ /* 0x020fca0000000000 */
[----:B------:R-:W1:Y:S01]  /*14630*/  SHFL.BFLY PT, R7, R249, 0x10, 0x1f ;  /* 0x0e001f00f9077f89 */ /* 0x000e6200000e0000 */
[----:B------:R-:W-:-:S03]  /*14640*/  SHF.R.S32.HI R15, RZ, 0x1f, R3 ;  /* 0x0000001fff0f7819 */ /* 0x000fc60000011403 */
[----:B-1----:R1:W-:Y:S01]  /*14650*/  STL [R1+0x25c], R7 ;  /* 0x00025c0701007387 */ /* 0x0023e20000100800 */
[C---:B--2---:R-:W-:Y:S01]  /*14660*/  IADD3 RZ, P1, PT, R3.reuse, R28, RZ ;  /* 0x0000001c03ff7210 */ /* 0x044fe20007f3e0ff */
[----:B------:R-:W-:-:S04]  /*14670*/  IMAD.IADD R4, R3, 0x1, R28 ;  /* 0x0000000103047824 */ /* 0x000fc800078e021c */
[----:B------:R-:W-:Y:S01]  /*14680*/  IMAD.X R5, R15, 0x1, R29, P1 ;  /* 0x000000010f057824 */ /* 0x000fe200008e061d */
[----:B---3--:R-:W-:Y:S01]  /*14690*/  IADD3 RZ, P2, PT, R3, R30, RZ ;  /* 0x0000001e03ff7210 */ /* 0x008fe20007f5e0ff */
[----:B01----:R-:W-:-:S12]  /*146a0*/  @!P0 BRA `(.L_x_18) ;  /* 0x0000010800e48947 */ /* 0x003fd80003800000 */
.L_x_26:
[----:B------:R-:W2:Y:S04]  /*146b0*/  LDL.64 R22, [R1+0x138] ;  /* 0x0001380001167983 */ /* 0x000ea80000100a00 */
[----:B------:R-:W3:Y:S04]  /*146c0*/  LDL.64 R26, [R1+0x128] ;  /* 0x00012800011a7983 */ /* 0x000ee80000100a00 */
[----:B------:R-:W4:Y:S04]  /*146d0*/  LDL.64 R28, [R1+0x250] ;  /* 0x00025000011c7983 */ /* 0x000f280000100a00 */
[----:B------:R-:W4:Y:S04]  /*146e0*/  LDL.64 R12, [R1+0x118] ;  /* 0x00011800010c7983 */ /* 0x000f280000100a00 */
[----:B------:R-:W4:Y:S04]  /*146f0*/  LDL.64 R24, [R1+0x108] ;  /* 0x0001080001187983 */ /* 0x000f280000100a00 */
[----:B------:R-:W-:Y:S04]  /*14700*/  STL [R1+0x8a0], R252 ;  /* 0x0008a0fc01007387 */ /* 0x000fe80000100800 */
        /* <DEDUP_REMOVED lines=11> */
[----:B------:R0:W-:Y:S04]  /*147c0*/  STL [R1+0x870], R2 ;  /* 0x0008700201007387 */ /* 0x0001e80000100800 */
[----:B------:R-:W4:Y:S04]  /*147d0*/  LDL.64 R36, [R1+0x550] ;  /* 0x0005500001247983 */ /* 0x000f280000100a00 */
[----:B------:R-:W4:Y:S04]  /*147e0*/  LDL.64 R46, [R1+0x540] ;  /* 0x00054000012e7983 */ /* 0x000f280000100a00 */
[----:B------:R-:W4:Y:S04]  /*147f0*/  LDL.64 R48, [R1+0x520] ;  /* 0x0005200001307983 */ /* 0x000f280000100a00 */
[----:B------:R-:W4:Y:S04]  /*14800*/  LDL.64 R38, [R1+0x530] ;  /* 0x0005300001267983 */ /* 0x000f280000100a00 */
[----:B------:R-:W4:Y:S04]  /*14810*/  LDL.64 R50, [R1+0x500] ;  /* 0x0005000001327983 */ /* 0x000f280000100a00 */
[----:B------:R-:W4:Y:S04]  /*14820*/  LDL.64 R40, [R1+0x510] ;  /* 0x0005100001287983 */ /* 0x000f280000100a00 */
[----:B------:R-:W4:Y:S04]  /*14830*/  LDL.64 R52, [R1+0x4e0] ;  /* 0x0004e00001347983 */ /* 0x000f280000100a00 */
[----:B------:R1:W4:Y:S04]  /*14840*/  LDG.E.U8 R11, desc[UR8][R4.64] ;  /* 0x00000008040b7981 */ /* 0x000328000c1e1100 */
        /* <DEDUP_REMOVED lines=9> */
[----:B------:R-:W-:Y:S01]  /*148e0*/  STL [R1+0x8bc], R237 ;  /* 0x0008bced01007387 */ /* 0x000fe20000100800 */
[----:B------:R-:W-:-:S03]  /*148f0*/  IMAD.IADD R32, R3, 0x1, R212 ;  /* 0x0000000103207824 */ /* 0x000fc600078e02d4 */
[----:B------:R-:W-:Y:S04]  /*14900*/  STL [R1+0x8c8], R232 ;  /* 0x0008c8e801007387 */ /* 0x000fe80000100800 */
[----:B------:R-:W-:Y:S04]  /*14910*/  STL [R1+0x8c4], R233 ;  /* 0x0008c4e901007387 */ /* 0x000fe80000100800 */
[----:B------:R-:W-:Y:S01]  /*14920*/  STL [R1+0x8d0], R228 ;  /* 0x0008d0e401007387 */ /* 0x000fe20000100800 */
[----:B------:R-:W-:-:S03]  /*14930*/  IMAD.IADD R30, R3, 0x1, R220 ;  /* 0x00000001031e7824 */ /* 0x000fc600078e02dc */
        /* <DEDUP_REMOVED lines=11> */
[----:B------:R-:W4:Y:S04]  /*149f0*/  LDL.64 R54, [R1+0x4c0] ;  /* 0x0004c00001367983 */ /* 0x000f280000100a00 */
        /* <DEDUP_REMOVED lines=23> */
[----:B------:R-:W4:Y:S01]  /*14b70*/  LDL.64 R114, [R1+0x518] ;  /* 0x0005180001727983 */ /* 0x000f220000100a00 */
[----:B--2---:R-:W-:-:S02]  /*14b80*/  IADD3 RZ, P0, PT, R3, R22, RZ ;  /* 0x0000001603ff7210 */ /* 0x004fc40007f1e0ff */
[C---:B---3--:R-:W-:Y:S01]  /*14b90*/  IADD3 RZ, P1, PT, R3.reuse, R26, RZ ;  /* 0x0000001a03ff7210 */ /* 0x048fe20007f3e0ff */
[C---:B-1----:R-:W-:Y:S01]  /*14ba0*/  IMAD.IADD R4, R3.reuse, 0x1, R22 ;  /* 0x0000000103047824 */ /* 0x042fe200078e0216 */
[----:B------:R-:W2:Y:S01]  /*14bb0*/  LDL.64 R116, [R1+0x508] ;  /* 0x0005080001747983 */ /* 0x000ea20000100a00 */
[----:B----4-:R-:W-:Y:S02]  /*14bc0*/  IMAD.IADD R20, R3, 0x1, R28 ;  /* 0x0000000103147824 */ /* 0x010fe400078e021c */
[C---:B------:R-:W-:Y:S01]  /*14bd0*/  IMAD.X R21, R15.reuse, 0x1, R29, P2 ;  /* 0x000000010f157824 */ /* 0x040fe200010e061d */
[----:B------:R-:W3:Y:S01]  /*14be0*/  LDL.64 R118, [R1+0x4f8] ;  /* 0x0004f80001767983 */ /* 0x000ee20000100a00 */
[----:B------:R-:W-:Y:S01]  /*14bf0*/  IMAD.X R5, R15, 0x1, R23, P0 ;  /* 0x000000010f057824 */ /* 0x000fe200000e0617 */
[----:B------:R-:W-:Y:S01]  /*14c00*/  IADD3 RZ, P0, PT, R3, R12, RZ ;  /* 0x0000000c03ff7210 */ /* 0x000fe20007f1e0ff */
[----:B------:R-:W-:Y:S01]  /*14c10*/  IMAD.X R23, R15, 0x1, R27, P1 ;  /* 0x000000010f177824 */ /* 0x000fe200008e061b */
[----:B------:R-:W4:Y:S01]  /*14c20*/  LDG.E.U8 R20, desc[UR8][R20.64] ;  /* 0x0000000814147981 */ /* 0x000f22000c1e1100 */
[C---:B------:R-:W-:Y:S01]  /*14c30*/  IADD3 RZ, P1, PT, R3.reuse, R24, RZ ;  /* 0x0000001803ff7210 */ /* 0x040fe20007f3e0ff */
[----:B------:R-:W-:-:S02]  /*14c40*/  IMAD.IADD R22, R3, 0x1, R26 ;  /* 0x0000000103167824 */ /* 0x000fc400078e021a */
[----:B------:R-:W2:Y:S04]  /*14c50*/  LDL.64 R120, [R1+0x4e8] ;  /* 0x0004e80001787983 */ /* 0x000ea80000100a00 */
[----:B------:R-:W2:Y:S04]  /*14c60*/  LDG.E.U8 R22, desc[UR8][R22.64] ;  /* 0x0000000816167981 */ /* 0x000ea8000c1e1100 */
[----:B------:R1:W2:Y:S04]  /*14c70*/  LDG.E.U8 R21, desc[UR8][R4.64] ;  /* 0x0000000804157981 */ /* 0x0002a8000c1e1100 */
[----:B------:R-:W2:Y:S01]  /*14c80*/  LDL.64 R122, [R1+0x4d8] ;  /* 0x0004d800017a7983 */ /* 0x000ea20000100a00 */
[----:B-1----:R-:W-:-:S02]  /*14c90*/  IMAD.IADD R4, R3, 0x1, R12 ;  /* 0x0000000103047824 */ /* 0x002fc400078e020c */
[----:B------:R-:W-:Y:S01]  /*14ca0*/  IMAD.X R5, R15, 0x1, R13, P0 ;  /* 0x000000010f057824 */ /* 0x000fe200000e060d */
[C---:B------:R-:W-:Y:S01]  /*14cb0*/  IADD3 RZ, P0, PT, R3.reuse, R250, RZ ;  /* 0x000000fa03ff7210 */ /* 0x040fe20007f1e0ff */
[----:B------:R-:W-:Y:S02]  /*14cc0*/  IMAD.IADD R12, R3, 0x1, R24 ;  /* 0x00000001030c7824 */ /* 0x000fe400078e0218 */
[----:B------:R-:W-:Y:S01]  /*14cd0*/  IMAD.X R13, R15, 0x1, R25, P1 ;  /* 0x000000010f0d7824 */ /* 0x000fe200008e0619 */
[C---:B------:R-:W-:Y:S01]  /*14ce0*/  IADD3 RZ, P1, PT, R3.reuse, R244, RZ ;  /* 0x000000f403ff7210 */ /* 0x040fe20007f3e0ff */
[----:B------:R-:W-:Y:S01]  /*14cf0*/  IMAD.IADD R24, R3, 0x1, R250 ;  /* 0x0000000103187824 */ /* 0x000fe200078e02fa */
[----:B------:R-:W2:Y:S01]  /*14d00*/  LDG.E.U8 R4, desc[UR8][R4.64] ;  /* 0x0000000804047981 */ /* 0x000ea2000c1e1100 */
[----:B------:R-:W-:Y:S01]  /*14d10*/  IMAD.X R25, R15, 0x1, R251, P0 ;  /* 0x000000010f197824 */ /* 0x000fe200000e06fb */
[C---:B------:R-:W-:Y:S02]  /*14d20*/  IADD3 RZ, P0, PT, R3.reuse, R240, RZ ;  /* 0x000000f003ff7210 */ /* 0x040fe40007f1e0ff */
[----:B------:R1:W2:Y:S04]  /*14d30*/  LDG.E.U8 R8, desc[UR8][R12.64] ;  /* 0x000000080c087981 */ /* 0x0002a8000c1e1100 */
[----:B------:R0:W2:Y:S01]  /*14d40*/  LDG.E.U8 R5, desc[UR8][R24.64] ;  /* 0x0000000818057981 */ /* 0x0000a2000c1e1100 */
[----:B-1----:R-:W-:-:S02]  /*14d50*/  IMAD.IADD R12, R3, 0x1, R244 ;  /* 0x00000001030c7824 */ /* 0x002fc400078e02f4 */
[----:B------:R-:W-:Y:S01]  /*14d60*/  IMAD.X R13, R15, 0x1, R245, P1 ;  /* 0x000000010f0d7824 */ /* 0x000fe200008e06f5 */
[C---:B------:R-:W-:Y:S01]  /*14d70*/  IADD3 RZ, P1, PT, R3.reuse, R236, RZ ;  /* 0x000000ec03ff7210 */ /* 0x040fe20007f3e0ff */
[----:B0-----:R-:W-:-:S03]  /*14d80*/  IMAD.IADD R24, R3, 0x1, R240 ;  /* 0x0000000103187824 */ /* 0x001fc600078e02f0 */
[----:B------:R0:W2:Y:S01]  /*14d90*/  LDG.E.U8 R23, desc[UR8][R12.64] ;  /* 0x000000080c177981 */ /* 0x0000a2000c1e1100 */
[----:B------:R-:W-:Y:S01]  /*14da0*/  IMAD.X R25, R15, 0x1, R241, P0 ;  /* 0x000000010f197824 */ /* 0x000fe200000e06f1 */
[----:B------:R-:W-:-:S04]  /*14db0*/  IADD3 RZ, P0, PT, R3, R232, RZ ;  /* 0x000000e803ff7210 */ /* 0x000fc80007f1e0ff */
[----:B------:R1:W2:Y:S01]  /*14dc0*/  LDG.E.U8 R7, desc[UR8][R24.64] ;  /* 0x0000000818077981 */ /* 0x0002a2000c1e1100 */
[----:B0-----:R-:W-:Y:S01]  /*14dd0*/  IMAD.X R13, R15, 0x1, R237, P1 ;  /* 0x000000010f0d7824 */ /* 0x001fe200008e06ed */
[----:B------:R-:W-:Y:S01]  /*14de0*/  IADD3 RZ, P1, PT, R3, R228, RZ ;  /* 0x000000e403ff7210 */ /* 0x000fe20007f3e0ff */
[----:B-1----:R-:W-:Y:S01]  /*14df0*/  IMAD.X R25, R15, 0x1, R233, P0 ;  /* 0x000000010f197824 */ /* 0x002fe200000e06e9 */
[----:B------:R-:W-:-:S03]  /*14e00*/  IADD3 RZ, P0, PT, R3, R224, RZ ;  /* 0x000000e003ff7210 */ /* 0x000fc60007f1e0ff */
[----:B------:R-:W-:Y:S01]  /*14e10*/  IMAD.X R29, R15, 0x1, R229, P1 ;  /* 0x000000010f1d7824 */ /* 0x000fe200008e06e5 */
[C---:B------:R-:W-:Y:S01]  /*14e20*/  IADD3 RZ, P1, PT, R3.reuse, R220, RZ ;  /* 0x000000dc03ff7210 */ /* 0x040fe20007f3e0ff */
[C---:B------:R-:W-:Y:S02]  /*14e30*/  IMAD.IADD R24, R3.reuse, 0x1, R232 ;  /* 0x0000000103187824 */ /* 0x040fe400078e02e8 */
[----:B------:R-:W-:Y:S02]  /*14e40*/  IMAD.IADD R28, R3, 0x1, R228 ;  /* 0x00000001031c7824 */ /* 0x000fe400078e02e4 */
[----:B------:R-:W-:Y:S01]  /*14e50*/  IMAD.X R27, R15, 0x1, R225, P0 ;  /* 0x000000010f1b7824 */ /* 0x000fe200000e06e1 */
[----:B------:R-:W-:Y:S01]  /*14e60*/  IADD3 RZ, P0, PT, R3, R216, RZ ;  /* 0x000000d803ff7210 */ /* 0x000fe20007f1e0ff */
[----:B------:R-:W-:Y:S01]  /*14e70*/  IMAD.X R31, R15, 0x1, R221, P1 ;  /* 0x000000010f1f7824 */ /* 0x000fe200008e06dd */
[C---:B------:R-:W-:Y:S01]  /*14e80*/  IADD3 RZ, P1, PT, R3.reuse, R212, RZ ;  /* 0x000000d403ff7210 */ /* 0x040fe20007f3e0ff */
[----:B------:R-:W2:Y:S01]  /*14e90*/  LDG.E.U8 R24, desc[UR8][R24.64] ;  /* 0x0000000818187981 */ /* 0x000ea2000c1e1100 */
[----:B------:R-:W-:-:S03]  /*14ea0*/  IMAD.IADD R26, R3, 0x1, R224 ;  /* 0x00000001031a7824 */ /* 0x000fc600078e02e0 */
[----:B------:R-:W-:Y:S01]  /*14eb0*/  IMAD.X R33, R15, 0x1, R213, P1 ;  /* 0x000000010f217824 */ /* 0x000fe200008e06d5 */
[C---:B------:R-:W-:Y:S02]  /*14ec0*/  IADD3 RZ, P2, PT, R3.reuse, R208, RZ ;  /* 0x000000d003ff7210 */ /* 0x040fe40007f5e0ff */
[----:B------:R-:W2:Y:S04]  /*14ed0*/  LDG.E.U8 R26, desc[UR8][R26.64] ;  /* 0x000000081a1a7981 */ /* 0x000ea8000c1e1100 */
[----:B------:R0:W2:Y:S04]  /*14ee0*/  LDG.E.U8 R25, desc[UR8][R28.64] ;  /* 0x000000081c197981 */ /* 0x0000a8000c1e1100 */
[----:B------:R1:W2:Y:S01]  /*14ef0*/  LDG.E.U8 R27, desc[UR8][R30.64] ;  /* 0x000000081e1b7981 */ /* 0x0002a2000c1e1100 */
[----:B0-----:R-:W-:-:S02]  /*14f00*/  IMAD.IADD R28, R3, 0x1, R216 ;  /* 0x00000001031c7824 */ /* 0x001fc400078e02d8 */
[----:B------:R-:W-:Y:S01]  /*14f10*/  IMAD.X R29, R15, 0x1, R217, P0 ;  /* 0x000000010f1d7824 */ /* 0x000fe200000e06d9 */
[----:B------:R-:W-:-:S04]  /*14f20*/  IADD3 R34, P0, PT, R3, R36, RZ ;  /* 0x0000002403227210 */ /* 0x000fc80007f1e0ff */
[----:B------:R-:W2:Y:S01]  /*14f30*/  LDG.E.U8 R28, desc[UR8][R28.64] ;  /* 0x000000081c1c7981 */ /* 0x000ea2000c1e1100 */
[----:B-1----:R-:W-:Y:S02]  /*14f40*/  IMAD.IADD R30, R3, 0x1, R208 ;  /* 0x00000001031e7824 */ /* 0x002fe400078e02d0 */
[C---:B------:R-:W-:Y:S02]  /*14f50*/  IMAD.X R31, R15.reuse, 0x1, R209, P2 ;  /* 0x000000010f1f7824 */ /* 0x040fe400010e06d1 */
[----:B------:R-:W-:-:S03]  /*14f60*/  IMAD.X R35, R15, 0x1, R37, P0 ;  /* 0x000000010f237824 */ /* 0x000fc600000e0625 */
[----:B------:R-:W2:Y:S04]  /*14f70*/  LDG.E.U8 R30, desc[UR8][R30.64] ;  /* 0x000000081e1e7981 */ /* 0x000ea8000c1e1100 */
[----:B------:R0:W2:Y:S04]  /*14f80*/  LDG.E.U8 R29, desc[UR8][R32.64] ;  /* 0x00000008201d7981 */ /* 0x0000a8000c1e1100 */
[----:B------:R1:W2:Y:S01]  /*14f90*/  LDG.E.U8 R31, desc[UR8][R34.64] ;  /* 0x00000008221f7981 */ /* 0x0002a2000c1e1100 */
[----:B0-----:R-:W-:-:S05]  /*14fa0*/  IADD3 R32, P1, PT, R3, R46, RZ ;  /* 0x0000002e03207210 */ /* 0x001fca0007f3e0ff */
[----:B------:R-:W-:Y:S02]  /*14fb0*/  IMAD.X R33, R15, 0x1, R47, P1 ;  /* 0x000000010f217824 */ /* 0x000fe400008e062f */
[----:B------:R-:W2:Y:S01]  /*14fc0*/  LDL.64 R46, [R1+0x4b0] ;  /* 0x0004b000012e7983 */ /* 0x000ea20000100a00 */
[C---:B-1----:R-:W-:Y:S02]  /*14fd0*/  IADD3 R34, P1, PT, R3.reuse, R48, RZ ;  /* 0x0000003003227210 */ /* 0x042fe40007f3e0ff */
[----:B------:R-:W-:Y:S01]  /*14fe0*/  IADD3 R36, P0, PT, R3, R38, RZ ;  /* 0x0000002603247210 */ /* 0x000fe20007f1e0ff */
[----:B------:R-:W3:Y:S02]  /*14ff0*/  LDG.E.U8 R32, desc[UR8][R32.64] ;  /* 0x0000000820207981 */ /* 0x000ee4000c1e1100 */
[C---:B------:R-:W-:Y:S02]  /*15000*/  IMAD.X R35, R15.reuse, 0x1, R49, P1 ;  /* 0x000000010f237824 */ /* 0x040fe400008e0631 */
[----:B------:R-:W3:Y:S01]  /*15010*/  LDL.64 R48, [R1+0x490] ;  /* 0x0004900001307983 */ /* 0x000ee20000100a00 */
[----:B------:R-:W-:-:S03]  /*15020*/  IMAD.X R37, R15, 0x1, R39, P0 ;  /* 0x000000010f257824 */ /* 0x000fc600000e0627 */
[----:B------:R-:W4:Y:S04]  /*15030*/  LDG.E.U8 R34, desc[UR8][R34.64] ;  /* 0x0000000822227981 */ /* 0x000f28000c1e1100 */
[----:B------:R0:W4:Y:S02]  /*15040*/  LDG.E.U8 R33, desc[UR8][R36.64] ;  /* 0x0000000824217981 */ /* 0x000124000c1e1100 */
[----:B0-----:R-:W-:-:S05]  /*15050*/  IADD3 R36, P1, PT, R3, R50, RZ ;  /* 0x0000003203247210 */ /* 0x001fca0007f3e0ff */
[----:B------:R-:W-:Y:S02]  /*15060*/  IMAD.X R37, R15, 0x1, R51, P1 ;  /* 0x000000010f257824 */ /* 0x000fe400008e0633 */
[----:B------:R-:W4:Y:S01]  /*15070*/  LDL.64 R50, [R1+0x470] ;  /* 0x0004700001327983 */ /* 0x000f220000100a00 */
[----:B------:R-:W-:-:S03]  /*15080*/  IADD3 R38, P0, PT, R3, R40, RZ ;  /* 0x0000002803267210 */ /* 0x000fc60007f1e0ff */
[----:B------:R-:W4:Y:S02]  /*15090*/  LDG.E.U8 R36, desc[UR8][R36.64] ;  /* 0x0000000824247981 */ /* 0x000f24000c1e1100 */
[----:B------:R-:W-:-:S05]  /*150a0*/  IMAD.X R39, R15, 0x1, R41, P0 ;  /* 0x000000010f277824 */ /* 0x000fca00000e0629 */
[----:B------:R0:W4:Y:S02]  /*150b0*/  LDG.E.U8 R35, desc[UR8][R38.64] ;  /* 0x0000000826237981 */ /* 0x000124000c1e1100 */
[----:B0-----:R-:W-:-:S05]  /*150c0*/  IADD3 R38, P1, PT, R3, R52, RZ ;  /* 0x0000003403267210 */ /* 0x001fca0007f3e0ff */
[----:B------:R-:W-:Y:S02]  /*150d0*/  IMAD.X R39, R15, 0x1, R53, P1 ;  /* 0x000000010f277824 */ /* 0x000fe400008e0635 */
[----:B------:R-:W4:Y:S01]  /*150e0*/  LDL.64 R52, [R1+0x450] ;  /* 0x0004500001347983 */ /* 0x000f220000100a00 */
[----:B------:R-:W-:-:S03]  /*150f0*/  IADD3 R40, P0, PT, R3, R42, RZ ;  /* 0x0000002a03287210 */ /* 0x000fc60007f1e0ff */
[----:B------:R-:W4:Y:S02]  /*15100*/  LDG.E.U8 R38, desc[UR8][R38.64] ;  /* 0x0000000826267981 */ /* 0x000f24000c1e1100 */
[----:B------:R-:W-:Y:S01]  /*15110*/  IMAD.X R41, R15, 0x1, R43, P0 ;  /* 0x000000010f297824 */ /* 0x000fe200000e062b */
[----:B------:R-:W-:-:S04]  /*15120*/  IADD3 R42, P0, PT, R3, R44, RZ ;  /* 0x0000002c032a7210 */ /* 0x000fc80007f1e0ff */
[----:B------:R0:W4:Y:S01]  /*15130*/  LDG.E.U8 R37, desc[UR8][R40.64] ;  /* 0x0000000828257981 */ /* 0x000122000c1e1100 */
[----:B------:R-:W-:-:S05]  /*15140*/  IMAD.X R43, R15, 0x1, R45, P0 ;  /* 0x000000010f2b7824 */ /* 0x000fca00000e062d */
[----:B------:R1:W4:Y:S01]  /*15150*/  LDG.E.U8 R39, desc[UR8][R42.64] ;  /* 0x000000082a277981 */ /* 0x000322000c1e1100 */
[----:B0-----:R-:W-:-:S05]  /*15160*/  IADD3 R40, P1, PT, R3, R54, RZ ;  /* 0x0000003603287210 */ /* 0x001fca0007f3e0ff */
[----:B------:R-:W-:Y:S01]  /*15170*/  IMAD.X R41, R15, 0x1, R55, P1 ;  /* 0x000000010f297824 */ /* 0x000fe200008e0637 */
[----:B-1----:R-:W-:Y:S01]  /*15180*/  IADD3 R42, P1, PT, R3, R56, RZ ;  /* 0x00000038032a7210 */ /* 0x002fe20007f3e0ff */
[----:B------:R-:W4:Y:S04]  /*15190*/  LDL.64 R54, [R1+0x430] ;  /* 0x0004300001367983 */ /* 0x000f280000100a00 */
[----:B------:R-:W4:Y:S01]  /*151a0*/  LDG.E.U8 R40, desc[UR8][R40.64] ;  /* 0x0000000828287981 */ /* 0x000f22000c1e1100 */
[----:B------:R-:W-:-:S03]  /*151b0*/  IMAD.X R43, R15, 0x1, R57, P1 ;  /* 0x000000010f2b7824 */ /* 0x000fc600008e0639 */
[----:B------:R-:W4:Y:S04]  /*151c0*/  LDL.64 R56, [R1+0x410] ;  /* 0x0004100001387983 */ /* 0x000f280000100a00 */
[----:B------:R-:W4:Y:S01]  /*151d0*/  LDG.E.U8 R42, desc[UR8][R42.64] ;  /* 0x000000082a2a7981 */ /* 0x000f22000c1e1100 */
[----:B--2---:R-:W-:-:S05]  /*151e0*/  IADD3 R44, P0, PT, R3, R46, RZ ;  /* 0x0000002e032c7210 */ /* 0x004fca0007f1e0ff */
[----:B------:R-:W-:Y:S01]  /*151f0*/  IMAD.X R45, R15, 0x1, R47, P0 ;  /* 0x000000010f2d7824 */ /* 0x000fe200000e062f */
[----:B---3--:R-:W-:-:S04]  /*15200*/  IADD3 R46, P0, PT, R3, R48, RZ ;  /* 0x00000030032e7210 */ /* 0x008fc80007f1e0ff */
[----:B------:R0:W2:Y:S01]  /*15210*/  LDG.E.U8 R41, desc[UR8][R44.64] ;  /* 0x000000082c297981 */ /* 0x0000a2000c1e1100 */
[----:B------:R-:W-:-:S05]  /*15220*/  IMAD.X R47, R15, 0x1, R49, P0 ;  /* 0x000000010f2f7824 */ /* 0x000fca00000e0631 */
[----:B------:R1:W3:Y:S01]  /*15230*/  LDG.E.U8 R43, desc[UR8][R46.64] ;  /* 0x000000082e2b7981 */ /* 0x0002e2000c1e1100 */
[----:B0-----:R-:W-:-:S05]  /*15240*/  IADD3 R44, P1, PT, R3, R58, RZ ;  /* 0x0000003a032c7210 */ /* 0x001fca0007f3e0ff */
[----:B------:R-:W-:Y:S02]  /*15250*/  IMAD.X R45, R15, 0x1, R59, P1 ;  /* 0x000000010f2d7824 */ /* 0x000fe400008e063b */
[----:B------:R-:W2:Y:S01]  /*15260*/  LDL.64 R58, [R1+0x3f0] ;  /* 0x0003f000013a7983 */ /* 0x000ea20000100a00 */
[----:B-1----:R-:W-:-:S03]  /*15270*/  IADD3 R46, P1, PT, R3, R60, RZ ;  /* 0x0000003c032e7210 */ /* 0x002fc60007f3e0ff */
[----:B------:R-:W3:Y:S02]  /*15280*/  LDG.E.U8 R44, desc[UR8][R44.64] ;  /* 0x000000082c2c7981 */ /* 0x000ee4000c1e1100 */
[----:B------:R-:W-:Y:S01]  /*15290*/  IMAD.X R47, R15, 0x1, R61, P1 ;  /* 0x000000010f2f7824 */ /* 0x000fe200008e063d */
[----:B----4-:R-:W-:Y:S01]  /*152a0*/  IADD3 R48, P0, PT, R3, R50, RZ ;  /* 0x0000003203307210 */ /* 0x010fe20007f1e0ff */
[----:B------:R-:W4:Y:S04]  /*152b0*/  LDL.64 R60, [R1+0x3c0] ;  /* 0x0003c000013c7983 */ /* 0x000f280000100a00 */
[----:B------:R-:W-:Y:S01]  /*152c0*/  IMAD.X R49, R15, 0x1, R51, P0 ;  /* 0x000000010f317824 */ /* 0x000fe200000e0633 */
[----:B------:R-:W3:Y:S04]  /*152d0*/  LDG.E.U8 R46, desc[UR8][R46.64] ;  /* 0x000000082e2e7981 */ /* 0x000ee8000c1e1100 */
[----:B------:R0:W3:Y:S02]  /*152e0*/  LDG.E.U8 R45, desc[UR8][R48.64] ;  /* 0x00000008302d7981 */ /* 0x0000e4000c1e1100 */
[----:B0-----:R-:W-:-:S05]  /*152f0*/  IADD3 R48, P1, PT, R3, R76, RZ ;  /* 0x0000004c03307210 */ /* 0x001fca0007f3e0ff */
[----:B------:R-:W-:Y:S02]  /*15300*/  IMAD.X R49, R15, 0x1, R77, P1 ;  /* 0x000000010f317824 */ /* 0x000fe400008e064d */
[----:B------:R-:W3:Y:S01]  /*15310*/  LDL.64 R76, [R1+0x380] ;  /* 0x00038000014c7983 */ /* 0x000ee20000100a00 */
[----:B------:R-:W-:-:S03]  /*15320*/  IADD3 R50, P0, PT, R3, R52, RZ ;  /* 0x0000003403327210 */ /* 0x000fc60007f1e0ff */
[----:B------:R-:W3:Y:S02]  /*15330*/  LDG.E.U8 R48, desc[UR8][R48.64] ;  /* 0x0000000830307981 */ /* 0x000ee4000c1e1100 */
[----:B------:R-:W-:-:S05]  /*15340*/  IMAD.X R51, R15, 0x1, R53, P0 ;  /* 0x000000010f337824 */ /* 0x000fca00000e0635 */
[----:B------:R0:W3:Y:S02]  /*15350*/  LDG.E.U8 R47, desc[UR8][R50.64] ;  /* 0x00000008322f7981 */ /* 0x0000e4000c1e1100 */
[----:B0-----:R-:W-:-:S05]  /*15360*/  IADD3 R50, P1, PT, R3, R66, RZ ;  /* 0x0000004203327210 */ /* 0x001fca0007f3e0ff */
[----:B------:R-:W-:Y:S02]  /*15370*/  IMAD.X R51, R15, 0x1, R67, P1 ;  /* 0x000000010f337824 */ /* 0x000fe400008e0643 */
[----:B------:R-:W3:Y:S01]  /*15380*/  LDL.64 R66, [R1+0x370] ;  /* 0x0003700001427983 */ /* 0x000ee20000100a00 */
[----:B------:R-:W-:-:S03]  /*15390*/  IADD3 R52, P0, PT, R3, R54, RZ ;  /* 0x0000003603347210 */ /* 0x000fc60007f1e0ff */
[----:B------:R-:W3:Y:S02]  /*153a0*/  LDG.E.U8 R50, desc[UR8][R50.64] ;  /* 0x0000000832327981 */ /* 0x000ee4000c1e1100 */
[----:B------:R-:W-:Y:S01]  /*153b0*/  IMAD.X R53, R15, 0x1, R55, P0 ;  /* 0x000000010f357824 */ /* 0x000fe200000e0637 */
[----:B------:R-:W-:-:S04]  /*153c0*/  IADD3 R54, P0, PT, R3, R56, RZ ;  /* 0x0000003803367210 */ /* 0x000fc80007f1e0ff */
[----:B------:R0:W3:Y:S01]  /*153d0*/  LDG.E.U8 R49, desc[UR8][R52.64] ;  /* 0x0000000834317981 */ /* 0x0000e2000c1e1100 */
[----:B------:R-:W-:-:S05]  /*153e0*/  IMAD.X R55, R15, 0x1, R57, P0 ;  /* 0x000000010f377824 */ /* 0x000fca00000e0639 */
[----:B------:R1:W3:Y:S01]  /*153f0*/  LDG.E.U8 R51, desc[UR8][R54.64] ;  /* 0x0000000836337981 */ /* 0x0002e2000c1e1100 */
[----:B0-----:R-:W-:-:S05]  /*15400*/  IADD3 R52, P1, PT, R3, R64, RZ ;  /* 0x0000004003347210 */ /* 0x001fca0007f3e0ff */
[----:B------:R-:W-:Y:S01]  /*15410*/  IMAD.X R53, R15, 0x1, R65, P1 ;  /* 0x000000010f357824 */ /* 0x000fe200008e0641 */
[----:B-1----:R-:W-:Y:S01]  /*15420*/  IADD3 R54, P1, PT, R3, R82, RZ ;  /* 0x0000005203367210 */ /* 0x002fe20007f3e0ff */
[----:B------:R-:W3:Y:S04]  /*15430*/  LDL.64 R64, [R1+0x360] ;  /* 0x0003600001407983 */ /* 0x000ee80000100a00 */
[----:B------:R-:W3:Y:S01]  /*15440*/  LDG.E.U8 R52, desc[UR8][R52.64] ;  /* 0x0000000834347981 */ /* 0x000ee2000c1e1100 */
[----:B------:R-:W-:-:S03]  /*15450*/  IMAD.X R55, R15, 0x1, R83, P1 ;  /* 0x000000010f377824 */ /* 0x000fc600008e0653 */
[----:B------:R-:W3:Y:S01]  /*15460*/  LDL.64 R82, [R1+0x330] ;  /* 0x0003300001527983 */ /* 0x000ee20000100a00 */
[----:B------:R-:W-:-:S03]  /*15470*/  IMAD.IADD R12, R3, 0x1, R236 ;  /* 0x00000001030c7824 */ /* 0x000fc600078e02ec */
[----:B------:R-:W3:Y:S04]  /*15480*/  LDG.E.U8 R54, desc[UR8][R54.64] ;  /* 0x0000000836367981 */ /* 0x000ee8000c1e1100 */
[----:B------:R-:W3:Y:S01]  /*15490*/  LDG.E.U8 R13, desc[UR8][R12.64] ;  /* 0x000000080c0d7981 */ /* 0x000ee2000c1e1100 */
[----:B--2---:R-:W-:-:S05]  /*154a0*/  IADD3 R56, P0, PT, R3, R58, RZ ;  /* 0x0000003a03387210 */ /* 0x004fca0007f1e0ff */
[----:B------:R-:W-:Y:S01]  /*154b0*/  IMAD.X R57, R15, 0x1, R59, P0 ;  /* 0x000000010f397824 */ /* 0x000fe200000e063b */
[----:B------:R-:W-:-:S04]  /*154c0*/  IADD3 R58, P0, PT, R3, R62, RZ ;  /* 0x0000003e033a7210 */ /* 0x000fc80007f1e0ff */
[----:B------:R4:W2:Y:S01]  /*154d0*/  LDG.E.U8 R53, desc[UR8][R56.64] ;  /* 0x0000000838357981 */ /* 0x0008a2000c1e1100 */
[----:B------:R-:W-:Y:S01]  /*154e0*/  IMAD.X R59, R15, 0x1, R63, P0 ;  /* 0x000000010f3b7824 */ /* 0x000fe200000e063f */
[----:B------:R-:W-:-:S04]  /*154f0*/  IADD3 R62, P0, PT, R3, R86, RZ ;  /* 0x00000056033e7210 */ /* 0x000fc80007f1e0ff */
[----:B------:R0:W2:Y:S01]  /*15500*/  LDG.E.U8 R55, desc[UR8][R58.64] ;  /* 0x000000083a377981 */ /* 0x0000a2000c1e1100 */
[----:B----4-:R-:W-:-:S05]  /*15510*/  IADD3 R56, P1, PT, R3, R60, RZ ;  /* 0x0000003c03387210 */ /* 0x010fca0007f3e0ff */
[----:B------:R-:W-:Y:S01]  /*15520*/  IMAD.X R57, R15, 0x1, R61, P1 ;  /* 0x000000010f397824 */ /* 0x000fe200008e063d */
[----:B------:R-:W-:Y:S01]  /*15530*/  IADD3 R60, P1, PT, R3, R80, RZ ;  /* 0x00000050033c7210 */ /* 0x000fe20007f3e0ff */
[----:B------:R-:W-:Y:S01]  /*15540*/  IMAD.X R63, R15, 0x1, R87, P0 ;  /* 0x000000010f3f7824 */ /* 0x000fe200000e0657 */
[----:B0-----:R-:W-:Y:S01]  /*15550*/  IADD3 R58, P0, PT, R3, R78, RZ ;  /* 0x0000004e033a7210 */ /* 0x001fe20007f1e0ff */
[----:B------:R-:W4:Y:S02]  /*15560*/  LDL.64 R86, [R1+0x2f0] ;  /* 0x0002f00001567983 */ /* 0x000f240000100a00 */
[C---:B------:R-:W-:Y:S02]  /*15570*/  IMAD.X R61, R15.reuse, 0x1, R81, P1 ;  /* 0x000000010f3d7824 */ /* 0x040fe400008e0651 */
[----:B------:R-:W2:Y:S01]  /*15580*/  LDL.64 R80, [R1+0x310] ;  /* 0x0003100001507983 */ /* 0x000ea20000100a00 */
[----:B------:R-:W-:-:S03]  /*15590*/  IMAD.X R59, R15, 0x1, R79, P0 ;  /* 0x000000010f3b7824 */ /* 0x000fc600000e064f */
[----:B------:R3:W4:Y:S04]  /*155a0*/  LDG.E.U8 R12, desc[UR8][R62.64] ;  /* 0x000000083e0c7981 */ /* 0x000728000c1e1100 */
[----:B------:R-:W4:Y:S04]  /*155b0*/  LDL.64 R78, [R1+0x300] ;  /* 0x00030000014e7983 */ /* 0x000f280000100a00 */
[----:B------:R-:W4:Y:S01]  /*155c0*/  LDG.E.U8 R56, desc[UR8][R56.64] ;  /* 0x0000000838387981 */ /* 0x000f22000c1e1100 */
[----:B---3--:R-:W-:-:S03]  /*155d0*/  IADD3 R62, P1, PT, R3, R76, RZ ;  /* 0x0000004c033e7210 */ /* 0x008fc60007f3e0ff */
[----:B------:R-:W3:Y:S02]  /*155e0*/  LDG.E.U8 R58, desc[UR8][R58.64] ;  /* 0x000000083a3a7981 */ /* 0x000ee4000c1e1100 */
[----:B------:R-:W-:Y:S02]  /*155f0*/  IMAD.X R63, R15, 0x1, R77, P1 ;  /* 0x000000010f3f7824 */ /* 0x000fe400008e064d */
[----:B------:R-:W3:Y:S04]  /*15600*/  LDL.64 R76, [R1+0x2e0] ;  /* 0x0002e000014c7983 */ /* 0x000ee80000100a00 */
[----:B------:R0:W3:Y:S04]  /*15610*/  LDG.E.U8 R57, desc[UR8][R60.64] ;  /* 0x000000083c397981 */ /* 0x0000e8000c1e1100 */
[----:B------:R1:W3:Y:S01]  /*15620*/  LDG.E.U8 R59, desc[UR8][R62.64] ;  /* 0x000000083e3b7981 */ /* 0x0002e2000c1e1100 */
[----:B0-----:R-:W-:-:S05]  /*15630*/  IADD3 R60, P0, PT, R3, R66, RZ ;  /* 0x00000042033c7210 */ /* 0x001fca0007f1e0ff */
[----:B------:R-:W-:Y:S01]  /*15640*/  IMAD.X R61, R15, 0x1, R67, P0 ;  /* 0x000000010f3d7824 */ /* 0x000fe200000e0643 */
[----:B------:R-:W-:-:S04]  /*15650*/  IADD3 R66, P0, PT, R3, R84, RZ ;  /* 0x0000005403427210 */ /* 0x000fc80007f1e0ff */
[----:B------:R-:W3:Y:S01]  /*15660*/  LDG.E.U8 R60, desc[UR8][R60.64] ;  /* 0x000000083c3c7981 */ /* 0x000ee2000c1e1100 */
[----:B------:R-:W-:-:S03]  /*15670*/  IMAD.X R67, R15, 0x1, R85, P0 ;  /* 0x000000010f437824 */ /* 0x000fc600000e0655 */
[----:B------:R-:W3:Y:S04]  /*15680*/  LDL.64 R84, [R1+0x2c0] ;  /* 0x0002c00001547983 */ /* 0x000ee80000100a00 */
[----:B------:R0:W3:Y:S01]  /*15690*/  LDG.E.U8 R93, desc[UR8][R66.64] ;  /* 0x00000008425d7981 */ /* 0x0000e2000c1e1100 */
[----:B------:R-:W-:-:S05]  /*156a0*/  IADD3 R94, P1, PT, R3, R64, RZ ;  /* 0x00000040035e7210 */ /* 0x000fca0007f3e0ff */
[----:B------:R-:W-:Y:S01]  /*156b0*/  IMAD.X R95, R15, 0x1, R65, P1 ;  /* 0x000000010f5f7824 */ /* 0x000fe200008e0641 */
[C---:B------:R-:W-:Y:S02]  /*156c0*/  IADD3 R64, P1, PT, R3.reuse, R90, RZ ;  /* 0x0000005a03407210 */ /* 0x040fe40007f3e0ff */
[----:B-1----:R-:W-:Y:S02]  /*156d0*/  IADD3 R62, P0, PT, R3, R82, RZ ;  /* 0x00000052033e7210 */ /* 0x002fe40007f1e0ff */
[----:B------:R-:W3:Y:S01]  /*156e0*/  LDG.E.U8 R94, desc[UR8][R94.64] ;  /* 0x000000085e5e7981 */ /* 0x000ee2000c1e1100 */
[----:B------:R-:W-:Y:S01]  /*156f0*/  IMAD.X R65, R15, 0x1, R91, P1 ;  /* 0x000000010f417824 */ /* 0x000fe200008e065b */
[----:B0-----:R-:W-:Y:S01]  /*15700*/  IADD3 R66, P1, PT, R3, R88, RZ ;  /* 0x0000005803427210 */ /* 0x001fe20007f3e0ff */
[C---:B------:R-:W-:Y:S02]  /*15710*/  IMAD.X R63, R15.reuse, 0x1, R83, P0 ;  /* 0x000000010f3f7824 */ /* 0x040fe400000e0653 */
[----:B------:R-:W3:Y:S04]  /*15720*/  LDL.64 R82, [R1+0x2a0] ;  /* 0x0002a00001527983 */ /* 0x000ee80000100a00 */
[----:B------:R2:W3:Y:S01]  /*15730*/  LDG.E.U8 R92, desc[UR8][R64.64] ;  /* 0x00000008405c7981 */ /* 0x0004e2000c1e1100 */
[----:B------:R-:W-:-:S03]  /*15740*/  IMAD.X R67, R15, 0x1, R89, P1 ;  /* 0x000000010f437824 */ /* 0x000fc600008e0659 */
[----:B------:R4:W3:Y:S04]  /*15750*/  LDG.E.U8 R91, desc[UR8][R62.64] ;  /* 0x000000083e5b7981 */ /* 0x0008e8000c1e1100 */
[----:B------:R0:W3:Y:S01]  /*15760*/  LDG.E.U8 R90, desc[UR8][R66.64] ;  /* 0x00000008425a7981 */ /* 0x0000e2000c1e1100 */
[----:B--2---:R-:W-:-:S05]  /*15770*/  IADD3 R64, P0, PT, R3, R80, RZ ;  /* 0x0000005003407210 */ /* 0x004fca0007f1e0ff */
[----:B------:R-:W-:Y:S02]  /*15780*/  IMAD.X R65, R15, 0x1, R81, P0 ;  /* 0x000000010f417824 */ /* 0x000fe400000e0651 */
[----:B------:R-:W2:Y:S01]  /*15790*/  LDL.64 R80, [R1+0x278] ;  /* 0x0002780001507983 */ /* 0x000ea20000100a00 */
[C---:B----4-:R-:W-:Y:S02]  /*157a0*/  IADD3 R62, P1, PT, R3.reuse, R78, RZ ;  /* 0x0000004e033e7210 */ /* 0x050fe40007f3e0ff */
[----:B0-----:R-:W-:Y:S01]  /*157b0*/  IADD3 R66, P0, PT, R3, R86, RZ ;  /* 0x0000005603427210 */ /* 0x001fe20007f1e0ff */
[----:B------:R3:W4:Y:S02]  /*157c0*/  LDG.E.U8 R89, desc[UR8][R64.64] ;  /* 0x0000000840597981 */ /* 0x000724000c1e1100 */
[C---:B------:R-:W-:Y:S02]  /*157d0*/  IMAD.X R63, R15.reuse, 0x1, R79, P1 ;  /* 0x000000010f3f7824 */ /* 0x040fe400008e064f */
[----:B------:R-:W4:Y:S01]  /*157e0*/  LDL.64 R78, [R1+0x148] ;  /* 0x00014800014e7983 */ /* 0x000f220000100a00 */
[----:B------:R-:W-:-:S03]  /*157f0*/  IMAD.X R67, R15, 0x1, R87, P0 ;  /* 0x000000010f437824 */ /* 0x000fc600000e0657 */
[----:B------:R0:W4:Y:S01]  /*15800*/  LDG.E.U8 R88, desc[UR8][R62.64] ;  /* 0x000000083e587981 */ /* 0x000122000c1e1100 */
[----:B---3--:R-:W-:-:S03]  /*15810*/  IADD3 R64, P1, PT, R3, R76, RZ ;  /* 0x0000004c03407210 */ /* 0x008fc60007f3e0ff */
[----:B------:R-:W3:Y:S02]  /*15820*/  LDG.E.U8 R87, desc[UR8][R66.64] ;  /* 0x0000000842577981 */ /* 0x000ee4000c1e1100 */
[----:B------:R-:W-:Y:S02]  /*15830*/  IMAD.X R65, R15, 0x1, R77, P1 ;  /* 0x000000010f417824 */ /* 0x000fe400008e064d */
[----:B------:R-:W3:Y:S01]  /*15840*/  LDL.64 R76, [R1+0x130] ;  /* 0x00013000014c7983 */ /* 0x000ee20000100a00 */
[----:B0-----:R-:W-:-:S03]  /*15850*/  IADD3 R62, P0, PT, R3, R98, RZ ;  /* 0x00000062033e7210 */ /* 0x001fc60007f1e0ff */
[----:B------:R0:W3:Y:S02]  /*15860*/  LDG.E.U8 R86, desc[UR8][R64.64] ;  /* 0x0000000840567981 */ /* 0x0000e4000c1e1100 */
[----:B------:R-:W-:Y:S02]  /*15870*/  IMAD.X R63, R15, 0x1, R99, P0 ;  /* 0x000000010f3f7824 */ /* 0x000fe400000e0663 */
[----:B------:R-:W3:Y:S01]  /*15880*/  LDL.64 R98, [R1+0x110] ;  /* 0x0001100001627983 */ /* 0x000ee20000100a00 */
[----:B0-----:R-:W-:-:S05]  /*15890*/  IADD3 R64, P0, PT, R3, R96, RZ ;  /* 0x0000006003407210 */ /* 0x001fca0007f1e0ff */
[----:B------:R-:W-:Y:S02]  /*158a0*/  IMAD.X R65, R15, 0x1, R97, P0 ;  /* 0x000000010f417824 */ /* 0x000fe400000e0661 */
[----:B------:R-:W3:Y:S01]  /*158b0*/  LDL.64 R96, [R1+0x100] ;  /* 0x0001000001607983 */ /* 0x000ee20000100a00 */
[----:B------:R-:W-:-:S05]  /*158c0*/  IADD3 R66, P1, PT, R3, R84, RZ ;  /* 0x0000005403427210 */ /* 0x000fca0007f3e0ff */
[----:B------:R-:W-:Y:S02]  /*158d0*/  IMAD.X R67, R15, 0x1, R85, P1 ;  /* 0x000000010f437824 */ /* 0x000fe400008e0655 */
[----:B------:R-:W3:Y:S04]  /*158e0*/  LDG.E.U8 R85, desc[UR8][R62.64] ;  /* 0x000000083e557981 */ /* 0x000ee8000c1e1100 */
[----:B------:R0:W3:Y:S02]  /*158f0*/  LDG.E.U8 R84, desc[UR8][R66.64] ;  /* 0x0000000842547981 */ /* 0x0000e4000c1e1100 */
[----:B0-----:R-:W-:-:S05]  /*15900*/  IADD3 R66, P0, PT, R3, R106, RZ ;  /* 0x0000006a03427210 */ /* 0x001fca0007f1e0ff */
[----:B------:R-:W-:Y:S02]  /*15910*/  IMAD.X R67, R15, 0x1, R107, P0 ;  /* 0x000000010f437824 */ /* 0x000fe400000e066b */
[----:B------:R-:W3:Y:S04]  /*15920*/  LDL.64 R106, [R1+0x260] ;  /* 0x00026000016a7983 */ /* 0x000ee80000100a00 */
        /* <DEDUP_REMOVED lines=20> */
[----:B------:R-:W3:Y:S04]  /*15a70*/  LDL.64 R124, [R1+0x4c8] ;  /* 0x0004c800017c7983 */ /* 0x000ee80000100a00 */
        /* <DEDUP_REMOVED lines=14> */
[----:B------:R-:W3:Y:S01]  /*15b60*/  LDL.64 R154, [R1+0x3c8] ;  /* 0x0003c800019a7983 */ /* 0x000ee20000100a00 */
[----:B------:R-:W-:-:S03]  /*15b70*/  IADD3 R62, P1, PT, R3, R82, RZ ;  /* 0x00000052033e7210 */ /* 0x000fc60007f3e0ff */
[----:B------:R-:W3:Y:S02]  /*15b80*/  LDL.64 R166, [R1+0x3a8] ;  /* 0x0003a80001a67983 */ /* 0x000ee40000100a00 */
[----:B------:R-:W-:Y:S02]  /*15b90*/  IMAD.X R63, R15, 0x1, R83, P1 ;  /* 0x000000010f3f7824 */ /* 0x000fe400008e0653 */
[----:B------:R-:W3:Y:S04]  /*15ba0*/  LDG.E.U8 R83, desc[UR8][R64.64] ;  /* 0x0000000840537981 */ /* 0x000ee8000c1e1100 */
[----:B------:R0:W3:Y:S04]  /*15bb0*/  LDG.E.U8 R82, desc[UR8][R62.64] ;  /* 0x000000083e527981 */ /* 0x0000e8000c1e1100 */
[----:B------:R-:W3:Y:S04]  /*15bc0*/  LDL.64 R164, [R1+0x388] ;  /* 0x0003880001a47983 */ /* 0x000ee80000100a00 */
[----:B------:R-:W3:Y:S01]  /*15bd0*/  LDL.64 R152, [R1+0x378] ;  /* 0x0003780001987983 */ /* 0x000ee20000100a00 */
[----:B0-----:R-:W-:-:S03]  /*15be0*/  IADD3 R62, P2, PT, R3, R104, RZ ;  /* 0x00000068033e7210 */ /* 0x001fc60007f5e0ff */
[----:B------:R-:W3:Y:S02]  /*15bf0*/  LDL.64 R160, [R1+0x358] ;  /* 0x0003580001a07983 */ /* 0x000ee40000100a00 */
[----:B------:R-:W-:Y:S02]  /*15c00*/  IMAD.X R63, R15, 0x1, R105, P2 ;  /* 0x000000010f3f7824 */ /* 0x000fe400010e0669 */
[----:B------:R-:W3:Y:S04]  /*15c10*/  LDL.64 R162, [R1+0x368] ;  /* 0x0003680001a27983 */ /* 0x000ee80000100a00 */
[----:B------:R-:W3:Y:S04]  /*15c20*/  LDL.64 R176, [R1+0x318] ;  /* 0x0003180001b07983 */ /* 0x000ee80000100a00 */
[----:B------:R-:W3:Y:S04]  /*15c30*/  LDL.64 R174, [R1+0x308] ;  /* 0x0003080001ae7983 */ /* 0x000ee80000100a00 */
[----:B------:R-:W3:Y:S04]  /*15c40*/  LDL.64 R172, [R1+0x2f8] ;  /* 0x0002f80001ac7983 */ /* 0x000ee80000100a00 */
[----:B------:R-:W3:Y:S04]  /*15c50*/  LDL.64 R170, [R1+0x2e8] ;  /* 0x0002e80001aa7983 */ /* 0x000ee80000100a00 */
[----:B------:R-:W3:Y:S01]  /*15c60*/  LDL.64 R168, [R1+0x2d8] ;  /* 0x0002d80001a87983 */ /* 0x000ee20000100a00 */
[----:B--2---:R-:W-:-:S05]  /*15c70*/  IADD3 R64, P1, PT, R3, R80, RZ ;  /* 0x0000005003407210 */ /* 0x004fca0007f3e0ff */
[----:B------:R-:W-:Y:S01]  /*15c80*/  IMAD.X R65, R15, 0x1, R81, P1 ;  /* 0x000000010f417824 */ /* 0x000fe200008e0651 */
[C---:B----4-:R-:W-:Y:S01]  /*15c90*/  IADD3 RZ, P0, PT, R3.reuse, R78, RZ ;  /* 0x0000004e03ff7210 */ /* 0x050fe20007f1e0ff */
[----:B------:R-:W2:Y:S01]  /*15ca0*/  LDG.E.U8 R81, desc[UR8][R66.64] ;  /* 0x0000000842517981 */ /* 0x000ea2000c1e1100 */
[----:B------:R-:W-:-:S03]  /*15cb0*/  IADD3 RZ, P1, PT, R3, R102, RZ ;  /* 0x0000006603ff7210 */ /* 0x000fc60007f3e0ff */
[----:B------:R0:W4:Y:S02]  /*15cc0*/  LDG.E.U8 R80, desc[UR8][R64.64] ;  /* 0x0000000840507981 */ /* 0x000124000c1e1100 */
[----:B0-----:R-:W-:Y:S02]  /*15cd0*/  IMAD.IADD R64, R3, 0x1, R78 ;  /* 0x0000000103407824 */ /* 0x001fe400078e024e */
[----:B------:R-:W-:Y:S01]  /*15ce0*/  IMAD.X R65, R15, 0x1, R79, P0 ;  /* 0x000000010f417824 */ /* 0x000fe200000e064f */
[C---:B---3--:R-:W-:Y:S01]  /*15cf0*/  IADD3 RZ, P0, PT, R3.reuse, R76, RZ ;  /* 0x0000004c03ff7210 */ /* 0x048fe20007f1e0ff */
[----:B------:R0:W3:Y:S04]  /*15d00*/  LDG.E.U8 R79, desc[UR8][R62.64] ;  /* 0x000000083e4f7981 */ /* 0x0000e8000c1e1100 */
[----:B------:R1:W2:Y:S01]  /*15d10*/  LDG.E.U8 R78, desc[UR8][R64.64] ;  /* 0x00000008404e7981 */ /* 0x0002a2000c1e1100 */
[----:B0-----:R-:W-:-:S02]  /*15d20*/  IMAD.IADD R62, R3, 0x1, R102 ;  /* 0x00000001033e7824 */ /* 0x001fc400078e0266 */
[----:B------:R-:W-:Y:S01]  /*15d30*/  IMAD.X R63, R15, 0x1, R103, P1 ;  /* 0x000000010f3f7824 */ /* 0x000fe200008e0667 */
[C---:B------:R-:W-:Y:S01]  /*15d40*/  IADD3 RZ, P1, PT, R3.reuse, R100, RZ ;  /* 0x0000006403ff7210 */ /* 0x040fe20007f3e0ff */
[----:B-1----:R-:W-:Y:S02]  /*15d50*/  IMAD.IADD R64, R3, 0x1, R76 ;  /* 0x0000000103407824 */ /* 0x002fe400078e024c */
[----:B------:R-:W-:Y:S01]  /*15d60*/  IMAD.X R65, R15, 0x1, R77, P0 ;  /* 0x000000010f417824 */ /* 0x000fe200000e064d */
[C---:B------:R-:W-:Y:S01]  /*15d70*/  IADD3 RZ, P0, PT, R3.reuse, R98, RZ ;  /* 0x0000006203ff7210 */ /* 0x040fe20007f1e0ff */
[----:B------:R0:W2:Y:S04]  /*15d80*/  LDG.E.U8 R77, desc[UR8][R62.64] ;  /* 0x000000083e4d7981 */ /* 0x0000a8000c1e1100 */
[----:B------:R1:W2:Y:S01]  /*15d90*/  LDG.E.U8 R76, desc[UR8][R64.64] ;  /* 0x00000008404c7981 */ /* 0x0002a2000c1e1100 */
[----:B0-----:R-:W-:-:S02]  /*15da0*/  IMAD.IADD R62, R3, 0x1, R100 ;  /* 0x00000001033e7824 */ /* 0x001fc400078e0264 */
[----:B------:R-:W-:Y:S01]  /*15db0*/  IMAD.X R63, R15, 0x1, R101, P1 ;  /* 0x000000010f3f7824 */ /* 0x000fe200008e0665 */
[----:B------:R-:W-:Y:S01]  /*15dc0*/  IADD3 RZ, P1, PT, R3, R96, RZ ;  /* 0x0000006003ff7210 */ /* 0x000fe20007f3e0ff */
[----:B-1----:R-:W-:Y:S01]  /*15dd0*/  IMAD.X R65, R15, 0x1, R99, P0 ;  /* 0x000000010f417824 */ /* 0x002fe200000e0663 */
[C---:B------:R-:W-:Y:S01]  /*15de0*/  IADD3 RZ, P0, PT, R3.reuse, R246, RZ ;  /* 0x000000f603ff7210 */ /* 0x040fe20007f1e0ff */
[C---:B------:R-:W-:Y:S01]  /*15df0*/  IMAD.IADD R64, R3.reuse, 0x1, R98 ;  /* 0x0000000103407824 */ /* 0x040fe200078e0262 */
[----:B------:R0:W2:Y:S04]  /*15e00*/  LDG.E.U8 R67, desc[UR8][R62.64] ;  /* 0x000000083e437981 */ /* 0x0000a8000c1e1100 */
[----:B------:R-:W2:Y:S01]  /*15e10*/  LDG.E.U8 R66, desc[UR8][R64.64] ;  /* 0x0000000840427981 */ /* 0x000ea2000c1e1100 */
[----:B0-----:R-:W-:-:S02]  /*15e20*/  IMAD.IADD R62, R3, 0x1, R96 ;  /* 0x00000001033e7824 */ /* 0x001fc400078e0260 */
[----:B------:R-:W-:Y:S01]  /*15e30*/  IMAD.X R63, R15, 0x1, R97, P1 ;  /* 0x000000010f3f7824 */ /* 0x000fe200008e0661 */
[C---:B------:R-:W-:Y:S01]  /*15e40*/  IADD3 RZ, P1, PT, R3.reuse, R242, RZ ;  /* 0x000000f203ff7210 */ /* 0x040fe20007f3e0ff */
[----:B------:R-:W-:Y:S02]  /*15e50*/  IMAD.IADD R96, R3, 0x1, R246 ;  /* 0x0000000103607824 */ /* 0x000fe400078e02f6 */
[----:B------:R-:W-:Y:S01]  /*15e60*/  IMAD.X R97, R15, 0x1, R247, P0 ;  /* 0x000000010f617824 */ /* 0x000fe200000e06f7 */
[----:B------:R-:W-:Y:S01]  /*15e70*/  IADD3 RZ, P0, PT, R3, R238, RZ ;  /* 0x000000ee03ff7210 */ /* 0x000fe20007f1e0ff */
[----:B------:R0:W2:Y:S04]  /*15e80*/  LDG.E.U8 R65, desc[UR8][R62.64] ;  /* 0x000000083e417981 */ /* 0x0000a8000c1e1100 */
[----:B------:R1:W2:Y:S01]  /*15e90*/  LDG.E.U8 R64, desc[UR8][R96.64] ;  /* 0x0000000860407981 */ /* 0x0002a2000c1e1100 */
[----:B0-----:R-:W-:Y:S01]  /*15ea0*/  IMAD.X R63, R15, 0x1, R243, P1 ;  /* 0x000000010f3f7824 */ /* 0x001fe200008e06f3 */
[C---:B------:R-:W-:Y:S01]  /*15eb0*/  IADD3 RZ, P1, PT, R3.reuse, R234, RZ ;  /* 0x000000ea03ff7210 */ /* 0x040fe20007f3e0ff */
[----:B------:R-:W-:-:S02]  /*15ec0*/  IMAD.IADD R62, R3, 0x1, R242 ;  /* 0x00000001033e7824 */ /* 0x000fc400078e02f2 */
[----:B-1----:R-:W-:Y:S02]  /*15ed0*/  IMAD.IADD R96, R3, 0x1, R238 ;  /* 0x0000000103607824 */ /* 0x002fe400078e02ee */
[----:B------:R-:W-:Y:S01]  /*15ee0*/  IMAD.X R97, R15, 0x1, R239, P0 ;  /* 0x000000010f617824 */ /* 0x000fe200000e06ef */
[----:B------:R-:W-:Y:S01]  /*15ef0*/  IADD3 RZ, P0, PT, R3, R230, RZ ;  /* 0x000000e603ff7210 */ /* 0x000fe20007f1e0ff */
[----:B------:R-:W-:Y:S01]  /*15f00*/  IMAD.X R99, R15, 0x1, R235, P1 ;  /* 0x000000010f637824 */ /* 0x000fe200008e06eb */
[----:B------:R-:W2:Y:S01]  /*15f10*/  LDG.E.U8 R63, desc[UR8][R62.64] ;  /* 0x000000083e3f7981 */ /* 0x000ea2000c1e1100 */
[C---:B------:R-:W-:Y:S01]  /*15f20*/  IADD3 RZ, P1, PT, R3.reuse, R226, RZ ;  /* 0x000000e203ff7210 */ /* 0x040fe20007f3e0ff */
[C---:B------:R-:W-:Y:S02]  /*15f30*/  IMAD.IADD R98, R3.reuse, 0x1, R234 ;  /* 0x0000000103627824 */ /* 0x040fe400078e02ea */
[----:B------:R-:W-:Y:S02]  /*15f40*/  IMAD.IADD R102, R3, 0x1, R226 ;  /* 0x0000000103667824 */ /* 0x000fe400078e02e2 */
[----:B------:R-:W-:Y:S01]  /*15f50*/  IMAD.X R103, R15, 0x1, R227, P1 ;  /* 0x000000010f677824 */ /* 0x000fe200008e06e3 */
[----:B------:R0:W2:Y:S01]  /*15f60*/  LDG.E.U8 R62, desc[UR8][R96.64] ;  /* 0x00000008603e7981 */ /* 0x0000a2000c1e1100 */
[----:B------:R-:W-:-:S03]  /*15f70*/  IADD3 RZ, P1, PT, R3, R218, RZ ;  /* 0x000000da03ff7210 */ /* 0x000fc60007f3e0ff */
[----:B------:R1:W2:Y:S04]  /*15f80*/  LDG.E.U8 R61, desc[UR8][R98.64] ;  /* 0x00000008623d7981 */ /* 0x0002a8000c1e1100 */
[----:B------:R-:W2:Y:S01]  /*15f90*/  LDG.E.U8 R102, desc[UR8][R102.64] ;  /* 0x0000000866667981 */ /* 0x000ea2000c1e1100 */
[----:B0-----:R-:W-:Y:S01]  /*15fa0*/  IMAD.X R97, R15, 0x1, R231, P0 ;  /* 0x000000010f617824 */ /* 0x001fe200000e06e7 */
[C---:B------:R-:W-:Y:S01]  /*15fb0*/  IADD3 RZ, P0, PT, R3.reuse, R222, RZ ;  /* 0x000000de03ff7210 */ /* 0x040fe20007f1e0ff */
[C---:B------:R-:W-:Y:S02]  /*15fc0*/  IMAD.IADD R96, R3.reuse, 0x1, R230 ;  /* 0x0000000103607824 */ /* 0x040fe400078e02e6 */
[----:B-1----:R-:W-:Y:S02]  /*15fd0*/  IMAD.IADD R98, R3, 0x1, R222 ;  /* 0x0000000103627824 */ /* 0x002fe400078e02de */
[----:B------:R-:W-:Y:S01]  /*15fe0*/  IMAD.X R99, R15, 0x1, R223, P0 ;  /* 0x000000010f637824 */ /* 0x000fe200000e06df */
[C---:B------:R-:W-:Y:S01]  /*15ff0*/  IADD3 RZ, P0, PT, R3.reuse, R214, RZ ;  /* 0x000000d603ff7210 */ /* 0x040fe20007f1e0ff */
[----:B------:R0:W2:Y:S01]  /*16000*/  LDG.E.U8 R95, desc[UR8][R96.64] ;  /* 0x00000008605f7981 */ /* 0x0000a2000c1e1100 */
[----:B------:R-:W-:-:S03]  /*16010*/  IADD3 R100, P2, PT, R3, R106, RZ ;  /* 0x0000006a03647210 */ /* 0x000fc60007f5e0ff */
[----:B------:R1:W2:Y:S01]  /*16020*/  LDG.E.U8 R103, desc[UR8][R98.64] ;  /* 0x0000000862677981 */ /* 0x0002a2000c1e1100 */
[----:B0-----:R-:W-:Y:S02]  /*16030*/  IMAD.IADD R96, R3, 0x1, R218 ;  /* 0x0000000103607824 */ /* 0x001fe400078e02da */
[----:B------:R-:W-:Y:S01]  /*16040*/  IMAD.X R97, R15, 0x1, R219, P1 ;  /* 0x000000010f617824 */ /* 0x000fe200008e06db */
[C---:B------:R-:W-:Y:S01]  /*16050*/  IADD3 RZ, P1, PT, R3.reuse, R210, RZ ;  /* 0x000000d203ff7210 */ /* 0x040fe20007f3e0ff */
[----:B-1----:R-:W-:Y:S02]  /*16060*/  IMAD.IADD R98, R3, 0x1, R214 ;  /* 0x0000000103627824 */ /* 0x002fe400078e02d6 */
[C---:B------:R-:W-:Y:S01]  /*16070*/  IMAD.X R99, R15.reuse, 0x1, R215, P0 ;  /* 0x000000010f637824 */ /* 0x040fe200000e06d7 */
[----:B------:R0:W2:Y:S01]  /*16080*/  LDG.E.U8 R104, desc[UR8][R96.64] ;  /* 0x0000000860687981 */ /* 0x0000a2000c1e1100 */
[----:B------:R-:W-:-:S03]  /*16090*/  IMAD.X R101, R15, 0x1, R107, P2 ;  /* 0x000000010f657824 */ /* 0x000fc600010e066b */
[----:B------:R1:W2:Y:S01]  /*160a0*/  LDG.E.U8 R105, desc[UR8][R98.64] ;  /* 0x0000000862697981 */ /* 0x0002a2000c1e1100 */
[----:B0-----:R-:W-:Y:S02]  /*160b0*/  IMAD.IADD R96, R3, 0x1, R210 ;  /* 0x0000000103607824 */ /* 0x001fe400078e02d2 */
[----:B------:R-:W-:Y:S01]  /*160c0*/  IMAD.X R97, R15, 0x1, R211, P1 ;  /* 0x000000010f617824 */ /* 0x000fe200008e06d3 */
[----:B-1----:R-:W-:-:S04]  /*160d0*/  IADD3 R98, P0, PT, R3, R108, RZ ;  /* 0x0000006c03627210 */ /* 0x002fc80007f1e0ff */
[----:B------:R0:W2:Y:S01]  /*160e0*/  LDG.E.U8 R107, desc[UR8][R96.64] ;  /* 0x00000008606b7981 */ /* 0x0000a2000c1e1100 */
[----:B------:R-:W-:-:S03]  /*160f0*/  IMAD.X R99, R15, 0x1, R109, P0 ;  /* 0x000000010f637824 */ /* 0x000fc600000e066d */
[----:B------:R1:W2:Y:S01]  /*16100*/  LDG.E.U8 R109, desc[UR8][R100.64] ;  /* 0x00000008646d7981 */ /* 0x0002a2000c1e1100 */
[C---:B0-----:R-:W-:Y:S02]  /*16110*/  IADD3 R96, P1, PT, R3.reuse, R110, RZ ;  /* 0x0000006e03607210 */ /* 0x041fe40007f3e0ff */
[----:B-1----:R-:W-:-:S03]  /*16120*/  IADD3 R100, P0, PT, R3, R112, RZ ;  /* 0x0000007003647210 */ /* 0x002fc60007f1e0ff */
[C---:B------:R-:W-:Y:S02]  /*16130*/  IMAD.X R97, R15.reuse, 0x1, R111, P1 ;  /* 0x000000010f617824 */ /* 0x040fe400008e066f */
        /* <DEDUP_REMOVED lines=33> */
[----:B0-----:R-:W-:-:S03]  /*16350*/  IADD3 R96, P1, PT, R3, R134, RZ ;  /* 0x0000008603607210 */ /* 0x001fc60007f3e0ff */
[----:B------:R0:W2:Y:S01]  /*16360*/  LDG.E.U8 R134, desc[UR8][R98.64] ;  /* 0x0000000862867981 */ /* 0x0000a2000c1e1100 */
[----:B-1----:R-:W-:Y:S01]  /*16370*/  IADD3 R100, P0, PT, R3, R146, RZ ;  /* 0x0000009203647210 */ /* 0x002fe20007f1e0ff */
[----:B------:R-:W-:-:S04]  /*16380*/  IMAD.X R97, R15, 0x1, R135, P1 ;  /* 0x000000010f617824 */ /* 0x000fc800008e0687 */
[----:B------:R-:W-:Y:S01]  /*16390*/  IMAD.X R101, R15, 0x1, R147, P0 ;  /* 0x000000010f657824 */ /* 0x000fe200000e0693 */
[----:B------:R1:W2:Y:S01]  /*163a0*/  LDG.E.U8 R135, desc[UR8][R96.64] ;  /* 0x0000000860877981 */ /* 0x0002a2000c1e1100 */
[----:B0-----:R-:W-:-:S03]  /*163b0*/  IADD3 R98, P1, PT, R3, R136, RZ ;  /* 0x0000008803627210 */ /* 0x001fc60007f3e0ff */
[----:B------:R-:W2:Y:S01]  /*163c0*/  LDL.64 R146, [R1+0x3d8] ;  /* 0x0003d80001927983 */ /* 0x000ea20000100a00 */
[----:B-1----:R-:W-:Y:S01]  /*163d0*/  IADD3 R96, P0, PT, R3, R148, RZ ;  /* 0x0000009403607210 */ /* 0x002fe20007f1e0ff */
[C---:B------:R-:W-:Y:S02]  /*163e0*/  IMAD.X R99, R15.reuse, 0x1, R137, P1 ;  /* 0x000000010f637824 */ /* 0x040fe400008e0689 */
[----:B------:R-:W3:Y:S02]  /*163f0*/  LDG.E.U8 R136, desc[UR8][R100.64] ;  /* 0x0000000864887981 */ /* 0x000ee4000c1e1100 */
[----:B------:R-:W-:Y:S02]  /*16400*/  IMAD.X R97, R15, 0x1, R149, P0 ;  /* 0x000000010f617824 */ /* 0x000fe400000e0695 */
[----:B------:R0:W3:Y:S04]  /*16410*/  LDG.E.U8 R137, desc[UR8][R98.64] ;  /* 0x0000000862897981 */ /* 0x0000e8000c1e1100 */
[----:B------:R-:W3:Y:S01]  /*16420*/  LDL.64 R148, [R1+0x3b8] ;  /* 0x0003b80001947983 */ /* 0x000ee20000100a00 */
[----:B0-----:R-:W-:-:S05]  /*16430*/  IADD3 R98, P0, PT, R3, R150, RZ ;  /* 0x0000009603627210 */ /* 0x001fca0007f1e0ff */
[----:B------:R-:W-:Y:S02]  /*16440*/  IMAD.X R99, R15, 0x1, R151, P0 ;  /* 0x000000010f637824 */ /* 0x000fe400000e0697 */
[----:B------:R-:W4:Y:S01]  /*16450*/  LDL.64 R150, [R1+0x398] ;  /* 0x0003980001967983 */ /* 0x000f220000100a00 */
[----:B------:R-:W-:-:S03]  /*16460*/  IADD3 R100, P1, PT, R3, R138, RZ ;  /* 0x0000008a03647210 */ /* 0x000fc60007f3e0ff */
[----:B------:R0:W4:Y:S02]  /*16470*/  LDG.E.U8 R138, desc[UR8][R96.64] ;  /* 0x00000008608a7981 */ /* 0x000124000c1e1100 */
[----:B------:R-:W-:-:S05]  /*16480*/  IMAD.X R101, R15, 0x1, R139, P1 ;  /* 0x000000010f657824 */ /* 0x000fca00008e068b */
[----:B------:R1:W4:Y:S01]  /*16490*/  LDG.E.U8 R139, desc[UR8][R100.64] ;  /* 0x00000008648b7981 */ /* 0x000322000c1e1100 */
[----:B0-----:R-:W-:-:S03]  /*164a0*/  IADD3 R96, P1, PT, R3, R142, RZ ;  /* 0x0000008e03607210 */ /* 0x001fc60007f3e0ff */
[----:B------:R0:W4:Y:S02]  /*164b0*/  LDG.E.U8 R142, desc[UR8][R98.64] ;  /* 0x00000008628e7981 */ /* 0x000124000c1e1100 */
[----:B------:R-:W-:Y:S01]  /*164c0*/  IMAD.X R97, R15, 0x1, R143, P1 ;  /* 0x000000010f617824 */ /* 0x000fe200008e068f */
[----:B-1----:R-:W-:-:S04]  /*164d0*/  IADD3 R100, P0, PT, R3, R158, RZ ;  /* 0x0000009e03647210 */ /* 0x002fc80007f1e0ff */
[----:B------:R1:W4:Y:S01]  /*164e0*/  LDG.E.U8 R143, desc[UR8][R96.64] ;  /* 0x00000008608f7981 */ /* 0x000322000c1e1100 */
[----:B0-----:R-:W-:Y:S01]  /*164f0*/  IADD3 R98, P1, PT, R3, R144, RZ ;  /* 0x0000009003627210 */ /* 0x001fe20007f3e0ff */
[C---:B------:R-:W-:Y:S02]  /*16500*/  IMAD.X R101, R15.reuse, 0x1, R159, P0 ;  /* 0x000000010f657824 */ /* 0x040fe400000e069f */
[----:B------:R-:W4:Y:S02]  /*16510*/  LDL.64 R158, [R1+0x348] ;  /* 0x00034800019e7983 */ /* 0x000f240000100a00 */
[----:B------:R-:W-:Y:S02]  /*16520*/  IMAD.X R99, R15, 0x1, R145, P1 ;  /* 0x000000010f637824 */ /* 0x000fe400008e0691 */
[----:B------:R-:W4:Y:S01]  /*16530*/  LDG.E.U8 R144, desc[UR8][R100.64] ;  /* 0x0000000864907981 */ /* 0x000f22000c1e1100 */
[----:B-1----:R-:W-:-:S03]  /*16540*/  IADD3 R96, P0, PT, R3, R156, RZ ;  /* 0x0000009c03607210 */ /* 0x002fc60007f1e0ff */
[----:B------:R0:W4:Y:S02]  /*16550*/  LDG.E.U8 R145, desc[UR8][R98.64] ;  /* 0x0000000862917981 */ /* 0x000124000c1e1100 */
[----:B------:R-:W-:Y:S02]  /*16560*/  IMAD.X R97, R15, 0x1, R157, P0 ;  /* 0x000000010f617824 */ /* 0x000fe400000e069d */
[----:B------:R-:W4:Y:S01]  /*16570*/  LDL.64 R156, [R1+0x338] ;  /* 0x00033800019c7983 */ /* 0x000f220000100a00 */
[----:B0-----:R-:W-:-:S05]  /*16580*/  IADD3 R98, P0, PT, R3, R154, RZ ;  /* 0x0000009a03627210 */ /* 0x001fca0007f1e0ff */
[----:B------:R-:W-:Y:S02]  /*16590*/  IMAD.X R99, R15, 0x1, R155, P0 ;  /* 0x000000010f637824 */ /* 0x000fe400000e069b */
[----:B------:R-:W4:Y:S01]  /*165a0*/  LDL.64 R154, [R1+0x328] ;  /* 0x00032800019a7983 */ /* 0x000f220000100a00 */
[----:B--2---:R-:W-:-:S03]  /*165b0*/  IADD3 R100, P1, PT, R3, R146, RZ ;  /* 0x0000009203647210 */ /* 0x004fc60007f3e0ff */
[----:B------:R3:W2:Y:S02]  /*165c0*/  LDG.E.U8 R146, desc[UR8][R96.64] ;  /* 0x0000000860927981 */ /* 0x0006a4000c1e1100 */
[----:B------:R-:W-:-:S05]  /*165d0*/  IMAD.X R101, R15, 0x1, R147, P1 ;  /* 0x000000010f657824 */ /* 0x000fca00008e0693 */
[----:B------:R0:W2:Y:S01]  /*165e0*/  LDG.E.U8 R147, desc[UR8][R100.64] ;  /* 0x0000000864937981 */ /* 0x0000a2000c1e1100 */
[----:B---3--:R-:W-:-:S03]  /*165f0*/  IADD3 R96, P1, PT, R3, R148, RZ ;  /* 0x0000009403607210 */ /* 0x008fc60007f3e0ff */
[----:B------:R4:W3:Y:S01]  /*16600*/  LDG.E.U8 R148, desc[UR8][R98.64] ;  /* 0x0000000862947981 */ /* 0x0008e2000c1e1100 */
[----:B0-----:R-:W-:Y:S01]  /*16610*/  IADD3 R100, P0, PT, R3, R166, RZ ;  /* 0x000000a603647210 */ /* 0x001fe20007f1e0ff */
[----:B------:R-:W-:-:S04]  /*16620*/  IMAD.X R97, R15, 0x1, R149, P1 ;  /* 0x000000010f617824 */ /* 0x000fc800008e0695 */
[----:B------:R-:W-:Y:S01]  /*16630*/  IMAD.X R101, R15, 0x1, R167, P0 ;  /* 0x000000010f657824 */ /* 0x000fe200000e06a7 */
[----:B------:R0:W2:Y:S01]  /*16640*/  LDG.E.U8 R149, desc[UR8][R96.64] ;  /* 0x0000000860957981 */ /* 0x0000a2000c1e1100 */
[----:B----4-:R-:W-:-:S03]  /*16650*/  IADD3 R98, P1, PT, R3, R150, RZ ;  /* 0x0000009603627210 */ /* 0x010fc60007f3e0ff */
[----:B------:R-:W4:Y:S01]  /*16660*/  LDL.64 R166, [R1+0x2c8] ;  /* 0x0002c80001a67983 */ /* 0x000f220000100a00 */
[----:B0-----:R-:W-:Y:S01]  /*16670*/  IADD3 R96, P0, PT, R3, R164, RZ ;  /* 0x000000a403607210 */ /* 0x001fe20007f1e0ff */
[C---:B------:R-:W-:Y:S02]  /*16680*/  IMAD.X R99, R15.reuse, 0x1, R151, P1 ;  /* 0x000000010f637824 */ /* 0x040fe400008e0697 */
[----:B------:R0:W2:Y:S02]  /*16690*/  LDG.E.U8 R150, desc[UR8][R100.64] ;  /* 0x0000000864967981 */ /* 0x0000a4000c1e1100 */
[----:B------:R-:W-:Y:S02]  /*166a0*/  IMAD.X R97, R15, 0x1, R165, P0 ;  /* 0x000000010f617824 */ /* 0x000fe400000e06a5 */
[----:B------:R1:W2:Y:S04]  /*166b0*/  LDG.E.U8 R151, desc[UR8][R98.64] ;  /* 0x0000000862977981 */ /* 0x0002a8000c1e1100 */
[----:B------:R-:W2:Y:S01]  /*166c0*/  LDL.64 R164, [R1+0x2b8] ;  /* 0x0002b80001a47983 */ /* 0x000ea20000100a00 */
[----:B0-----:R-:W-:-:S03]  /*166d0*/  IADD3 R100, P1, PT, R3, R152, RZ ;  /* 0x0000009803647210 */ /* 0x001fc60007f3e0ff */
[----:B------:R0:W3:Y:S02]  /*166e0*/  LDG.E.U8 R152, desc[UR8][R96.64] ;  /* 0x0000000860987981 */ /* 0x0000e4000c1e1100 */
[----:B------:R-:W-:Y:S01]  /*166f0*/  IMAD.X R101, R15, 0x1, R153, P1 ;  /* 0x000000010f657824 */ /* 0x000fe200008e0699 */
[----:B-1----:R-:W-:-:S04]  /*16700*/  IADD3 R98, P0, PT, R3, R162, RZ ;  /* 0x000000a203627210 */ /* 0x002fc80007f1e0ff */
[----:B------:R1:W3:Y:S01]  /*16710*/  LDG.E.U8 R153, desc[UR8][R100.64] ;  /* 0x0000000864997981 */ /* 0x0002e2000c1e1100 */
[----:B0-----:R-:W-:-:S05]  /*16720*/  IADD3 R96, P1, PT, R3, R160, RZ ;  /* 0x000000a003607210 */ /* 0x001fca0007f3e0ff */
[C---:B------:R-:W-:Y:S02]  /*16730*/  IMAD.X R97, R15.reuse, 0x1, R161, P1 ;  /* 0x000000010f617824 */ /* 0x040fe400008e06a1 */
[----:B------:R-:W3:Y:S01]  /*16740*/  LDL.64 R160, [R1+0x298] ;  /* 0x0002980001a07983 */ /* 0x000ee20000100a00 */
[----:B------:R-:W-:Y:S01]  /*16750*/  IMAD.X R99, R15, 0x1, R163, P0 ;  /* 0x000000010f637824 */ /* 0x000fe200000e06a3 */
[----:B-1----:R-:W-:Y:S02]  /*16760*/  IADD3 R100, P0, PT, R3, R158, RZ ;  /* 0x0000009e03647210 */ /* 0x002fe40007f1e0ff */
[----:B------:R-:W3:Y:S03]  /*16770*/  LDL.64 R162, [R1+0x2a8] ;  /* 0x0002a80001a27983 */ /* 0x000ee60000100a00 */
[----:B------:R-:W-:Y:S01]  /*16780*/  IMAD.X R101, R15, 0x1, R159, P0 ;  /* 0x000000010f657824 */ /* 0x000fe200000e069f */
[----:B------:R0:W3:Y:S04]  /*16790*/  LDG.E.U8 R108, desc[UR8][R96.64] ;  /* 0x00000008606c7981 */ /* 0x0000e8000c1e1100 */
[----:B------:R1:W3:Y:S04]  /*167a0*/  LDG.E.U8 R106, desc[UR8][R98.64] ;  /* 0x00000008626a7981 */ /* 0x0002e8000c1e1100 */
[----:B------:R-:W3:Y:S01]  /*167b0*/  LDL.64 R158, [R1+0x288] ;  /* 0x00028800019e7983 */ /* 0x000ee20000100a00 */
[----:B0-----:R-:W-:-:S03]  /*167c0*/  IADD3 R96, P0, PT, R3, R154, RZ ;  /* 0x0000009a03607210 */ /* 0x001fc60007f1e0ff */
[----:B------:R0:W3:Y:S01]  /*167d0*/  LDG.E.U8 R110, desc[UR8][R100.64] ;  /* 0x00000008646e7981 */ /* 0x0000e2000c1e1100 */
[----:B-1----:R-:W-:Y:S01]  /*167e0*/  IADD3 R98, P1, PT, R3, R156, RZ ;  /* 0x0000009c03627210 */ /* 0x002fe20007f3e0ff */
[C---:B------:R-:W-:Y:S02]  /*167f0*/  IMAD.X R97, R15.reuse, 0x1, R155, P0 ;  /* 0x000000010f617824 */ /* 0x040fe400000e069b */
[----:B------:R-:W3:Y:S02]  /*16800*/  LDL.64 R154, [R1+0x270] ;  /* 0x00027000019a7983 */ /* 0x000ee40000100a00 */
[----:B------:R-:W-:Y:S02]  /*16810*/  IMAD.X R99, R15, 0x1, R157, P1 ;  /* 0x000000010f637824 */ /* 0x000fe400008e069d */
[----:B------:R-:W3:Y:S01]  /*16820*/  LDL.64 R156, [R1+0x280] ;  /* 0x00028000019c7983 */ /* 0x000ee20000100a00 */
[----:B0-----:R-:W-:-:S03]  /*16830*/  IADD3 R100, P1, PT, R3, R176, RZ ;  /* 0x000000b003647210 */ /* 0x001fc60007f3e0ff */
[----:B------:R0:W3:Y:S02]  /*16840*/  LDG.E.U8 R112, desc[UR8][R98.64] ;  /* 0x0000000862707981 */ /* 0x0000e4000c1e1100 */
[----:B------:R-:W-:Y:S02]  /*16850*/  IMAD.X R101, R15, 0x1, R177, P1 ;  /* 0x000000010f657824 */ /* 0x000fe400008e06b1 */
[----:B------:R1:W3:Y:S04]  /*16860*/  LDG.E.U8 R114, desc[UR8][R96.64] ;  /* 0x0000000860727981 */ /* 0x0002e8000c1e1100 */
[----:B------:R1:W3:Y:S01]  /*16870*/  LDG.E.U8 R116, desc[UR8][R100.64] ;  /* 0x0000000864747981 */ /* 0x0002e2000c1e1100 */
[C---:B0-----:R-:W-:Y:S02]  /*16880*/  IADD3 R98, P0, PT, R3.reuse, R174, RZ ;  /* 0x000000ae03627210 */ /* 0x041fe40007f1e0ff */
[----:B-1----:R-:W-:-:S03]  /*16890*/  IADD3 R96, P1, PT, R3, R172, RZ ;  /* 0x000000ac03607210 */ /* 0x002fc60007f3e0ff */
[----:B------:R-:W-:Y:S01]  /*168a0*/  IMAD.X R99, R15, 0x1, R175, P0 ;  /* 0x000000010f637824 */ /* 0x000fe200000e06af */
[----:B------:R-:W-:Y:S01]  /*168b0*/  IADD3 R100, P0, PT, R3, R170, RZ ;  /* 0x000000aa03647210 */ /* 0x000fe20007f1e0ff */
[----:B------:R-:W-:-:S03]  /*168c0*/  IMAD.X R97, R15, 0x1, R173, P1 ;  /* 0x000000010f617824 */ /* 0x000fc600008e06ad */
[----:B------:R0:W3:Y:S01]  /*168d0*/  LDG.E.U8 R118, desc[UR8][R98.64] ;  /* 0x0000000862767981 */ /* 0x0000e2000c1e1100 */
[----:B------:R-:W-:-:S03]  /*168e0*/  IMAD.X R101, R15, 0x1, R171, P0 ;  /* 0x000000010f657824 */ /* 0x000fc600000e06ab */
[----:B------:R4:W3:Y:S04]  /*168f0*/  LDG.E.U8 R120, desc[UR8][R96.64] ;  /* 0x0000000860787981 */ /* 0x0008e8000c1e1100 */
[----:B------:R2:W3:Y:S01]  /*16900*/  LDG.E.U8 R122, desc[UR8][R100.64] ;  /* 0x00000008647a7981 */ /* 0x0004e2000c1e1100 */
[----:B0-----:R-:W-:-:S05]  /*16910*/  IADD3 R98, P1, PT, R3, R168, RZ ;  /* 0x000000a803627210 */ /* 0x001fca0007f3e0ff */
[----:B------:R-:W-:-:S05]  /*16920*/  IMAD.X R99, R15, 0x1, R169, P1 ;  /* 0x000000010f637824 */ /* 0x000fca00008e06a9 */
[----:B------:R-:W3:Y:S01]  /*16930*/  LDG.E.U8 R124, desc[UR8][R98.64] ;  /* 0x00000008627c7981 */ /* 0x000ee2000c1e1100 */
[----:B----4-:R-:W-:-:S05]  /*16940*/  IADD3 R96, P0, PT, R3, R166, RZ ;  /* 0x000000a603607210 */ /* 0x010fca0007f1e0ff */
[----:B------:R-:W-:-:S05]  /*16950*/  IMAD.X R97, R15, 0x1, R167, P0 ;  /* 0x000000010f617824 */ /* 0x000fca00000e06a7 */
[----:B------:R3:W4:Y:S01]  /*16960*/  LDG.E.U8 R126, desc[UR8][R96.64] ;  /* 0x00000008607e7981 */ /* 0x000722000c1e1100 */
[----:B--2---:R-:W-:-:S05]  /*16970*/  IADD3 R100, P1, PT, R3, R164, RZ ;  /* 0x000000a403647210 */ /* 0x004fca0007f3e0ff */
[----:B------:R-:W-:-:S05]  /*16980*/  IMAD.X R101, R15, 0x1, R165, P1 ;  /* 0x000000010f657824 */ /* 0x000fca00008e06a5 */
[----:B------:R0:W2:Y:S01]  /*16990*/  LDG.E.U8 R128, desc[UR8][R100.64] ;  /* 0x0000000864807981 */ /* 0x0000a2000c1e1100 */
[----:B---3--:R-:W-:-:S05]  /*169a0*/  IADD3 R96, P1, PT, R3, R160, RZ ;  /* 0x000000a003607210 */ /* 0x008fca0007f3e0ff */
[----:B------:R-:W-:-:S05]  /*169b0*/  IMAD.X R97, R15, 0x1, R161, P1 ;  /* 0x000000010f617824 */ /* 0x000fca00008e06a1 */
[----:B------:R1:W3:Y:S01]  /*169c0*/  LDG.E.U8 R132, desc[UR8][R96.64] ;  /* 0x0000000860847981 */ /* 0x0002e2000c1e1100 */
[----:B------:R-:W-:-:S05]  /*169d0*/  IADD3 R98, P0, PT, R3, R162, RZ ;  /* 0x000000a203627210 */ /* 0x000fca0007f1e0ff */
[----:B------:R-:W-:Y:S01]  /*169e0*/  IMAD.X R99, R15, 0x1, R163, P0 ;  /* 0x000000010f637824 */ /* 0x000fe200000e06a3 */
[----:B0-----:R-:W-:-:S04]  /*169f0*/  IADD3 R100, P0, PT, R3, R158, RZ ;  /* 0x0000009e03647210 */ /* 0x001fc80007f1e0ff */
[----:B------:R0:W2:Y:S01]  /*16a00*/  LDG.E.U8 R130, desc[UR8][R98.64] ;  /* 0x0000000862827981 */ /* 0x0000a2000c1e1100 */
[----:B------:R-:W-:Y:S01]  /*16a10*/  IMAD.X R101, R15, 0x1, R159, P0 ;  /* 0x000000010f657824 */ /* 0x000fe200000e069f */
[----:B-1----:R-:W-:-:S04]  /*16a20*/  IADD3 R96, P0, PT, R3, R154, RZ ;  /* 0x0000009a03607210 */ /* 0x002fc80007f1e0ff */
[----:B------:R1:W2:Y:S01]  /*16a30*/  LDG.E.U8 R100, desc[UR8][R100.64] ;  /* 0x0000000864647981 */ /* 0x0002a2000c1e1100 */
[----:B0-----:R-:W-:Y:S01]  /*16a40*/  IADD3 R98, P1, PT, R3, R156, RZ ;  /* 0x0000009c03627210 */ /* 0x001fe20007f3e0ff */
[----:B------:R-:W-:-:S04]  /*16a50*/  IMAD.X R97, R15, 0x1, R155, P0 ;  /* 0x000000010f617824 */ /* 0x000fc800000e069b */
[----:B------:R-:W-:Y:S02]  /*16a60*/  IMAD.X R99, R15, 0x1, R157, P1 ;  /* 0x000000010f637824 */ /* 0x000fe400008e069d */
[----:B------:R-:W2:Y:S04]  /*16a70*/  LDG.E.U8 R97, desc[UR8][R96.64] ;  /* 0x0000000860617981 */ /* 0x000ea8000c1e1100 */
[----:B------:R0:W2:Y:S01]  /*16a80*/  LDG.E.U8 R98, desc[UR8][R98.64] ;  /* 0x0000000862627981 */ /* 0x0000a2000c1e1100 */
[----:B------:R-:W0:Y:S01]  /*16a90*/  S2R R2, SR_TID.X ;  /* 0x0000000000027919 */ /* 0x000e220000002100 */
[----:B------:R-:W-:Y:S02]  /*16aa0*/  F2FP.SATFINITE.E4M3.F32.PACK_AB_MERGE_C R141, R19, R9, RZ ;  /* 0x00000009138d723e */ /* 0x000fe400048070ff */
[----:B-1----:R-:W-:Y:S01]  /*16ab0*/  F2FP.SATFINITE.E4M3.F32.PACK_AB_MERGE_C R101, R17, R10, RZ ;  /* 0x0000000a1165723e */ /* 0x002fe200048070ff */
[----:B------:R-:W-:Y:S01]  /*16ac0*/  STS.U8 [R248+UR4+0x12d00], R11 ;  /* 0x012d000bf8007988 */ /* 0x000fe20008000004 */
[----:B0-----:R-:W-:-:S03]  /*16ad0*/  F2FP.SATFINITE.E4M3.F32.PACK_AB_MERGE_C R99, R16, R6, RZ ;  /* 0x000000061063723e */ /* 0x001fc600048070ff */
[----:B------:R-:W-:Y:S01]  /*16ae0*/  STS.U8 [R248+UR4+0x12e00], R20 ;  /* 0x012e0014f8007988 */ /* 0x000fe20008000004 */
[----:B------:R-:W-:-:S04]  /*16af0*/  SHF.R.S32.HI R15, RZ, 0x2, R2 ;  /* 0x00000002ff0f7819 */ /* 0x000fc80000011402 */
[----:B------:R-:W-:-:S04]  /*16b00*/  SGXT R15, R15, 0x1 ;  /* 0x000000010f0f781a */ /* 0x000fc80000000200 */
[----:B------:R-:W-:Y:S01]  /*16b10*/  LOP3.LUT R15, R15, 0x90, RZ, 0xc0, !PT ;  /* 0x000000900f0f7812 */ /* 0x000fe200078ec0ff */
[----:B------:R-:W-:-:S04]  /*16b20*/  IMAD.SHL.U32 R96, R2, 0x20, RZ ;  /* 0x0000002002607824 */ /* 0x000fc800078e00ff */
[----:B------:R-:W-:Y:S01]  /*16b30*/  IMAD R15, R140, 0x10, R15 ;  /* 0x000000108c0f7824 */ /* 0x000fe200078e020f */
[----:B------:R-:W-:Y:S02]  /*16b40*/  LOP3.LUT R96, R96, 0x160, RZ, 0xc0, !PT ;  /* 0x0000016060607812 */ /* 0x000fe400078ec0ff */
[----:B------:R-:W-:Y:S02]  /*16b50*/  F2FP.SATFINITE.E4M3.F32.PACK_AB_MERGE_C R140, R18, R14, RZ ;  /* 0x0000000e128c723e */ /* 0x000fe400048070ff */
[----:B------:R-:W-:Y:S01]  /*16b60*/  LOP3.LUT R15, R15, 0x10, R2, 0x78, !PT ;  /* 0x000000100f0f7812 */ /* 0x000fe200078e7802 */
[----:B------:R-:W-:Y:S03]  /*16b70*/  STS.U8 [R248+UR4+0x12f00], R21 ;  /* 0x012f0015f8007988 */ /* 0x000fe60008000004 */
[----:B------:R-:W-:Y:S01]  /*16b80*/  IADD3 R96, PT, PT, R15, UR4, R96 ;  /* 0x000000040f607c10 */ /* 0x000fe2000fffe060 */
        /* <DEDUP_REMOVED lines=69> */
[----:B------:R1:W-:Y:S04]  /*16fe0*/  STS.U8 [R207+UR4+0x13980], R103 ;  /* 0x01398067cf007988 */ /* 0x0003e80008000004 */
[----:B------:R-:W-:Y:S01]  /*16ff0*/  STS.U8 [R207+UR4+0x10b80], R133 ;  /* 0x010b8085cf007988 */ /* 0x000fe20008000004 */
[----:B0-----:R-:W-:-:S03]  /*17000*/  F2FP.SATFINITE.E4M3.F32.PACK_AB_MERGE_C R102, R70, R71, R140 ;  /* 0x000000474666723e */ /* 0x001fc6000480708c */
[----:B------:R-:W-:Y:S01]  /*17010*/  STS.U8 [R207+UR4+0x10c80], R134 ;  /* 0x010c8086cf007988 */ /* 0x000fe20008000004 */
[----:B-1----:R-:W-:-:S03]  /*17020*/  F2FP.SATFINITE.E4M3.F32.PACK_AB_MERGE_C R103, R68, R69, R141 ;  /* 0x000000454467723e */ /* 0x002fc6000480708d */
        /* <DEDUP_REMOVED lines=17> */
[----:B------:R-:W-:Y:S03]  /*17140*/  LDTM.x64 R4, tmem[UR6] ;  /* 0x00000006000479ee */ /* 0x000fe60008340000 */
[----:B---3--:R0:W-:Y:S02]  /*17150*/  STS.U8 [R207+UR4+0x12b80], R132 ;  /* 0x012b8084cf007988 */ /* 0x0081e40008000004 */
[----:B0-----:R-:W0:Y:S02]  /*17160*/  LDTM.x64 R132, tmem[UR6+0x40] ;  /* 0x00004006008479ee */ /* 0x001e240008340000 */
[----:B------:R-:W-:Y:S04]  /*17170*/  STL [R1+0x94c], R3 ;  /* 0x00094c0301007387 */ /* 0x000fe80000100800 */
[----:B0-----:R-:W-:Y:S04]  /*17180*/  STL.64 [R1+0xa48], R194 ;  /* 0x000a48c201007387 */ /* 0x001fe80000100a00 */
        /* <DEDUP_REMOVED lines=21> */
[----:B------:R-:W-:-:S03]  /*172e0*/  F2FP.SATFINITE.E4M3.F32.PACK_AB_MERGE_C R101, R74, R75, R101 ;  /* 0x0000004b4a65723e */ /* 0x000fc60004807065 */
[----:B------:R-:W-:Y:S04]  /*172f0*/  STL.64 [R1+0x998], R150 ;  /* 0x0009989601007387 */ /* 0x000fe80000100a00 */
[----:B------:R-:W-:Y:S04]  /*17300*/  STL.64 [R1+0x990], R148 ;  /* 0x0009909401007387 */ /* 0x000fe80000100a00 */
[----:B--2---:R0:W-:Y:S04]  /*17310*/  STS.U8 [R207+UR4+0x12c80], R100 ;  /* 0x012c8064cf007988 */ /* 0x0041e80008000004 */
[----:B------:R-:W-:Y:S04]  /*17320*/  STL.64 [R1+0x988], R146 ;  /* 0x0009889201007387 */ /* 0x000fe80000100a00 */
[----:B------:R-:W-:Y:S01]  /*17330*/  STL.64 [R1+0x980], R144 ;  /* 0x0009809001007387 */ /* 0x000fe20000100a00 */
[----:B0-----:R-:W-:-:S03]  /*17340*/  F2FP.SATFINITE.E4M3.F32.PACK_AB_MERGE_C R100, R72, R73, R99 ;  /* 0x000000494864723e */ /* 0x001fc60004807063 */
[----:B------:R-:W-:Y:S04]  /*17350*/  STL.64 [R1+0x978], R142 ;  /* 0x0009788e01007387 */ /* 0x000fe80000100a00 */
[----:B------:R-:W-:Y:S04]  /*17360*/  STL.64 [R1+0x970], R140 ;  /* 0x0009708c01007387 */ /* 0x000fe80000100a00 */
[----:B------:R-:W-:Y:S04]  /*17370*/  STL.64 [R1+0x968], R138 ;  /* 0x0009688a01007387 */ /* 0x000fe80000100a00 */
        /* <DEDUP_REMOVED lines=32> */
[----:B------:R-:W-:Y:S04]  /*17580*/  STS.U8 [R207+UR4+0x13d80], R98 ;  /* 0x013d8062cf007988 */ /* 0x000fe80008000004 */
[----:B------:R-:W-:Y:S04]  /*17590*/  STS.U8 [R207+UR4+0x13e80], R97 ;  /* 0x013e8061cf007988 */ /* 0x000fe80008000004 */
[----:B------:R-:W-:Y:S04]  /*175a0*/  STL.64 [R1+0x960], R136 ;  /* 0x0009608801007387 */ /* 0x000fe80000100a00 */
[----:B------:R0:W-:Y:S04]  /*175b0*/  STS.128 [R96+0x14000], R100 ;  /* 0x0140006460007388 */ /* 0x0001e80000000c00 */
[----:B------:R-:W-:Y:S04]  /*175c0*/  STL.64 [R1+0x958], R134 ;  /* 0x0009588601007387 */ /* 0x000fe80000100a00 */
[----:B------:R1:W-:Y:S01]  /*175d0*/  STL.64 [R1+0x950], R132 ;  /* 0x0009508401007387 */ /* 0x0003e20000100a00 */
[----:B0-----:R-:W-:Y:S01]  /*175e0*/  LDTM.x64 R68, tmem[UR6+0x80] ;  /* 0x00008006004479ee */ /* 0x001fe20008340000 */
[----:B-1----:R-:W0:Y:S01]  /*175f0*/  LDTM.x64 R132, tmem[UR6+0xc0] ;  /* 0x0000c006008479ee */ /* 0x002e220008340000 */
[----:B------:R-:W-:Y:S01]  /*17600*/  FADD R0, -R196, R0 ;  /* 0x00000000c4007221 */ /* 0x000fe20000000100 */
[----:B------:R-:W-:-:S03]  /*17610*/  NOP ;  /* 0x0000000000007918 */ /* 0x000fc60000000000 */
[----:B------:R-:W-:-:S06]  /*17620*/  FMUL R0, R0, 1.4426950216293334961 ;  /* 0x3fb8aa3b00007820 */ /* 0x000fcc0000400000 */
[----:B------:R-:W1:Y:S01]  /*17630*/  MUFU.EX2 R0, R0 ;  /* 0x0000000000007308 */ /* 0x000e620000000800 */
[----:B0-----:R-:W-:Y:S01]  /*17640*/  STL.64 [R1], R132 ;  /* 0x0000008401007387 */ /* 0x001fe20000100a00 */
[----:B------:R-:W-:Y:S02]  /*17650*/  IMAD.MOV.U32 R207, RZ, RZ, R194 ;  /* 0x000000ffffcf7224 */ /* 0x000fe400078e00c2 */
[----:B------:R-:W-:Y:S01]  /*17660*/  IMAD.MOV.U32 R248, RZ, RZ, R195 ;  /* 0x000000fffff87224 */ /* 0x000fe200078e00c3 */
[----:B------:R-:W-:Y:S01]  /*17670*/  STL.64 [R1+0x8], R134 ;  /* 0x0000088601007387 */ /* 0x000fe20000100a00 */
[----:B------:R-:W-:Y:S02]  /*17680*/  IMAD.MOV.U32 R197, RZ, RZ, R192 ;  /* 0x000000ffffc57224 */ /* 0x000fe400078e00c0 */
[----:B------:R-:W-:Y:S01]  /*17690*/  IMAD.MOV.U32 R2, RZ, RZ, R193 ;  /* 0x000000ffff027224 */ /* 0x000fe200078e00c1 */
[----:B------:R0:W-:Y:S01]  /*176a0*/  STL.64 [R1+0x10], R136 ;  /* 0x0000108801007387 */ /* 0x0001e20000100a00 */
[----:B------:R-:W-:-:S02]  /*176b0*/  IMAD.MOV.U32 R199, RZ, RZ, R190 ;  /* 0x000000ffffc77224 */ /* 0x000fc400078e00be */
[----:B------:R-:W-:Y:S01]  /*176c0*/  IMAD.MOV.U32 R198, RZ, RZ, R191 ;  /* 0x000000ffffc67224 */ /* 0x000fe200078e00bf */
[----:B------:R-:W2:Y:S01]  /*176d0*/  LDL.LU.64 R194, [R1+0xa48] ;  /* 0x000a480001c27983 */ /* 0x000ea20000300a00 */
[----:B------:R-:W-:Y:S02]  /*176e0*/  IMAD.MOV.U32 R201, RZ, RZ, R188 ;  /* 0x000000ffffc97224 */ /* 0x000fe400078e00bc */
[----:B------:R-:W-:Y:S01]  /*176f0*/  IMAD.MOV.U32 R200, RZ, RZ, R189 ;  /* 0x000000ffffc87224 */ /* 0x000fe200078e00bd */
[----:B------:R-:W3:Y:S01]  /*17700*/  LDL.LU.64 R192, [R1+0xa40] ;  /* 0x000a400001c07983 */ /* 0x000ee20000300a00 */
[----:B------:R-:W-:Y:S02]  /*17710*/  IMAD.MOV.U32 R203, RZ, RZ, R186 ;  /* 0x000000ffffcb7224 */ /* 0x000fe400078e00ba */
[----:B------:R-:W-:Y:S01]  /*17720*/  IMAD.MOV.U32 R202, RZ, RZ, R187 ;  /* 0x000000ffffca7224 */ /* 0x000fe200078e00bb */
[----:B------:R-:W4:Y:S01]  /*17730*/  LDL.LU.64 R190, [R1+0xa38] ;  /* 0x000a380001be7983 */ /* 0x000f220000300a00 */
[----:B------:R-:W-:-:S02]  /*17740*/  IMAD.MOV.U32 R205, RZ, RZ, R184 ;  /* 0x000000ffffcd7224 */ /* 0x000fc400078e00b8 */
[----:B------:R-:W-:Y:S01]  /*17750*/  IMAD.MOV.U32 R204, RZ, RZ, R185 ;  /* 0x000000ffffcc7224 */ /* 0x000fe200078e00b9 */
[----:B------:R-:W2:Y:S01]  /*17760*/  LDL.LU.64 R188, [R1+0xa30] ;  /* 0x000a300001bc7983 */ /* 0x000ea20000300a00 */
[----:B------:R-:W-:Y:S02]  /*17770*/  IMAD.MOV.U32 R249, RZ, RZ, R182 ;  /* 0x000000fffff97224 */ /* 0x000fe400078e00b6 */
[----:B------:R-:W-:Y:S01]  /*17780*/  IMAD.MOV.U32 R206, RZ, RZ, R183 ;  /* 0x000000ffffce7224 */ /* 0x000fe200078e00b7 */
[----:B------:R-:W2:Y:S01]  /*17790*/  LDL.LU.64 R186, [R1+0xa28] ;  /* 0x000a280001ba7983 */ /* 0x000ea20000300a00 */
[----:B------:R-:W-:Y:S02]  /*177a0*/  IMAD.MOV.U32 R251, RZ, RZ, R180 ;  /* 0x000000fffffb7224 */ /* 0x000fe400078e00b4 */
[----:B------:R-:W-:Y:S01]  /*177b0*/  IMAD.MOV.U32 R252, RZ, RZ, R181 ;  /* 0x000000fffffc7224 */ /* 0x000fe200078e00b5 */
[----:B------:R-:W2:Y:S01]  /*177c0*/  LDL.LU.64 R184, [R1+0xa20] ;  /* 0x000a200001b87983 */ /* 0x000ea20000300a00 */
        /* <DEDUP_REMOVED lines=55> */
[C---:B-1----:R-:W-:Y:S01]  /*17b40*/  FMUL R62, R0.reuse, R62 ;  /* 0x0000003e003e7220 */ /* 0x042fe20000400000 */
[----:B------:R-:W-:Y:S01]  /*17b50*/  IMAD.MOV.U32 R218, RZ, RZ, R143 ;  /* 0x000000ffffda7224 */ /* 0x000fe200078e008f */
[----:B------:R-:W2:Y:S01]  /*17b60*/  LDL.LU.64 R146, [R1+0x988] ;  /* 0x0009880001927983 */ /* 0x000ea20000300a00 */
[----:B------:R-:W-:Y:S02]  /*17b70*/  IMAD.MOV.U32 R211, RZ, RZ, R140 ;  /* 0x000000ffffd37224 */ /* 0x000fe400078e008c */
[C---:B------:R-:W-:Y:S01]  /*17b80*/  FMUL R4, R0.reuse, R4 ;  /* 0x0000000400047220 */ /* 0x040fe20000400000 */
[----:B------:R-:W-:Y:S01]  /*17b90*/  IMAD.MOV.U32 R214, RZ, RZ, R141 ;  /* 0x000000ffffd67224 */ /* 0x000fe200078e008d */
[----:B------:R-:W2:Y:S01]  /*17ba0*/  LDL.LU.64 R144, [R1+0x980] ;  /* 0x0009800001907983 */ /* 0x000ea20000300a00 */
[C---:B------:R-:W-:Y:S01]  /*17bb0*/  FMUL R5, R0.reuse, R5 ;  /* 0x0000000500057220 */ /* 0x040fe20000400000 */
[C---:B------:R-:W-:Y:S01]  /*17bc0*/  FMUL R6, R0.reuse, R6 ;  /* 0x0000000600067220 */ /* 0x040fe20000400000 */
[C---:B------:R-:W-:Y:S01]  /*17bd0*/  FMUL R7, R0.reuse, R7 ;  /* 0x0000000700077220 */ /* 0x040fe20000400000 */
[----:B------:R-:W2:Y:S01]  /*17be0*/  LDL.LU.64 R142, [R1+0x978] ;  /* 0x00097800018e7983 */ /* 0x000ea20000300a00 */
        /* <DEDUP_REMOVED lines=59> */
[----:B------:R-:W-:Y:S01]  /*17fa0*/  IMAD.MOV.U32 R3, RZ, RZ, R138 ;  /* 0x000000ffff037224 */ /* 0x000fe200078e008a */
[----:B------:R-:W2:Y:S01]  /*17fb0*/  LDL.LU.64 R140, [R1+0x970] ;  /* 0x00097000018c7983 */ /* 0x000ea20000300a00 */
[----:B------:R-:W-:-:S03]  /*17fc0*/  IMAD.MOV.U32 R210, RZ, RZ, R139 ;  /* 0x000000ffffd27224 */ /* 0x000fc600078e008b */
[----:B------:R-:W2:Y:S04]  /*17fd0*/  LDL.LU.64 R138, [R1+0x968] ;  /* 0x00096800018a7983 */ /* 0x000ea80000300a00 */
[----:B0-----:R-:W2:Y:S04]  /*17fe0*/  LDL.LU.64 R136, [R1+0x960] ;  /* 0x0009600001887983 */ /* 0x001ea80000300a00 */
[----:B------:R-:W2:Y:S04]  /*17ff0*/  LDL.LU.64 R134, [R1+0x958] ;  /* 0x0009580001867983 */ /* 0x000ea80000300a00 */
[----:B------:R-:W2:Y:S01]  /*18000*/  LDL.LU.64 R132, [R1+0x950] ;  /* 0x0009500001847983 */ /* 0x000ea20000300a00 */
[----:B------:R0:W-:Y:S03]  /*18010*/  STTM.x64 tmem[UR6], R4 ;  /* 0x00000004000079ed */ /* 0x0001e60008340006 */
[----:B0-----:R-:W3:Y:S04]  /*18020*/  LDL.LU R62, [R1] ;  /* 0x00000000013e7983 */ /* 0x001ee80000300800 */
[----:B------:R-:W3:Y:S04]  /*18030*/  LDL.LU R63, [R1+0x4] ;  /* 0x00000400013f7983 */ /* 0x000ee80000300800 */
[----:B------:R-:W3:Y:S04]  /*18040*/  LDL.LU R64, [R1+0x8] ;  /* 0x0000080001407983 */ /* 0x000ee80000300800 */
[----:B------:R-:W3:Y:S04]  /*18050*/  LDL.LU R65, [R1+0xc] ;  /* 0x00000c0001417983 */ /* 0x000ee80000300800 */
[----:B------:R-:W3:Y:S04]  /*18060*/  LDL.LU R66, [R1+0x10] ;  /* 0x0000100001427983 */ /* 0x000ee80000300800 */
[----:B------:R-:W3:Y:S01]  /*18070*/  LDL.LU R67, [R1+0x14] ;  /* 0x0000140001437983 */ /* 0x000ee20000300800 */
[C---:B------:R-:W-:Y:S01]  /*18080*/  FMUL R10, R0.reuse, R3 ;  /* 0x00000003000a7220 */ /* 0x040fe20000400000 */
[C---:B------:R-:W-:Y:S01]  /*18090*/  FMUL R11, R0.reuse, R210 ;  /* 0x000000d2000b7220 */ /* 0x040fe20000400000 */
[C---:B------:R-:W-:Y:S01]  /*180a0*/  FMUL R12, R0.reuse, R211 ;  /* 0x000000d3000c7220 */ /* 0x040fe20000400000 */
[----:B------:R0:W5:Y:S01]  /*180b0*/  LDL.LU R3, [R1+0x94c] ;  /* 0x00094c0001037983 */ /* 0x0001620000300800 */
[C---:B------:R-:W-:Y:S01]  /*180c0*/  FMUL R13, R0.reuse, R214 ;  /* 0x000000d6000d7220 */ /* 0x040fe20000400000 */
[----:B------:R-:W-:-:S02]  /*180d0*/  FMUL R14, R0, R215 ;  /* 0x000000d7000e7220 */ /* 0x000fc40000400000 */
[----:B------:R0:W5:Y:S01]  /*180e0*/  LDL.LU R210, [R1+0x948] ;  /* 0x0009480001d27983 */ /* 0x0001620000300800 */
[----:B------:R-:W-:-:S03]  /*180f0*/  FMUL R15, R0, R218 ;  /* 0x000000da000f7220 */ /* 0x000fc60000400000 */
        /* <DEDUP_REMOVED lines=82> */
[----:B------:R-:W3:Y:S01]  /*18620*/  LDL.LU R252, [R1+0x8a0] ;  /* 0x0008a00001fc7983 */ /* 0x000ee20000300800 */
[----:B------:R-:W-:-:S03]  /*18630*/  FMUL R57, R0, R204 ;  /* 0x000000cc00397220 */ /* 0x000fc60000400000 */
[----:B------:R-:W3:Y:S01]  /*18640*/  LDL.LU R249, [R1+0x89c] ;  /* 0x00089c0001f97983 */ /* 0x000ee20000300800 */
[----:B------:R-:W-:-:S03]  /*18650*/  FMUL R58, R0, R203 ;  /* 0x000000cb003a7220 */ /* 0x000fc60000400000 */
[----:B------:R0:W5:Y:S01]  /*18660*/  LDL.LU R206, [R1+0x898] ;  /* 0x0008980001ce7983 */ /* 0x0001620000300800 */
[----:B------:R-:W-:-:S03]  /*18670*/  FMUL R59, R0, R202 ;  /* 0x000000ca003b7220 */ /* 0x000fc60000400000 */
[----:B------:R0:W5:Y:S01]  /*18680*/  LDL.LU R205, [R1+0x894] ;  /* 0x0008940001cd7983 */ /* 0x0001620000300800 */
[----:B------:R-:W-:-:S03]  /*18690*/  FMUL R60, R0, R201 ;  /* 0x000000c9003c7220 */ /* 0x000fc60000400000 */
[----:B------:R0:W5:Y:S01]  /*186a0*/  LDL.LU R204, [R1+0x890] ;  /* 0x0008900001cc7983 */ /* 0x0001620000300800 */
[C---:B--2---:R-:W-:Y:S01]  /*186b0*/  FMUL R194, R0.reuse, R194 ;  /* 0x000000c200c27220 */ /* 0x044fe20000400000 */
[C---:B------:R-:W-:Y:S02]  /*186c0*/  FMUL R61, R0.reuse, R200 ;  /* 0x000000c8003d7220 */ /* 0x040fe40000400000 */
[----:B------:R0:W5:Y:S01]  /*186d0*/  LDL.LU R203, [R1+0x88c] ;  /* 0x00088c0001cb7983 */ /* 0x0001620000300800 */
[C---:B------:R-:W-:Y:S01]  /*186e0*/  FMUL R132, R0.reuse, R132 ;  /* 0x0000008400847220 */ /* 0x040fe20000400000 */
[C---:B------:R-:W-:Y:S02]  /*186f0*/  FMUL R133, R0.reuse, R133 ;  /* 0x0000008500857220 */ /* 0x040fe40000400000 */
[----:B------:R0:W5:Y:S01]  /*18700*/  LDL.LU R202, [R1+0x888] ;  /* 0x0008880001ca7983 */ /* 0x0001620000300800 */
[C---:B------:R-:W-:Y:S01]  /*18710*/  FMUL R134, R0.reuse, R134 ;  /* 0x0000008600867220 */ /* 0x040fe20000400000 */
[C---:B------:R-:W-:Y:S01]  /*18720*/  FMUL R135, R0.reuse, R135 ;  /* 0x0000008700877220 */ /* 0x040fe20000400000 */
[C---:B------:R-:W-:Y:S01]  /*18730*/  FMUL R136, R0.reuse, R136 ;  /* 0x0000008800887220 */ /* 0x040fe20000400000 */
[----:B------:R0:W5:Y:S01]  /*18740*/  LDL.LU R201, [R1+0x884] ;  /* 0x0008840001c97983 */ /* 0x0001620000300800 */
        /* <DEDUP_REMOVED lines=53> */
[C---:B----4-:R-:W-:Y:S01]  /*18aa0*/  FMUL R190, R0.reuse, R190 ;  /* 0x000000be00be7220 */ /* 0x050fe20000400000 */
[C---:B------:R-:W-:Y:S01]  /*18ab0*/  FMUL R191, R0.reuse, R191 ;  /* 0x000000bf00bf7220 */ /* 0x040fe20000400000 */
[C---:B---3--:R-:W-:Y:S01]  /*18ac0*/  FMUL R192, R0.reuse, R192 ;  /* 0x000000c000c07220 */ /* 0x048fe20000400000 */
[C---:B------:R-:W-:Y:S01]  /*18ad0*/  FMUL R193, R0.reuse, R193 ;  /* 0x000000c100c17220 */ /* 0x040fe20000400000 */
[C---:B------:R-:W-:Y:S01]  /*18ae0*/  FMUL R195, R0.reuse, R195 ;  /* 0x000000c300c37220 */ /* 0x040fe20000400000 */
[----:B------:R0:W5:Y:S03]  /*18af0*/  LDL.LU R200, [R1+0x880] ;  /* 0x0008800001c87983 */ /* 0x0001660000300800 */
[----:B------:R1:W-:Y:S01]  /*18b00*/  STTM.x64 tmem[UR6+0x40], R132 ;  /* 0x00004084000079ed */ /* 0x0003e20008340006 */
[C---:B------:R-:W-:Y:S01]  /*18b10*/  FMUL R4, R0.reuse, R62 ;  /* 0x0000003e00047220 */ /* 0x040fe20000400000 */
[----:B------:R-:W-:-:S02]  /*18b20*/  FMUL R62, R0, R199 ;  /* 0x000000c7003e7220 */ /* 0x000fc40000400000 */
[----:B------:R0:W5:Y:S01]  /*18b30*/  LDL.LU R199, [R1+0x87c] ;  /* 0x00087c0001c77983 */ /* 0x0001620000300800 */
[C---:B------:R-:W-:Y:S01]  /*18b40*/  FMUL R5, R0.reuse, R63 ;  /* 0x0000003f00057220 */ /* 0x040fe20000400000 */
[C---:B------:R-:W-:Y:S02]  /*18b50*/  FMUL R63, R0.reuse, R198 ;  /* 0x000000c6003f7220 */ /* 0x040fe40000400000 */
[----:B------:R0:W5:Y:S01]  /*18b60*/  LDL.LU R198, [R1+0x878] ;  /* 0x0008780001c67983 */ /* 0x0001620000300800 */
[C---:B------:R-:W-:Y:S01]  /*18b70*/  FMUL R6, R0.reuse, R64 ;  /* 0x0000004000067220 */ /* 0x040fe20000400000 */
[C---:B------:R-:W-:Y:S02]  /*18b80*/  FMUL R64, R0.reuse, R197 ;  /* 0x000000c500407220 */ /* 0x040fe40000400000 */
[----:B------:R0:W5:Y:S01]  /*18b90*/  LDL.LU R197, [R1+0x874] ;  /* 0x0008740001c57983 */ /* 0x0001620000300800 */
[C---:B------:R-:W-:Y:S01]  /*18ba0*/  FMUL R7, R0.reuse, R65 ;  /* 0x0000004100077220 */ /* 0x040fe20000400000 */
[----:B------:R-:W-:-:S02]  /*18bb0*/  FMUL R65, R0, R2 ;  /* 0x0000000200417220 */ /* 0x000fc40000400000 */
[----:B------:R0:W5:Y:S04]  /*18bc0*/  LDL.LU R2, [R1+0x870] ;  /* 0x0008700001027983 */ /* 0x0001680000300800 */
[----:B-1----:R-:W2:Y:S04]  /*18bd0*/  LDL.LU R194, [R1+0x25c] ;  /* 0x00025c0001c27983 */ /* 0x002ea80000300800 */
[----:B------:R-:W3:Y:S01]  /*18be0*/  LDL R195, [R1+0x258] ;  /* 0x0002580001c37983 */ /* 0x000ee20000100800 */
        /* <DEDUP_REMOVED lines=68> */
[----:B------:R-:W-:Y:S03]  /*19030*/  STTM.x64 tmem[UR6+0x80], R68 ;  /* 0x00008044000079ed */ /* 0x000fe60008340006 */
[----:B------:R1:W-:Y:S01]  /*19040*/  STTM.x64 tmem[UR6+0xc0], R4 ;  /* 0x0000c004000079ed */ /* 0x0003e20008340006 */
[----:B------:R-:W4:Y:S02]  /*19050*/  FENCE.VIEW.ASYNC.T ;  /* 0x00000000000073c6 */ /* 0x000f240000000200 */
[----:B----4-:R-:W-:Y:S06]  /*19060*/  BAR.SYNC.DEFER_BLOCKING 0x0 ;  /* 0x0000000000007b1d */ /* 0x010fec0000010000 */
[----:B------:R-:W4:Y:S01]  /*19070*/  S2R R207, SR_TID.X ;  /* 0x0000000000cf7919 */ /* 0x000f220000002100 */
[----:B------:R-:W0:Y:S01]  /*19080*/  S2R R248, SR_TID.X ;  /* 0x0000000000f87919 */ /* 0x000e220000002100 */
[----:B------:R4:W-:Y:S06]  /*19090*/  MEMBAR.ALL.CTA ;  /* 0x0000000000007992 */ /* 0x0009ec0000008000 */
[----:B----4-:R-:W4:Y:S01]  /*190a0*/  FENCE.VIEW.ASYNC.S ;  /* 0x00000000000073c6 */ /* 0x010f220000000000 */
[----:B------:R-:W-:-:S04]  /*190b0*/  LOP3.LUT R207, R207, 0x7f, RZ, 0xc0, !PT ;  /* 0x0000007fcfcf7812 */ /* 0x000fc800078ec0ff */
[----:B------:R-:W-:Y:S02]  /*190c0*/  LOP3.LUT R207, R207, 0x10, RZ, 0x3c, !PT ;  /* 0x00000010cfcf7812 */ /* 0x000fe400078e3cff */
[----:B0-----:R-:W-:Y:S02]  /*190d0*/  LOP3.LUT R248, R248, 0x7f, RZ, 0xc0, !PT ;  /* 0x0000007ff8f87812 */ /* 0x001fe400078ec0ff */
[----:B-1----:R-:W-:-:S05]  /*190e0*/  LEA R20, R252, UR4, 0x3 ;  /* 0x00000004fc147c11 */ /* 0x002fca000f8e18ff */
[----:B------:R-:W-:Y:S02]  /*190f0*/  VIADD R20, R20, 0x14800 ;  /* 0x0001480014147836 */ /* 0x000fe40000000000 */
[----:B--2---:R-:W-:Y:S01]  /*19100*/  FADD R249, R249, R194 ;  /* 0x000000c2f9f97221 */ /* 0x004fe20000000000 */
[----:B---3--:R-:W-:Y:S01]  /*19110*/  IMAD.MOV.U32 R6, RZ, RZ, R195 ;  /* 0x000000ffff067224 */ /* 0x008fe200078e00c3 */
[----:B----4-:R-:W-:Y:S06]  /*19120*/  BAR.SYNC.DEFER_BLOCKING 0x0 ;  /* 0x0000000000007b1d */ /* 0x010fec0000010000 */
[----:B------:R-:W-:Y:S05]  /*19130*/  BRA.U UP2, `(.L_x_19) ;  /* 0x0000000102507547 */ /* 0x000fea000b800000 */
[----:B------:R-:W2:Y:S01]  /*19140*/  LDL.64 R192, [R1+0x820] ;  /* 0x0008200001c07983 */ /* 0x000ea20000100a00 */
[----:B------:R-:W-:Y:S01]  /*19150*/  ELECT P0, URZ, PT ;  /* 0x0000000000ff782f */ /* 0x000fe20003800000 */
[----:B------:R-:W-:Y:S01]  /*19160*/  UMOV UR74, 0x0 ;  /* 0x00000000004a7882 */ /* 0x000fe20000000000 */
[----:B------:R-:W-:-:S11]  /*19170*/  UMOV UR75, 0x4400010 ;  /* 0x04400010004b7882 */ /* 0x000fd60000000000 */
[----:B------:R-:W-:-:S05]  /*19180*/  @P0 IMAD.MOV.U32 R5, RZ, RZ, -0x3fffbff0 ;  /* 0xc0004010ff050424 */ /* 0x000fca00078e00ff */
[----:B------:R-:W-:Y:S01]  /*19190*/  @P0 R2UR UR73, R5 ;  /* 0x00000000054902ca */ /* 0x000fe200000e0000 */
[----:B------:R-:W-:Y:S01]  /*191a0*/  IMAD.MOV.U32 R5, RZ, RZ, RZ ;  /* 0x000000ffff057224 */ /* 0x000fe200078e00ff */
[----:B--2---:R-:W-:-:S13]  /*191b0*/  R2UR UR72, R192 ;  /* 0x00000000c04872ca */ /* 0x004fda00000e0000 */
[----:B------:R-:W-:-:S05]  /*191c0*/  IMAD.U32 R4, RZ, RZ, UR72 ;  /* 0x00000048ff047e24 */ /* 0x000fca000f8e00ff */
[----:B------:R-:W-:Y:S01]  /*191d0*/  @P0 R2UR UR72, R4 ;  /* 0x00000000044802ca */ /* 0x000fe200000e0000 */
[----:B------:R-:W-:-:S05]  /*191e0*/  IMAD.MOV.U32 R4, RZ, RZ, R20 ;  /* 0x000000ffff047224 */ /* 0x000fca00078e0014 */
[----:B------:R-:W-:-:S07]  /*191f0*/  @P0 MOV R4, R4 ;  /* 0x0000000400040202 */ /* 0x000fce0000000f00 */
[----:B------:R0:W-:Y:S02]  /*19200*/  UTCQMMA gdesc[UR66], gdesc[UR72], tmem[UR5], tmem[UR74], idesc[UR75], UPT ;  /* 0x00ff4a48420075ea */ /* 0x0001e4000b800305 */
[----:B0-----:R-:W-:Y:S01]  /*19210*/  @P0 R2UR UR75, R4 ;  /* 0x00000000044b02ca */ /* 0x001fe200000e0000 */
[----:B------:R-:W-:Y:S01]  /*19220*/  UIADD3 UR74, UPT, UPT, UR5, 0x100000, URZ ;  /* 0x00100000054a7890 */ /* 0x000fe2000fffe0ff */
[----:B------:R-:W-:Y:S01]  /*19230*/  UMOV UR72, 0x0 ;  /* 0x0000000000487882 */ /* 0x000fe20000000000 */
[----:B------:R-:W-:-:S07]  /*19240*/  UMOV UR73, 0x4400010 ;  /* 0x0440001000497882 */ /* 0x000fce0000000000 */
[----:B------:R0:W-:Y:S03]  /*19250*/  UTCQMMA gdesc[UR66], gdesc[UR42], tmem[UR74], tmem[UR72], idesc[UR73], UPT ;  /* 0x00ff482a420075ea */ /* 0x0001e6000b80034a */
[----:B------:R0:W-:Y:S01]  /*19260*/  UTCBAR [UR75], URZ ;  /* 0x000000ff4b0073e9 */ /* 0x0001e200080000ff */
[----:B------:R-:W-:Y:S01]  /*19270*/  NOP ;  /* 0x0000000000007918 */ /* 0x000fe20000000000 */
.L_x_19:
[----:B------:R-:W2:Y:S01]  /*19280*/  LDL.LU R5, [R1+0x828] ;  /* 0x0008280001057983 */ /* 0x000ea20000300800 */
[----:B------:R-:W1:Y:S01]  /*19290*/  LDC R4, c[0x0][0x3d4] ;  /* 0x0000f500ff047b82 */ /* 0x000e620000000800 */
[----:B------:R-:W-:Y:S01]  /*192a0*/  VIADD R252, R252, 0x1 ;  /* 0x00000001fcfc7836 */ /* 0x000fe20000000000 */
[----:B0-----:R-:W0:Y:S01]  /*192b0*/  LDCU UR72, c[0x0][0x3c4] ;  /* 0x00007880ff4877ac */ /* 0x001e220008000800 */
[----:B-----5:R-:W-:Y:S01]  /*192c0*/  IADD3 R197, P0, PT, R197, 0x20, RZ ;  /* 0x00000020c5c57810 */ /* 0x020fe20007f1e0ff */
[----:B------:R-:W-:Y:S02]  /*192d0*/  IMAD.MOV.U32 R21, RZ, RZ, R6 ;  /* 0x000000ffff157224 */ /* 0x000fe400078e0006 */
[C---:B------:R-:W-:Y:S02]  /*192e0*/  ISETP.GT.AND P1, PT, R252.reuse, 0x1, PT ;  /* 0x00000001fc00780c */ /* 0x040fe40003f24270 */
[----:B------:R-:W-:Y:S02]  /*192f0*/  IMAD.X R206, RZ, RZ, R206, P0 ;  /* 0x000000ffffce7224 */ /* 0x000fe400000e06ce */
[----:B------:R-:W-:Y:S01]  /*19300*/  SEL R252, R252, RZ, !P1 ;  /* 0x000000fffcfc7207 */ /* 0x000fe20004800000 */
[----:B0-----:R-:W-:-:S06]  /*19310*/  USHF.L.U32 UR72, UR72, 0x5, URZ ;  /* 0x0000000548487899 */ /* 0x001fcc00080006ff */
[----:B------:R-:W-:Y:S02]  /*19320*/  VIADD R2, R2, UR72 ;  /* 0x0000004802027c36 */ /* 0x000fe40008000000 */
[----:B--2---:R-:W-:Y:S01]  /*19330*/  FFMA R5, R0, R5, R249 ;  /* 0x0000000500057223 */ /* 0x004fe200000000f9 */
[----:B-1----:R-:W-:-:S04]  /*19340*/  IMAD.SHL.U32 R0, R4, 0x20, RZ ;  /* 0x0000002004007824 */ /* 0x002fc800078e00ff */
[----:B------:R0:W-:Y:S01]  /*19350*/  STL [R1+0x828], R5 ;  /* 0x0008280501007387 */ /* 0x0001e20000100800 */
[----:B------:R-:W-:Y:S01]  /*19360*/  IMAD.IADD R3, R0, 0x1, R3 ;  /* 0x0000000100037824 */ /* 0x000fe200078e0203 */
[----:B------:R-:W-:-:S04]  /*19370*/  SEL R0, RZ, 0x1, !P1 ;  /* 0x00000001ff007807 */ /* 0x000fc80004800000 */
[----:B------:R-:W-:Y:S01]  /*19380*/  LOP3.LUT R195, R195, R0, RZ, 0x3c, !PT ;  /* 0x00000000c3c37212 */ /* 0x000fe200078e3cff */
[----:B------:R-:W-:Y:S01]  /*19390*/  IMAD.MOV.U32 R0, RZ, RZ, R196 ;  /* 0x000000ffff007224 */ /* 0x000fe200078e00c4 */
[----:B0-----:R-:W0:Y:S03]  /*193a0*/  S2R R5, SR_CTAID.X ;  /* 0x0000000000057919 */ /* 0x001e260000002500 */
[----:B------:R1:W-:Y:S01]  /*193b0*/  STL [R1+0x258], R195 ;  /* 0x000258c301007387 */ /* 0x0003e20000100800 */
[----:B0-----:R-:W-:-:S05]  /*193c0*/  IMAD.SHL.U32 R5, R5, 0x40, RZ ;  /* 0x0000004005057824 */ /* 0x001fca00078e00ff */
[----:B------:R-:W-:-:S04]  /*193d0*/  ISETP.GE.U32.AND P0, PT, R197, R5, PT ;  /* 0x00000005c500720c */ /* 0x000fc80003f06070 */
[----:B------:R-:W-:-:S13]  /*193e0*/  ISETP.GE.U32.AND.EX P0, PT, R206, RZ, PT, P0 ;  /* 0x000000ffce00720c */ /* 0x000fda0003f06100 */
[----:B-1----:R-:W-:Y:S05]  /*193f0*/  @!P0 BRA `(.L_x_20) ;  /* 0xffffff7800108947 */ /* 0x002fea000383ffff */
[----:B------:R-:W-:Y:S02]  /*19400*/  VIADD R5, R5, 0x40 ;  /* 0x0000004005057836 */ /* 0x000fe40000000000 */
[----:B------:R-:W-:-:S03]  /*19410*/  IMAD.MOV.U32 R0, RZ, RZ, R196 ;  /* 0x000000ffff007224 */ /* 0x000fc600078e00c4 */
[----:B------:R-:W-:-:S13]  /*19420*/  ISETP.GE.AND P0, PT, R5, 0x1, PT ;  /* 0x000000010500780c */ /* 0x000fda0003f06270 */
[----:B------:R-:W-:Y:S05]  /*19430*/  @!P0 BRA `(.L_x_15) ;  /* 0x0000000000108947 */ /* 0x000fea0003800000 */
[----:B------:R-:W-:-:S04]  /*19440*/  IMAD.U32 R3, R6, -0x80000000, RZ ;  /* 0x8000000006037824 */ /* 0x000fc800078e00ff */
[----:B------:R-:W0:Y:S02]  /*19450*/  SYNCS.PHASECHK.TRANS64.TRYWAIT P0, [R20+URZ], R3 ;  /* 0x00000003140075a7 */ /* 0x000e2400080011ff */
[----:B0-----:R-:W-:Y:S05]  /*19460*/  @!P0 BRA `(.L_x_21) ;  /* 0x000000bc00808947 */ /* 0x001fea0003800000 */
.L_x_27:
[----:B------:R-:W-:-:S07]  /*19470*/  IMAD.MOV.U32 R0, RZ, RZ, R196 ;  /* 0x000000ffff007224 */ /* 0x000fce00078e00c4 */
.L_x_15:
[----:B0-----:R-:W2:Y:S01]  /*19480*/  LDL.LU R70, [R1+0x828] ;  /* 0x0008280001467983 */ /* 0x001ea20000300800 */
[----:B------:R-:W0:Y:S01]  /*19490*/  S2R R244, SR_TID.X ;  /* 0x0000000000f47919 */ /* 0x000e220000002100 */
[----:B------:R-:W-:Y:S06]  /*194a0*/  BAR.SYNC.DEFER_BLOCKING 0x0 ;  /* 0x0000000000007b1d */ /* 0x000fec0000010000 */
[----:B------:R-:W1:Y:S02]  /*194b0*/  @!P6 SYNCS.CCTL.IV [UR4+0x14800] ;  /* 0x01480000ff00e9b1 */ /* 0x000e640008000004 */
[----:B-1----:R-:W-:Y:S01]  /*194c0*/  BAR.SYNC.DEFER_BLOCKING 0x0 ;  /* 0x0000000000007b1d */ /* 0x002fe20000010000 */
[----:B0-----:R-:W-:-:S04]  /*194d0*/  SHF.R.U32.HI R2, RZ, 0x2, R244 ;  /* 0x00000002ff027819 */ /* 0x001fc800000116f4 */
[----:B------:R-:W-:Y:S01]  /*194e0*/  LOP3.LUT R2, R2, 0x18, RZ, 0xc0, !PT ;  /* 0x0000001802027812 */ /* 0x000fe200078ec0ff */
[----:B------:R-:W0:Y:S03]  /*194f0*/  LDTM.x64 R4, tmem[UR6] ;  /* 0x00000006000479ee */ /* 0x000e260008340000 */
[----:B------:R-:W-:Y:S01]  /*19500*/  LOP3.LUT R76, R2, 0x1f, R244, 0xf8, !PT ;  /* 0x0000001f024c7812 */ /* 0x000fe200078ef8f4 */
[----:B------:R-:W-:-:S04]  /*19510*/  IMAD.SHL.U32 R2, R244, 0x10, RZ ;  /* 0x00000010f4027824 */ /* 0x000fc800078e00ff */
[----:B------:R-:W-:Y:S01]  /*19520*/  IMAD.SHL.U32 R68, R76, 0x8, RZ ;  /* 0x000000084c447824 */ /* 0x000fe200078e00ff */
[----:B------:R-:W-:-:S04]  /*19530*/  LOP3.LUT R2, R2, 0x30, RZ, 0xc0, !PT ;  /* 0x0000003002027812 */ /* 0x000fc800078ec0ff */
[----:B------:R-:W-:Y:S01]  /*19540*/  LOP3.LUT R77, R68, 0xc0, RZ, 0xc0, !PT ;  /* 0x000000c0444d7812 */ /* 0x000fe200078ec0ff */
[----:B------:R-:W1:Y:S01]  /*19550*/  S2R R169, SR_TID.X ;  /* 0x0000000000a97919 */ /* 0x000e620000002100 */
[----:B------:R-:W-:Y:S01]  /*19560*/  LOP3.LUT R170, R244, 0xf, RZ, 0xc0, !PT ;  /* 0x0000000ff4aa7812 */ /* 0x000fe200078ec0ff */
[----:B------:R-:W3:Y:S01]  /*19570*/  @!P6 SYNCS.CCTL.IV [UR4+0x14808] ;  /* 0x01480800ff00e9b1 */ /* 0x000ee20008000004 */
[----:B------:R-:W-:Y:S02]  /*19580*/  IADD3 R77, PT, PT, R77, UR4, R2 ;  /* 0x000000044d4d7c10 */ /* 0x000fe4000fffe002 */
[----:B-1----:R-:W-:Y:S02]  /*19590*/  LOP3.LUT R169, R169, 0x10, RZ, 0xc0, !PT ;  /* 0x00000010a9a97812 */ /* 0x002fe400078ec0ff */
[C---:B--2---:R-:W-:Y:S02]  /*195a0*/  FSETP.GT.AND P0, PT, |R70|.reuse, 8.50705917302346158658e+37, PT ;  /* 0x7e8000004600780b */ /* 0x044fe40003f04200 */
[C---:B------:R-:W-:Y:S01]  /*195b0*/  FSETP.GEU.AND P2, PT, |R70|.reuse, 1.175494350822287508e-38, PT ;  /* 0x008000004600780b */ /* 0x040fe20003f4e200 */
[C---:B------:R-:W-:Y:S01]  /*195c0*/  FMUL R3, R70.reuse, 8388608 ;  /* 0x4b00000046037820 */ /* 0x040fe20000400000 */
[----:B------:R-:W-:-:S04]  /*195d0*/  FSETP.GEU.AND P1, PT, R70, 1.175494350822287508e-38, PT ;  /* 0x008000004600780b */ /* 0x000fc80003f2e000 */
[----:B------:R-:W-:-:S05]  /*195e0*/  FSEL R3, R3, R70, !P1 ;  /* 0x0000004603037208 */ /* 0x000fca0004800000 */
[----:B------:R-:W-:-:S04]  /*195f0*/  @P0 FMUL R70, R70, 0.25 ;  /* 0x3e80000046460820 */ /* 0x000fc80000400000 */
[----:B------:R-:W-:-:S04]  /*19600*/  @!P2 FMUL R70, R70, 16777216 ;  /* 0x4b8000004646a820 */ /* 0x000fc80000400000 */
[----:B------:R-:W1:Y:S01]  /*19610*/  MUFU.RCP R2, R70 ;  /* 0x0000004600027308 */ /* 0x000e620000001000 */
[----:B0-----:R-:W-:Y:S01]  /*19620*/  @P0 FMUL R4, R4, 0.25 ;  /* 0x3e80000004040820 */ /* 0x001fe20000400000 */
[----:B------:R-:W-:Y:S01]  /*19630*/  @P0 FMUL R6, R6, 0.25 ;  /* 0x3e80000006060820 */ /* 0x000fe20000400000 */
        /* <DEDUP_REMOVED lines=16> */
[----:B------:R-:W-:Y:S01]  /*19740*/  @!P2 FMUL R4, R4, 16777216 ;  /* 0x4b8000000404a820 */ /* 0x000fe20000400000 */
[----:B------:R-:W-:Y:S01]  /*19750*/  @!P2 FMUL R6, R6, 16777216 ;  /* 0x4b8000000606a820 */ /* 0x000fe20000400000 */
[----:B------:R-:W-:Y:S01]  /*19760*/  @!P2 FMUL R8, R8, 16777216 ;  /* 0x4b8000000808a820 */ /* 0x000fe20000400000 */
[----:B------:R-:W-:Y:S01]  /*19770*/  @!P2 FMUL R10, R10, 16777216 ;  /* 0x4b8000000a0aa820 */ /* 0x000fe20000400000 */
        /* <DEDUP_REMOVED lines=60> */
[C---:B-1----:R-:W-:Y:S01]  /*19b40*/  FMUL R78, R2.reuse, R4 ;  /* 0x00000004024e7220 */ /* 0x042fe20000400000 */
[C---:B------:R-:W-:Y:S01]  /*19b50*/  FMUL R79, R2.reuse, R6 ;  /* 0x00000006024f7220 */ /* 0x040fe20000400000 */
[C---:B------:R-:W-:Y:S01]  /*19b60*/  FMUL R80, R2.reuse, R8 ;  /* 0x0000000802507220 */ /* 0x040fe20000400000 */
[----:B------:R-:W-:Y:S01]  /*19b70*/  FMUL R81, R2, R10 ;  /* 0x0000000a02517220 */ /* 0x000fe20000400000 */
        /* <DEDUP_REMOVED lines=106> */
[----:B------:R-:W-:-:S02]  /*1a220*/  F2FP.SATFINITE.E4M3.F32.PACK_AB_MERGE_C R78, R5, R78, RZ ;  /* 0x0000004e054e723e */ /* 0x000fc400048070ff */
[----:B------:R-:W-:Y:S02]  /*1a230*/  F2FP.SATFINITE.E4M3.F32.PACK_AB_MERGE_C R79, R4, R79, RZ ;  /* 0x0000004f044f723e */ /* 0x000fe400048070ff */
[----:B------:R-:W-:Y:S02]  /*1a240*/  F2FP.SATFINITE.E4M3.F32.PACK_AB_MERGE_C R80, R9, R80, RZ ;  /* 0x000000500950723e */ /* 0x000fe400048070ff */
[----:B------:R-:W-:Y:S02]  /*1a250*/  F2FP.SATFINITE.E4M3.F32.PACK_AB_MERGE_C R81, R6, R81, RZ ;  /* 0x000000510651723e */ /* 0x000fe400048070ff */
[----:B------:R-:W-:Y:S02]  /*1a260*/  F2FP.SATFINITE.E4M3.F32.PACK_AB_MERGE_C R82, R13, R82, RZ ;  /* 0x000000520d52723e */ /* 0x000fe400048070ff */
[----:B------:R-:W-:Y:S02]  /*1a270*/  F2FP.SATFINITE.E4M3.F32.PACK_AB_MERGE_C R83, R8, R83, RZ ;  /* 0x000000530853723e */ /* 0x000fe400048070ff */
[----:B------:R-:W-:-:S02]  /*1a280*/  F2FP.SATFINITE.E4M3.F32.PACK_AB_MERGE_C R84, R17, R84, RZ ;  /* 0x000000541154723e */ /* 0x000fc400048070ff */
[----:B------:R-:W-:Y:S02]  /*1a290*/  F2FP.SATFINITE.E4M3.F32.PACK_AB_MERGE_C R85, R10, R85, RZ ;  /* 0x000000550a55723e */ /* 0x000fe400048070ff */
[----:B------:R-:W-:Y:S02]  /*1a2a0*/  F2FP.SATFINITE.E4M3.F32.PACK_AB_MERGE_C R86, R21, R86, RZ ;  /* 0x000000561556723e */ /* 0x000fe400048070ff */
[----:B------:R-:W0:Y:S01]  /*1a2b0*/  LDTM.x64 R4, tmem[UR6+0x40] ;  /* 0x00004006000479ee */ /* 0x000e220008340000 */
[----:B------:R-:W-:Y:S02]  /*1a2c0*/  F2FP.SATFINITE.E4M3.F32.PACK_AB_MERGE_C R95, R96, R95, RZ ;  /* 0x0000005f605f723e */ /* 0x000fe400048070ff */
[----:B------:R-:W-:Y:S02]  /*1a2d0*/  F2FP.SATFINITE.E4M3.F32.PACK_AB_MERGE_C R96, R98, R97, RZ ;  /* 0x000000616260723e */ /* 0x000fe400048070ff */
[----:B------:R-:W-:Y:S02]  /*1a2e0*/  F2FP.SATFINITE.E4M3.F32.PACK_AB_MERGE_C R97, R100, R99, RZ ;  /* 0x000000636461723e */ /* 0x000fe400048070ff */
[----:B------:R-:W-:-:S02]  /*1a2f0*/  F2FP.SATFINITE.E4M3.F32.PACK_AB_MERGE_C R99, R104, R103, RZ ;  /* 0x000000676863723e */ /* 0x000fc400048070ff */
[----:B------:R-:W-:Y:S02]  /*1a300*/  F2FP.SATFINITE.E4M3.F32.PACK_AB_MERGE_C R100, R106, R105, RZ ;  /* 0x000000696a64723e */ /* 0x000fe400048070ff */
[----:B------:R-:W-:Y:S02]  /*1a310*/  F2FP.SATFINITE.E4M3.F32.PACK_AB_MERGE_C R98, R102, R101, RZ ;  /* 0x000000656662723e */ /* 0x000fe400048070ff */
[----:B------:R-:W-:Y:S02]  /*1a320*/  F2FP.SATFINITE.E4M3.F32.PACK_AB_MERGE_C R104, R114, R113, RZ ;  /* 0x000000717268723e */ /* 0x000fe400048070ff */
[----:B------:R-:W-:Y:S01]  /*1a330*/  F2FP.SATFINITE.E4M3.F32.PACK_AB_MERGE_C R105, R116, R115, RZ ;  /* 0x000000737469723e */ /* 0x000fe200048070ff */
        /* <DEDUP_REMOVED lines=80> */
[----:B------:R-:W-:Y:S01]  /*1a840*/  F2FP.SATFINITE.E4M3.F32.PACK_AB_MERGE_C R87, R68, R87, RZ ;  /* 0x000000574457723e */ /* 0x000fe200048070ff */
[C---:B------:R-:W-:Y:S01]  /*1a850*/  FMUL R114, R2.reuse, R12 ;  /* 0x0000000c02727220 */ /* 0x040fe20000400000 */
[----:B------:R-:W-:Y:S01]  /*1a860*/  F2FP.SATFINITE.E4M3.F32.PACK_AB_MERGE_C R88, R69, R88, RZ ;  /* 0x000000584558723e */ /* 0x000fe200048070ff */
[----:B------:R-:W-:Y:S01]  /*1a870*/  FMUL R115, R2, R14 ;  /* 0x0000000e02737220 */ /* 0x000fe20000400000 */
[----:B------:R-:W-:Y:S01]  /*1a880*/  F2FP.SATFINITE.E4M3.F32.PACK_AB_MERGE_C R89, R70, R89, RZ ;  /* 0x000000594659723e */ /* 0x000fe200048070ff */
[----:B------:R-:W-:Y:S01]  /*1a890*/  @!P2 FMUL R20, R20, 16777216 ;  /* 0x4b8000001414a820 */ /* 0x000fe20000400000 */
        /* <DEDUP_REMOVED lines=65> */
[----:B------:R-:W-:Y:S01]  /*1acb0*/  F2FP.SATFINITE.E4M3.F32.PACK_AB_MERGE_C R101, R108, R107, RZ ;  /* 0x0000006b6c65723e */ /* 0x000fe200048070ff */
        /* <DEDUP_REMOVED lines=8> */
[C---:B------:R-:W-:Y:S01]  /*1ad40*/  FMUL R120, R2.reuse, R24 ;  /* 0x0000001802787220 */ /* 0x040fe20000400000 */
[----:B------:R-:W-:Y:S01]  /*1ad50*/  F2FP.SATFINITE.E4M3.F32.PACK_AB_MERGE_C R92, R73, R92, RZ ;  /* 0x0000005c495c723e */ /* 0x000fe200048070ff */
[----:B------:R-:W-:Y:S01]  /*1ad60*/  FMUL R7, R2, R25 ;  /* 0x0000001902077220 */ /* 0x000fe20000400000 */
[----:B------:R-:W-:Y:S01]  /*1ad70*/  F2FP.SATFINITE.E4M3.F32.PACK_AB_MERGE_C R93, R74, R93, RZ ;  /* 0x0000005d4a5d723e */ /* 0x000fe200048070ff */
[C---:B------:R-:W-:Y:S01]  /*1ad80*/  FMUL R121, R2.reuse, R26 ;  /* 0x0000001a02797220 */ /* 0x040fe20000400000 */
[----:B------:R-:W-:Y:S01]  /*1ad90*/  F2FP.SATFINITE.E4M3.F32.PACK_AB_MERGE_C R94, R75, R94, RZ ;  /* 0x0000005e4b5e723e */ /* 0x000fe200048070ff */
        /* <DEDUP_REMOVED lines=49> */
[----:B------:R-:W0:Y:S01]  /*1b0b0*/  LDTM.x64 R12, tmem[UR6+0x80] ;  /* 0x00008006000c79ee */ /* 0x000e220008340000 */
[----:B------:R-:W-:Y:S02]  /*1b0c0*/  F2FP.SATFINITE.E4M3.F32.PACK_AB_MERGE_C R126, R127, R126, RZ ;  /* 0x0000007e7f7e723e */ /* 0x000fe400048070ff */
[----:B------:R-:W-:Y:S02]  /*1b0d0*/  F2FP.SATFINITE.E4M3.F32.PACK_AB_MERGE_C R127, R131, R128, RZ ;  /* 0x00000080837f723e */ /* 0x000fe400048070ff */
[----:B------:R-:W-:Y:S02]  /*1b0e0*/  F2FP.SATFINITE.E4M3.F32.PACK_AB_MERGE_C R128, R132, R129, RZ ;  /* 0x000000818480723e */ /* 0x000fe400048070ff */
[----:B------:R-:W-:Y:S02]  /*1b0f0*/  F2FP.SATFINITE.E4M3.F32.PACK_AB_MERGE_C R129, R133, R130, RZ ;  /* 0x000000828581723e */ /* 0x000fe400048070ff */
[----:B------:R-:W-:-:S02]  /*1b100*/  F2FP.SATFINITE.E4M3.F32.PACK_AB_MERGE_C R130, R137, R134, RZ ;  /* 0x000000868982723e */ /* 0x000fc400048070ff */
[----:B------:R-:W-:Y:S02]  /*1b110*/  F2FP.SATFINITE.E4M3.F32.PACK_AB_MERGE_C R119, R4, R119, RZ ;  /* 0x000000770477723e */ /* 0x000fe400048070ff */
[----:B------:R-:W-:Y:S01]  /*1b120*/  F2FP.SATFINITE.E4M3.F32.PACK_AB_MERGE_C R134, R143, R140, RZ ;  /* 0x0000008c8f86723e */ /* 0x000fe200048070ff */
[----:B0-----:R-:W-:Y:S01]  /*1b130*/  @P0 FMUL R14, R14, 0.25 ;  /* 0x3e8000000e0e0820 */ /* 0x001fe20000400000 */
[----:B------:R-:W-:Y:S01]  /*1b140*/  @P0 FMUL R15, R15, 0.25 ;  /* 0x3e8000000f0f0820 */ /* 0x000fe20000400000 */
[----:B------:R-:W-:Y:S02]  /*1b150*/  @P0 FMUL R18, R18, 0.25 ;  /* 0x3e80000012120820 */ /* 0x000fe40000400000 */
[----:B------:R-:W-:Y:S01]  /*1b160*/  @!P2 FMUL R14, R14, 16777216 ;  /* 0x4b8000000e0ea820 */ /* 0x000fe20000400000 */
[----:B------:R-:W-:Y:S01]  /*1b170*/  @!P2 FMUL R15, R15, 16777216 ;  /* 0x4b8000000f0fa820 */ /* 0x000fe20000400000 */
[----:B------:R-:W-:Y:S01]  /*1b180*/  @P0 FMUL R19, R19, 0.25 ;  /* 0x3e80000013130820 */ /* 0x000fe20000400000 */
[----:B------:R-:W-:Y:S01]  /*1b190*/  @P0 FMUL R22, R22, 0.25 ;  /* 0x3e80000016160820 */ /* 0x000fe20000400000 */
[----:B------:R-:W-:Y:S01]  /*1b1a0*/  @P0 FMUL R23, R23, 0.25 ;  /* 0x3e80000017170820 */ /* 0x000fe20000400000 */
[C---:B------:R-:W-:Y:S01]  /*1b1b0*/  FMUL R143, R2.reuse, R14 ;  /* 0x0000000e028f7220 */ /* 0x040fe20000400000 */
[----:B------:R-:W-:Y:S01]  /*1b1c0*/  FMUL R4, R2, R15 ;  /* 0x0000000f02047220 */ /* 0x000fe20000400000 */
[----:B------:R-:W-:Y:S01]  /*1b1d0*/  @!P2 FMUL R18, R18, 16777216 ;  /* 0x4b8000001212a820 */ /* 0x000fe20000400000 */
[----:B------:R-:W-:Y:S01]  /*1b1e0*/  @!P2 FMUL R19, R19, 16777216 ;  /* 0x4b8000001313a820 */ /* 0x000fe20000400000 */
[----:B------:R-:W-:Y:S01]  /*1b1f0*/  @!P2 FMUL R22, R22, 16777216 ;  /* 0x4b8000001616a820 */ /* 0x000fe20000400000 */
[----:B------:R-:W-:Y:S01]  /*1b200*/  @!P2 FMUL R23, R23, 16777216 ;  /* 0x4b8000001717a820 */ /* 0x000fe20000400000 */
[----:B------:R-:W-:Y:S01]  /*1b210*/  F2FP.SATFINITE.E4M3.F32.PACK_AB_MERGE_C R131, R138, R135, RZ ;  /* 0x000000878a83723e */ /* 0x000fe200048070ff */
[----:B------:R-:W-:Y:S01]  /*1b220*/  @P0 FMUL R24, R24, 0.25 ;  /* 0x3e80000018180820 */ /* 0x000fe20000400000 */
[----:B------:R-:W-:Y:S01]  /*1b230*/  F2FP.SATFINITE.E4M3.F32.PACK_AB_MERGE_C R132, R141, R136, RZ ;  /* 0x000000888d84723e */ /* 0x000fe200048070ff */
[----:B------:R-:W-:Y:S01]  /*1b240*/  @P0 FMUL R25, R25, 0.25 ;  /* 0x3e80000019190820 */ /* 0x000fe20000400000 */
[----:B------:R-:W-:Y:S01]  /*1b250*/  @P0 FMUL R30, R30, 0.25 ;  /* 0x3e8000001e1e0820 */ /* 0x000fe20000400000 */
[----:B------:R-:W-:Y:S01]  /*1b260*/  @P0 FMUL R31, R31, 0.25 ;  /* 0x3e8000001f1f0820 */ /* 0x000fe20000400000 */
[----:B------:R-:W-:Y:S01]  /*1b270*/  F2FP.SATFINITE.E4M3.F32.PACK_AB_MERGE_C R121, R6, R121, RZ ;  /* 0x000000790679723e */ /* 0x000fe200048070ff */
[C---:B------:R-:W-:Y:S01]  /*1b280*/  FMUL R6, R2.reuse, R19 ;  /* 0x0000001302067220 */ /* 0x040fe20000400000 */
[----:B------:R-:W-:Y:S01]  /*1b290*/  F2FP.SATFINITE.E4M3.F32.PACK_AB_MERGE_C R135, R147, R144, RZ ;  /* 0x000000909387723e */ /* 0x000fe200048070ff */
[----:B------:R-:W-:Y:S01]  /*1b2a0*/  FMUL R147, R2, R22 ;  /* 0x0000001602937220 */ /* 0x000fe20000400000 */
[----:B------:R-:W-:Y:S01]  /*1b2b0*/  F2FP.SATFINITE.E4M3.F32.PACK_AB_MERGE_C R136, R146, R145, RZ ;  /* 0x000000919288723e */ /* 0x000fe200048070ff */
[----:B------:R-:W-:Y:S01]  /*1b2c0*/  FMUL R145, R2, R18 ;  /* 0x0000001202917220 */ /* 0x000fe20000400000 */
[----:B------:R-:W-:Y:S01]  /*1b2d0*/  F2FP.SATFINITE.E4M3.F32.PACK_AB_MERGE_C R143, R4, R143, RZ ;  /* 0x0000008f048f723e */ /* 0x000fe200048070ff */
[----:B------:R-:W-:Y:S01]  /*1b2e0*/  FMUL R4, R2, R23 ;  /* 0x0000001702047220 */ /* 0x000fe20000400000 */
        /* <DEDUP_REMOVED lines=20> */
[----:B------:R-:W-:Y:S01]  /*1b430*/  F2FP.SATFINITE.E4M3.F32.PACK_AB_MERGE_C R133, R142, R139, RZ ;  /* 0x0000008b8e85723e */ /* 0x000fe200048070ff */
[----:B------:R-:W-:Y:S01]  /*1b440*/  @P0 FMUL R38, R38, 0.25 ;  /* 0x3e80000026260820 */ /* 0x000fe20000400000 */
[----:B------:R-:W-:Y:S01]  /*1b450*/  @P0 FMUL R39, R39, 0.25 ;  /* 0x3e80000027270820 */ /* 0x000fe20000400000 */
        /* <DEDUP_REMOVED lines=105> */
[----:B------:R-:W-:Y:S01]  /*1baf0*/  FMUL R142, R2, R12 ;  /* 0x0000000c028e7220 */ /* 0x000fe20000400000 */
[----:B------:R-:W-:Y:S01]  /*1bb00*/  F2FP.SATFINITE.E4M3.F32.PACK_AB_MERGE_C R159, R6, R159, RZ ;  /* 0x0000009f069f723e */ /* 0x000fe200048070ff */
[----:B------:R-:W-:Y:S01]  /*1bb10*/  FMUL R13, R2, R13 ;  /* 0x0000000d020d7220 */ /* 0x000fe20000400000 */
        /* <DEDUP_REMOVED lines=61> */
[----:B------:R-:W0:Y:S01]  /*1bef0*/  LDTM.x64 R4, tmem[UR6+0xc0] ;  /* 0x0000c006000479ee */ /* 0x000e220008340000 */
        /* <DEDUP_REMOVED lines=8> */
[C---:B------:R-:W-:Y:S01]  /*1bf80*/  FMUL R70, R2.reuse, R70 ;  /* 0x0000004602467220 */ /* 0x040fe20000400000 */
[C---:B------:R-:W-:Y:S01]  /*1bf90*/  FMUL R71, R2.reuse, R71 ;  /* 0x0000004702477220 */ /* 0x040fe20000400000 */
[C---:B------:R-:W-:Y:S01]  /*1bfa0*/  FMUL R74, R2.reuse, R74 ;  /* 0x0000004a024a7220 */ /* 0x040fe20000400000 */
[----:B------:R-:W-:Y:S01]  /*1bfb0*/  FMUL R75, R2, R75 ;  /* 0x0000004b024b7220 */ /* 0x000fe20000400000 */
[----:B------:R-:W-:Y:S01]  /*1bfc0*/  @P0 FMUL R72, R72, 0.25 ;  /* 0x3e80000048480820 */ /* 0x000fe20000400000 */
[----:B------:R-:W-:Y:S01]  /*1bfd0*/  @P0 FMUL R73, R73, 0.25 ;  /* 0x3e80000049490820 */ /* 0x000fe20000400000 */
[----:B------:R-:W-:Y:S01]  /*1bfe0*/  F2FP.SATFINITE.E4M3.F32.PACK_AB_MERGE_C R71, R71, R70, RZ ;  /* 0x000000464747723e */ /* 0x000fe200048070ff */
[----:B------:R-:W-:Y:S01]  /*1bff0*/  NOP ;  /* 0x0000000000007918 */ /* 0x000fe20000000000 */
[----:B------:R-:W-:Y:S01]  /*1c000*/  F2FP.SATFINITE.E4M3.F32.PACK_AB_MERGE_C R70, R75, R74, RZ ;  /* 0x0000004a4b46723e */ /* 0x000fe200048070ff */
[----:B------:R-:W-:-:S02]  /*1c010*/  VIADD R74, R3, 0xc0cafb0d ;  /* 0xc0cafb0d034a7836 */ /* 0x000fc40000000000 */
[----:B------:R-:W-:Y:S01]  /*1c020*/  @!P2 FMUL R72, R72, 16777216 ;  /* 0x4b8000004848a820 */ /* 0x000fe20000400000 */
[----:B------:R-:W-:Y:S01]  /*1c030*/  @!P2 FMUL R73, R73, 16777216 ;  /* 0x4b8000004949a820 */ /* 0x000fe20000400000 */
[----:B------:R-:W-:Y:S01]  /*1c040*/  LOP3.LUT R78, R78, 0xffff, RZ, 0xc0, !PT ;  /* 0x0000ffff4e4e7812 */ /* 0x000fe200078ec0ff */
[----:B------:R-:W1:Y:S01]  /*1c050*/  S2R R174, SR_CTAID.X ;  /* 0x0000000000ae7919 */ /* 0x000e620000002500 */
[----:B------:R-:W-:Y:S01]  /*1c060*/  LOP3.LUT R79, R79, 0xffff, RZ, 0xc0, !PT ;  /* 0x0000ffff4f4f7812 */ /* 0x000fe200078ec0ff */
        /* <DEDUP_REMOVED lines=128> */
[----:B------:R-:W-:Y:S01]  /*1c870*/  LOP3.LUT R74, R74, 0xff800000, RZ, 0xc0, !PT ;  /* 0xff8000004a4a7812 */ /* 0x000fe200078ec0ff */
        /* <DEDUP_REMOVED lines=66> */
[----:B------:R-:W-:Y:S01]  /*1cca0*/  FSEL R2, RZ, -23, P1 ;  /* 0xc1b80000ff027808 */ /* 0x000fe20000800000 */
[----:B------:R-:W0:Y:S01]  /*1ccb0*/  S2UR UR10, SR_CTAID.Y ;  /* 0x00000000000a79c3 */ /* 0x000e220000002600 */
[----:B------:R-:W-:Y:S01]  /*1ccc0*/  I2FP.F32.S32 R75, R74 ;  /* 0x0000004a004b7245 */ /* 0x000fe20000201400 */
[----:B------:R-:W0:Y:S01]  /*1ccd0*/  LDCU.64 UR6, c[0x0][0x3e0] ;  /* 0x00007c00ff0677ac */ /* 0x000e220008000a00 */
[----:B------:R-:W-:-:S02]  /*1cce0*/  F2FP.SATFINITE.E4M3.F32.PACK_AB_MERGE_C R72, R73, R72, RZ ;  /* 0x000000484948723e */ /* 0x000fc400048070ff */
[----:B------:R-:W-:Y:S01]  /*1ccf0*/  LEA R73, R169, UR4, 0x7 ;  /* 0x00000004a9497c11 */ /* 0x000fe2000f8e38ff */
[----:B------:R-:W-:Y:S01]  /*1cd00*/  FFMA.FTZ R2, R75, 1.1920928955078125e-07, R2 ;  /* 0x340000004b027823 */ /* 0x000fe20000010002 */
[----:B------:R-:W-:Y:S02]  /*1cd10*/  LOP3.LUT R75, R80, 0xffff, RZ, 0xc0, !PT ;  /* 0x0000ffff504b7812 */ /* 0x000fe400078ec0ff */
[----:B------:R-:W-:Y:S02]  /*1cd20*/  LOP3.LUT R169, R84, 0xffff, RZ, 0xc0, !PT ;  /* 0x0000ffff54a97812 */ /* 0x000fe400078ec0ff */
[----:B------:R-:W-:Y:S02]  /*1cd30*/  LOP3.LUT R82, R82, 0xffff, RZ, 0xc0, !PT ;  /* 0x0000ffff52527812 */ /* 0x000fe400078ec0ff */
[----:B------:R-:W-:Y:S02]  /*1cd40*/  LOP3.LUT R83, R83, 0xffff, RZ, 0xc0, !PT ;  /* 0x0000ffff53537812 */ /* 0x000fe400078ec0ff */
[----:B------:R-:W-:-:S02]  /*1cd50*/  PRMT R171, R75, 0x3340, R0 ;  /* 0x000033404bab7816 */ /* 0x000fc40000000000 */
[----:B------:R-:W-:Y:S02]  /*1cd60*/  PRMT R173, R169, 0x3340, R0 ;  /* 0x00003340a9ad7816 */ /* 0x000fe40000000000 */
[----:B------:R-:W-:Y:S02]  /*1cd70*/  PRMT R84, R78, 0x3340, R79 ;  /* 0x000033404e547816 */ /* 0x000fe4000000004f */
[----:B------:R-:W-:Y:S02]  /*1cd80*/  PRMT R80, R82, 0x3340, R83 ;  /* 0x0000334052507816 */ /* 0x000fe40000000053 */
[----:B------:R-:W-:Y:S02]  /*1cd90*/  PRMT R84, R84, 0x5410, R171 ;  /* 0x0000541054547816 */ /* 0x000fe400000000ab */
[----:B------:R-:W-:Y:S02]  /*1cda0*/  PRMT R80, R80, 0x5410, R173 ;  /* 0x0000541050507816 */ /* 0x000fe400000000ad */
[----:B------:R-:W-:-:S02]  /*1cdb0*/  LOP3.LUT R86, R86, 0xffff, RZ, 0xc0, !PT ;  /* 0x0000ffff56567812 */ /* 0x000fc400078ec0ff */
[----:B------:R-:W-:Y:S02]  /*1cdc0*/  LOP3.LUT R87, R87, 0xffff, RZ, 0xc0, !PT ;  /* 0x0000ffff57577812 */ /* 0x000fe400078ec0ff */
[----:B------:R-:W-:Y:S02]  /*1cdd0*/  LOP3.LUT R171, R88, 0xffff, RZ, 0xc0, !PT ;  /* 0x0000ffff58ab7812 */ /* 0x000fe400078ec0ff */
[----:B------:R-:W-:Y:S02]  /*1cde0*/  LOP3.LUT R173, R92, 0xffff, RZ, 0xc0, !PT ;  /* 0x0000ffff5cad7812 */ /* 0x000fe400078ec0ff */
[----:B------:R-:W-:Y:S02]  /*1cdf0*/  LOP3.LUT R90, R90, 0xffff, RZ, 0xc0, !PT ;  /* 0x0000ffff5a5a7812 */ /* 0x000fe400078ec0ff */
[----:B------:R-:W-:Y:S01]  /*1ce00*/  LOP3.LUT R91, R91, 0xffff, RZ, 0xc0, !PT ;  /* 0x0000ffff5b5b7812 */ /* 0x000fe200078ec0ff */
[----:B------:R-:W-:Y:S01]  /*1ce10*/  IMAD R73, R170, 0x10, R73 ;  /* 0x00000010aa497824 */ /* 0x000fe200078e0249 */
[----:B------:R-:W-:-:S02]  /*1ce20*/  LOP3.LUT R170, R244, 0x60, RZ, 0xc0, !PT ;  /* 0x00000060f4aa7812 */ /* 0x000fc400078ec0ff */
[--C-:B------:R-:W-:Y:S02]  /*1ce30*/  PRMT R175, R171, 0x3340, R0.reuse ;  /* 0x00003340abaf7816 */ /* 0x100fe40000000000 */
[----:B------:R-:W-:Y:S02]  /*1ce40*/  PRMT R177, R173, 0x3340, R0 ;  /* 0x00003340adb17816 */ /* 0x000fe40000000000 */
[----:B------:R-:W-:Y:S02]  /*1ce50*/  PRMT R92, R86, 0x3340, R87 ;  /* 0x00003340565c7816 */ /* 0x000fe40000000057 */
[----:B------:R-:W-:Y:S01]  /*1ce60*/  PRMT R88, R90, 0x3340, R91 ;  /* 0x000033405a587816 */ /* 0x000fe2000000005b */
[----:B------:R-:W-:Y:S01]  /*1ce70*/  IMAD R73, R170, 0x8, R73 ;  /* 0x00000008aa497824 */ /* 0x000fe200078e0249 */
[----:B------:R-:W-:Y:S02]  /*1ce80*/  PRMT R92, R92, 0x5410, R175 ;  /* 0x000054105c5c7816 */ /* 0x000fe400000000af */
[----:B------:R-:W-:-:S02]  /*1ce90*/  PRMT R88, R88, 0x5410, R177 ;  /* 0x0000541058587816 */ /* 0x000fc400000000b1 */
[----:B------:R-:W-:Y:S02]  /*1cea0*/  LOP3.LUT R170, R94, 0xffff, RZ, 0xc0, !PT ;  /* 0x0000ffff5eaa7812 */ /* 0x000fe400078ec0ff */
[----:B------:R-:W-:Y:S02]  /*1ceb0*/  LOP3.LUT R175, R95, 0xffff, RZ, 0xc0, !PT ;  /* 0x0000ffff5faf7812 */ /* 0x000fe400078ec0ff */
[----:B------:R-:W-:Y:S02]  /*1cec0*/  LOP3.LUT R177, R96, 0xffff, RZ, 0xc0, !PT ;  /* 0x0000ffff60b17812 */ /* 0x000fe400078ec0ff */
[----:B------:R-:W-:Y:S02]  /*1ced0*/  LOP3.LUT R179, R100, 0xffff, RZ, 0xc0, !PT ;  /* 0x0000ffff64b37812 */ /* 0x000fe400078ec0ff */
[----:B------:R-:W-:Y:S02]  /*1cee0*/  LOP3.LUT R98, R98, 0xffff, RZ, 0xc0, !PT ;  /* 0x0000ffff62627812 */ /* 0x000fe400078ec0ff */
[----:B------:R-:W-:-:S02]  /*1cef0*/  LOP3.LUT R99, R99, 0xffff, RZ, 0xc0, !PT ;  /* 0x0000ffff63637812 */ /* 0x000fc400078ec0ff */
[--C-:B------:R-:W-:Y:S02]  /*1cf00*/  PRMT R95, R177, 0x3340, R0.reuse ;  /* 0x00003340b15f7816 */ /* 0x100fe40000000000 */
[----:B------:R-:W-:Y:S02]  /*1cf10*/  PRMT R94, R170, 0x3340, R175 ;  /* 0x00003340aa5e7816 */ /* 0x000fe400000000af */
[----:B------:R-:W-:Y:S02]  /*1cf20*/  PRMT R181, R179, 0x3340, R0 ;  /* 0x00003340b3b57816 */ /* 0x000fe40000000000 */
[----:B------:R-:W-:Y:S02]  /*1cf30*/  PRMT R96, R98, 0x3340, R99 ;  /* 0x0000334062607816 */ /* 0x000fe40000000063 */
[----:B------:R-:W-:Y:S02]  /*1cf40*/  F2FP.SATFINITE.E4M3.F32.PACK_AB_MERGE_C R46, R47, R46, RZ ;  /* 0x0000002e2f2e723e */ /* 0x000fe400048070ff */
[----:B------:R-:W-:-:S02]  /*1cf50*/  F2FP.SATFINITE.E4M3.F32.PACK_AB_MERGE_C R48, R49, R48, RZ ;  /* 0x000000303130723e */ /* 0x000fc400048070ff */
[----:B------:R-:W-:Y:S02]  /*1cf60*/  PRMT R94, R94, 0x5410, R95 ;  /* 0x000054105e5e7816 */ /* 0x000fe4000000005f */
[----:B------:R-:W-:Y:S02]  /*1cf70*/  LOP3.LUT R110, R110, 0xffff, RZ, 0xc0, !PT ;  /* 0x0000ffff6e6e7812 */ /* 0x000fe400078ec0ff */
[----:B------:R-:W-:Y:S02]  /*1cf80*/  LOP3.LUT R111, R111, 0xffff, RZ, 0xc0, !PT ;  /* 0x0000ffff6f6f7812 */ /* 0x000fe400078ec0ff */
[----:B------:R-:W-:Y:S02]  /*1cf90*/  LOP3.LUT R49, R112, 0xffff, RZ, 0xc0, !PT ;  /* 0x0000ffff70317812 */ /* 0x000fe400078ec0ff */
[----:B------:R-:W-:Y:S02]  /*1cfa0*/  LOP3.LUT R114, R114, 0xffff, RZ, 0xc0, !PT ;  /* 0x0000ffff72727812 */ /* 0x000fe400078ec0ff */
[----:B------:R-:W-:-:S02]  /*1cfb0*/  LOP3.LUT R115, R115, 0xffff, RZ, 0xc0, !PT ;  /* 0x0000ffff73737812 */ /* 0x000fc400078ec0ff */
[----:B------:R-:W-:Y:S02]  /*1cfc0*/  LOP3.LUT R47, R116, 0xffff, RZ, 0xc0, !PT ;  /* 0x0000ffff742f7812 */ /* 0x000fe400078ec0ff */
[----:B------:R-:W-:Y:S02]  /*1cfd0*/  PRMT R95, R96, 0x5410, R181 ;  /* 0x00005410605f7816 */ /* 0x000fe400000000b5 */
[----:B------:R-:W-:Y:S02]  /*1cfe0*/  LOP3.LUT R172, R102, 0xffff, RZ, 0xc0, !PT ;  /* 0x0000ffff66ac7812 */ /* 0x000fe400078ec0ff */
[----:B------:R-:W-:Y:S02]  /*1cff0*/  LOP3.LUT R103, R103, 0xffff, RZ, 0xc0, !PT ;  /* 0x0000ffff67677812 */ /* 0x000fe400078ec0ff */
[----:B------:R-:W-:Y:S02]  /*1d000*/  LOP3.LUT R181, R104, 0xffff, RZ, 0xc0, !PT ;  /* 0x0000ffff68b57812 */ /* 0x000fe400078ec0ff */
[----:B------:R-:W-:-:S02]  /*1d010*/  LOP3.LUT R183, R108, 0xffff, RZ, 0xc0, !PT ;  /* 0x0000ffff6cb77812 */ /* 0x000fc400078ec0ff */
[----:B------:R-:W-:Y:S02]  /*1d020*/  F2FP.SATFINITE.E4M3.F32.PACK_AB_MERGE_C R104, R5, R4, RZ ;  /* 0x000000040568723e */ /* 0x000fe400048070ff */
[----:B------:R-:W-:Y:S02]  /*1d030*/  F2FP.SATFINITE.E4M3.F32.PACK_AB_MERGE_C R108, R7, R6, RZ ;  /* 0x00000006076c723e */ /* 0x000fe400048070ff */
[----:B------:R-:W-:Y:S02]  /*1d040*/  F2FP.SATFINITE.E4M3.F32.PACK_AB_MERGE_C R12, R13, R12, RZ ;  /* 0x0000000c0d0c723e */ /* 0x000fe400048070ff */
[----:B------:R-:W-:Y:S02]  /*1d050*/  F2FP.SATFINITE.E4M3.F32.PACK_AB_MERGE_C R20, R21, R20, RZ ;  /* 0x000000141514723e */ /* 0x000fe400048070ff */
[----:B------:R-:W-:Y:S02]  /*1d060*/  F2FP.SATFINITE.E4M3.F32.PACK_AB_MERGE_C R52, R53, R52, RZ ;  /* 0x000000343534723e */ /* 0x000fe400048070ff */
[----:B------:R-:W-:-:S02]  /*1d070*/  F2FP.SATFINITE.E4M3.F32.PACK_AB_MERGE_C R54, R55, R54, RZ ;  /* 0x000000363736723e */ /* 0x000fc400048070ff */
[--C-:B------:R-:W-:Y:S02]  /*1d080*/  PRMT R4, R49, 0x3340, R0.reuse ;  /* 0x0000334031047816 */ /* 0x100fe40000000000 */
[----:B------:R-:W-:Y:S02]  /*1d090*/  PRMT R6, R47, 0x3340, R0 ;  /* 0x000033402f067816 */ /* 0x000fe40000000000 */
[----:B------:R-:W-:Y:S02]  /*1d0a0*/  PRMT R13, R110, 0x3340, R111 ;  /* 0x000033406e0d7816 */ /* 0x000fe4000000006f */
[----:B------:R-:W-:Y:S02]  /*1d0b0*/  PRMT R21, R114, 0x3340, R115 ;  /* 0x0000334072157816 */ /* 0x000fe40000000073 */
[----:B------:R-:W-:Y:S02]  /*1d0c0*/  LOP3.LUT R118, R118, 0xffff, RZ, 0xc0, !PT ;  /* 0x0000ffff76767812 */ /* 0x000fe400078ec0ff */
[----:B------:R-:W-:-:S02]  /*1d0d0*/  LOP3.LUT R119, R119, 0xffff, RZ, 0xc0, !PT ;  /* 0x0000ffff77777812 */ /* 0x000fc400078ec0ff */
[----:B------:R-:W-:Y:S02]  /*1d0e0*/  LOP3.LUT R53, R120, 0xffff, RZ, 0xc0, !PT ;  /* 0x0000ffff78357812 */ /* 0x000fe400078ec0ff */
[----:B------:R-:W-:Y:S02]  /*1d0f0*/  LOP3.LUT R122, R122, 0xffff, RZ, 0xc0, !PT ;  /* 0x0000ffff7a7a7812 */ /* 0x000fe400078ec0ff */
[----:B------:R-:W-:Y:S02]  /*1d100*/  LOP3.LUT R123, R123, 0xffff, RZ, 0xc0, !PT ;  /* 0x0000ffff7b7b7812 */ /* 0x000fe400078ec0ff */
[----:B------:R-:W-:Y:S02]  /*1d110*/  LOP3.LUT R55, R124, 0xffff, RZ, 0xc0, !PT ;  /* 0x0000ffff7c377812 */ /* 0x000fe400078ec0ff */
[----:B------:R-:W-:Y:S02]  /*1d120*/  PRMT R185, R181, 0x3340, R0 ;  /* 0x00003340b5b97816 */ /* 0x000fe40000000000 */
[----:B------:R-:W-:-:S02]  /*1d130*/  PRMT R102, R172, 0x3340, R103 ;  /* 0x00003340ac667816 */ /* 0x000fc40000000067 */
[----:B------:R-:W-:Y:S02]  /*1d140*/  SHF.R.U32.HI R78, RZ, 0x8, R78 ;  /* 0x00000008ff4e7819 */ /* 0x000fe4000001164e */
[----:B------:R-:W-:Y:S02]  /*1d150*/  SHF.R.U32.HI R79, RZ, 0x8, R79 ;  /* 0x00000008ff4f7819 */ /* 0x000fe4000001164f */
[----:B------:R-:W-:Y:S02]  /*1d160*/  SHF.R.U32.HI R75, RZ, 0x8, R75 ;  /* 0x00000008ff4b7819 */ /* 0x000fe4000001164b */
[----:B------:R-:W-:Y:S02]  /*1d170*/  SHF.R.U32.HI R170, RZ, 0x8, R170 ;  /* 0x00000008ffaa7819 */ /* 0x000fe400000116aa */
[----:B------:R-:W-:Y:S02]  /*1d180*/  SHF.R.U32.HI R175, RZ, 0x8, R175 ;  /* 0x00000008ffaf7819 */ /* 0x000fe400000116af */
[----:B------:R-:W-:-:S02]  /*1d190*/  SHF.R.U32.HI R98, RZ, 0x8, R98 ;  /* 0x00000008ff627819 */ /* 0x000fc40000011662 */
[----:B------:R-:W-:Y:S02]  /*1d1a0*/  SHF.R.U32.HI R99, RZ, 0x8, R99 ;  /* 0x00000008ff637819 */ /* 0x000fe40000011663 */
[----:B------:R-:W-:Y:S02]  /*1d1b0*/  SHF.R.U32.HI R179, RZ, 0x8, R179 ;  /* 0x00000008ffb37819 */ /* 0x000fe400000116b3 */
[----:B------:R-:W-:Y:S02]  /*1d1c0*/  SHF.R.U32.HI R172, RZ, 0x8, R172 ;  /* 0x00000008ffac7819 */ /* 0x000fe400000116ac */
[----:B------:R-:W-:Y:S02]  /*1d1d0*/  SHF.R.U32.HI R103, RZ, 0x8, R103 ;  /* 0x00000008ff677819 */ /* 0x000fe40000011667 */
[----:B------:R-:W-:Y:S02]  /*1d1e0*/  SHF.R.U32.HI R181, RZ, 0x8, R181 ;  /* 0x00000008ffb57819 */ /* 0x000fe400000116b5 */
[----:B------:R-:W-:-:S02]  /*1d1f0*/  F2FP.SATFINITE.E4M3.F32.PACK_AB_MERGE_C R14, R15, R14, RZ ;  /* 0x0000000e0f0e723e */ /* 0x000fc400048070ff */
[----:B------:R-:W-:Y:S02]  /*1d200*/  F2FP.SATFINITE.E4M3.F32.PACK_AB_MERGE_C R22, R23, R22, RZ ;  /* 0x000000161716723e */ /* 0x000fe400048070ff */
[----:B------:R-:W-:Y:S02]  /*1d210*/  PRMT R13, R13, 0x5410, R4 ;  /* 0x000054100d0d7816 */ /* 0x000fe40000000004 */
[----:B------:R-:W-:Y:S02]  /*1d220*/  PRMT R21, R21, 0x5410, R6 ;  /* 0x0000541015157816 */ /* 0x000fe40000000006 */
[----:B------:R-:W-:Y:S02]  /*1d230*/  F2FP.SATFINITE.E4M3.F32.PACK_AB_MERGE_C R8, R9, R8, RZ ;  /* 0x000000080908723e */ /* 0x000fe400048070ff */
[----:B------:R-:W-:Y:S02]  /*1d240*/  F2FP.SATFINITE.E4M3.F32.PACK_AB_MERGE_C R32, R33, R32, RZ ;  /* 0x000000202120723e */ /* 0x000fe400048070ff */
[----:B------:R-:W-:-:S02]  /*1d250*/  F2FP.SATFINITE.E4M3.F32.PACK_AB_MERGE_C R38, R39, R38, RZ ;  /* 0x000000262726723e */ /* 0x000fc400048070ff */
[--C-:B------:R-:W-:Y:S02]  /*1d260*/  PRMT R4, R53, 0x3340, R0.reuse ;  /* 0x0000334035047816 */ /* 0x100fe40000000000 */
[----:B------:R-:W-:Y:S02]  /*1d270*/  PRMT R6, R55, 0x3340, R0 ;  /* 0x0000334037067816 */ /* 0x000fe40000000000 */
[----:B------:R-:W-:Y:S02]  /*1d280*/  PRMT R15, R118, 0x3340, R119 ;  /* 0x00003340760f7816 */ /* 0x000fe40000000077 */
[----:B------:R-:W-:Y:S02]  /*1d290*/  PRMT R23, R122, 0x3340, R123 ;  /* 0x000033407a177816 */ /* 0x000fe4000000007b */
[----:B------:R-:W-:Y:S02]  /*1d2a0*/  F2FP.SATFINITE.E4M3.F32.PACK_AB_MERGE_C R40, R41, R40, RZ ;  /* 0x000000282928723e */ /* 0x000fe400048070ff */
[----:B------:R-:W-:-:S02]  /*1d2b0*/  LOP3.LUT R78, R78, 0xffff, RZ, 0xc0, !PT ;  /* 0x0000ffff4e4e7812 */ /* 0x000fc400078ec0ff */
[----:B------:R-:W-:Y:S02]  /*1d2c0*/  LOP3.LUT R9, R79, 0xffff, RZ, 0xc0, !PT ;  /* 0x0000ffff4f097812 */ /* 0x000fe400078ec0ff */
[----:B------:R-:W-:Y:S02]  /*1d2d0*/  LOP3.LUT R75, R75, 0xffff, RZ, 0xc0, !PT ;  /* 0x0000ffff4b4b7812 */ /* 0x000fe400078ec0ff */
[----:B------:R-:W-:Y:S02]  /*1d2e0*/  LOP3.LUT R170, R170, 0xffff, RZ, 0xc0, !PT ;  /* 0x0000ffffaaaa7812 */ /* 0x000fe400078ec0ff */
[----:B------:R-:W-:Y:S02]  /*1d2f0*/  LOP3.LUT R33, R175, 0xffff, RZ, 0xc0, !PT ;  /* 0x0000ffffaf217812 */ /* 0x000fe400078ec0ff */
[----:B------:R-:W-:Y:S02]  /*1d300*/  LOP3.LUT R98, R98, 0xffff, RZ, 0xc0, !PT ;  /* 0x0000ffff62627812 */ /* 0x000fe400078ec0ff */
        /* <DEDUP_REMOVED lines=9> */
[----:B------:R-:W-:Y:S02]  /*1d3a0*/  SHF.R.U32.HI R47, RZ, 0x8, R47 ;  /* 0x00000008ff2f7819 */ /* 0x000fe4000001162f */
[----:B------:R-:W-:Y:S02]  /*1d3b0*/  F2FP.SATFINITE.E4M3.F32.PACK_AB_MERGE_C R96, R11, R10, RZ ;  /* 0x0000000a0b60723e */ /* 0x000fe400048070ff */
[----:B------:R-:W-:Y:S02]  /*1d3c0*/  PRMT R15, R15, 0x5410, R4 ;  /* 0x000054100f0f7816 */ /* 0x000fe40000000004 */
[----:B------:R-:W-:-:S02]  /*1d3d0*/  PRMT R23, R23, 0x5410, R6 ;  /* 0x0000541017177816 */ /* 0x000fc40000000006 */
[----:B------:R-:W-:Y:S02]  /*1d3e0*/  PRMT R9, R78, 0x3340, R9 ;  /* 0x000033404e097816 */ /* 0x000fe40000000009 */
[----:B------:R-:W-:Y:S02]  /*1d3f0*/  PRMT R10, R75, 0x3340, R0 ;  /* 0x000033404b0a7816 */ /* 0x000fe40000000000 */
[----:B------:R-:W-:Y:S02]  /*1d400*/  PRMT R33, R170, 0x3340, R33 ;  /* 0x00003340aa217816 */ /* 0x000fe40000000021 */
[----:B------:R-:W-:Y:S02]  /*1d410*/  PRMT R39, R98, 0x3340, R39 ;  /* 0x0000334062277816 */ /* 0x000fe40000000027 */
[----:B------:R-:W-:Y:S02]  /*1d420*/  PRMT R4, R84, 0x4210, R81 ;  /* 0x0000421054047816 */ /* 0x000fe40000000051 */
[----:B------:R-:W-:-:S02]  /*1d430*/  PRMT R5, R80, 0x4210, R85 ;  /* 0x0000421050057816 */ /* 0x000fc40000000055 */
[----:B------:R-:W-:Y:S02]  /*1d440*/  PRMT R6, R92, 0x4210, R89 ;  /* 0x000042105c067816 */ /* 0x000fe40000000059 */
[----:B------:R-:W-:Y:S02]  /*1d450*/  PRMT R7, R88, 0x4210, R93 ;  /* 0x0000421058077816 */ /* 0x000fe4000000005d */
[--C-:B------:R-:W-:Y:S02]  /*1d460*/  PRMT R98, R179, 0x3340, R0.reuse ;  /* 0x00003340b3627816 */ /* 0x100fe40000000000 */
[----:B------:R-:W-:Y:S02]  /*1d470*/  PRMT R41, R172, 0x3340, R41 ;  /* 0x00003340ac297816 */ /* 0x000fe40000000029 */
[----:B------:R-:W-:Y:S02]  /*1d480*/  PRMT R170, R181, 0x3340, R0 ;  /* 0x00003340b5aa7816 */ /* 0x000fe40000000000 */
[----:B------:R-:W-:Y:S01]  /*1d490*/  LOP3.LUT R47, R47, 0xffff, RZ, 0xc0, !PT ;  /* 0x0000ffff2f2f7812 */ /* 0x000fe200078ec0ff */
[----:B---3--:R2:W-:Y:S01]  /*1d4a0*/  STS.128 [R73], R4 ;  /* 0x0000000449007388 */ /* 0x0085e20000000c00 */
[----:B------:R-:W-:-:S02]  /*1d4b0*/  F2FP.SATFINITE.E4M3.F32.PACK_AB_MERGE_C R44, R45, R44, RZ ;  /* 0x0000002c2d2c723e */ /* 0x000fc400048070ff */
[----:B------:R-:W-:Y:S02]  /*1d4c0*/  SHF.R.U32.HI R82, RZ, 0x8, R82 ;  /* 0x00000008ff527819 */ /* 0x000fe40000011652 */
[----:B------:R-:W-:Y:S02]  /*1d4d0*/  SHF.R.U32.HI R83, RZ, 0x8, R83 ;  /* 0x00000008ff537819 */ /* 0x000fe40000011653 */
[----:B------:R-:W-:Y:S02]  /*1d4e0*/  SHF.R.U32.HI R86, RZ, 0x8, R86 ;  /* 0x00000008ff567819 */ /* 0x000fe40000011656 */
[----:B------:R-:W-:Y:S02]  /*1d4f0*/  SHF.R.U32.HI R87, RZ, 0x8, R87 ;  /* 0x00000008ff577819 */ /* 0x000fe40000011657 */
[----:B------:R-:W-:Y:S02]  /*1d500*/  PRMT R80, R9, 0x5410, R10 ;  /* 0x0000541009507816 */ /* 0x000fe4000000000a */
[----:B------:R-:W-:-:S02]  /*1d510*/  SHF.R.U32.HI R169, RZ, 0x8, R169 ;  /* 0x00000008ffa97819 */ /* 0x000fc400000116a9 */
[----:B------:R-:W-:Y:S02]  /*1d520*/  SHF.R.U32.HI R90, RZ, 0x8, R90 ;  /* 0x00000008ff5a7819 */ /* 0x000fe4000001165a */
[----:B------:R-:W-:Y:S02]  /*1d530*/  SHF.R.U32.HI R91, RZ, 0x8, R91 ;  /* 0x00000008ff5b7819 */ /* 0x000fe4000001165b */
[----:B------:R-:W-:Y:S02]  /*1d540*/  SHF.R.U32.HI R173, RZ, 0x8, R173 ;  /* 0x00000008ffad7819 */ /* 0x000fe400000116ad */
[----:B------:R-:W-:Y:S02]  /*1d550*/  LOP3.LUT R45, R136, 0xffff, RZ, 0xc0, !PT ;  /* 0x0000ffff882d7812 */ /* 0x000fe400078ec0ff */
[----:B------:R-:W-:Y:S02]  /*1d560*/  PRMT R9, R39, 0x5410, R98 ;  /* 0x0000541027097816 */ /* 0x000fe40000000062 */
[----:B------:R-:W-:-:S02]  /*1d570*/  PRMT R10, R41, 0x5410, R170 ;  /* 0x00005410290a7816 */ /* 0x000fc400000000aa */
[----:B------:R-:W-:Y:S02]  /*1d580*/  F2FP.SATFINITE.E4M3.F32.PACK_AB_MERGE_C R36, R37, R36, RZ ;  /* 0x000000242524723e */ /* 0x000fe400048070ff */
[----:B------:R-:W-:Y:S02]  /*1d590*/  SHF.R.U32.HI R177, RZ, 0x8, R177 ;  /* 0x00000008ffb17819 */ /* 0x000fe400000116b1 */
[----:B--2---:R-:W-:Y:S02]  /*1d5a0*/  PRMT R6, R47, 0x3340, R0 ;  /* 0x000033402f067816 */ /* 0x004fe40000000000 */
[----:B------:R-:W-:Y:S02]  /*1d5b0*/  SHF.R.U32.HI R7, RZ, 0x8, R118 ;  /* 0x00000008ff077819 */ /* 0x000fe40000011676 */
[----:B------:R-:W-:Y:S02]  /*1d5c0*/  SHF.R.U32.HI R39, RZ, 0x8, R122 ;  /* 0x00000008ff277819 */ /* 0x000fe4000001167a */
[----:B------:R-:W-:-:S02]  /*1d5d0*/  SHF.R.U32.HI R41, RZ, 0x8, R123 ;  /* 0x00000008ff297819 */ /* 0x000fc4000001167b */
[----:B------:R-:W-:Y:S02]  /*1d5e0*/  F2FP.SATFINITE.E4M3.F32.PACK_AB_MERGE_C R17, R17, R16, RZ ;  /* 0x000000101111723e */ /* 0x000fe400048070ff */
[----:B------:R-:W-:Y:S02]  /*1d5f0*/  F2FP.SATFINITE.E4M3.F32.PACK_AB_MERGE_C R28, R29, R28, RZ ;  /* 0x0000001c1d1c723e */ /* 0x000fe400048070ff */
[----:B------:R-:W-:Y:S02]  /*1d600*/  LOP3.LUT R37, R128, 0xffff, RZ, 0xc0, !PT ;  /* 0x0000ffff80257812 */ /* 0x000fe400078ec0ff */
[----:B------:R-:W-:Y:S02]  /*1d610*/  SHF.R.U32.HI R114, RZ, 0x8, R114 ;  /* 0x00000008ff727819 */ /* 0x000fe40000011672 */
[----:B------:R-:W-:Y:S02]  /*1d620*/  SHF.R.U32.HI R115, RZ, 0x8, R115 ;  /* 0x00000008ff737819 */ /* 0x000fe40000011673 */
[----:B------:R-:W-:-:S02]  /*1d630*/  SHF.R.U32.HI R47, RZ, 0x8, R55 ;  /* 0x00000008ff2f7819 */ /* 0x000fc40000011637 */
[----:B------:R-:W-:Y:S02]  /*1d640*/  F2FP.SATFINITE.E4M3.F32.PACK_AB_MERGE_C R16, R27, R26, RZ ;  /* 0x0000001a1b10723e */ /* 0x000fe400048070ff */
[----:B------:R-:W-:Y:S02]  /*1d650*/  F2FP.SATFINITE.E4M3.F32.PACK_AB_MERGE_C R30, R31, R30, RZ ;  /* 0x0000001e1f1e723e */ /* 0x000fe400048070ff */
        /* <DEDUP_REMOVED lines=8> */
[----:B------:R-:W-:Y:S02]  /*1d6e0*/  PRMT R27, R45, 0x3340, R0 ;  /* 0x000033402d1b7816 */ /* 0x000fe40000000000 */
[----:B------:R-:W-:-:S02]  /*1d6f0*/  LOP3.LUT R177, R177, 0xffff, RZ, 0xc0, !PT ;  /* 0x0000ffffb1b17812 */ /* 0x000fc400078ec0ff */
[----:B------:R-:W-:Y:S02]  /*1d700*/  LOP3.LUT R84, R7, 0xffff, RZ, 0xc0, !PT ;  /* 0x0000ffff07547812 */ /* 0x000fe400078ec0ff */
[----:B------:R-:W-:Y:S02]  /*1d710*/  LOP3.LUT R88, R39, 0xffff, RZ, 0xc0, !PT ;  /* 0x0000ffff27587812 */ /* 0x000fe400078ec0ff */
[----:B------:R-:W-:Y:S02]  /*1d720*/  LOP3.LUT R41, R41, 0xffff, RZ, 0xc0, !PT ;  /* 0x0000ffff29297812 */ /* 0x000fe400078ec0ff */
[----:B------:R-:W-:Y:S02]  /*1d730*/  SHF.R.U32.HI R45, RZ, 0x8, R45 ;  /* 0x00000008ff2d7819 */ /* 0x000fe4000001162d */
[----:B------:R-:W-:Y:S02]  /*1d740*/  PRMT R26, R37, 0x3340, R0 ;  /* 0x00003340251a7816 */ /* 0x000fe40000000000 */
[----:B------:R-:W-:-:S02]  /*1d750*/  SHF.R.U32.HI R110, RZ, 0x8, R110 ;  /* 0x00000008ff6e7819 */ /* 0x000fc4000001166e */
[----:B------:R-:W-:Y:S02]  /*1d760*/  SHF.R.U32.HI R111, RZ, 0x8, R111 ;  /* 0x00000008ff6f7819 */ /* 0x000fe4000001166f */
[----:B------:R-:W-:Y:S02]  /*1d770*/  SHF.R.U32.HI R49, RZ, 0x8, R49 ;  /* 0x00000008ff317819 */ /* 0x000fe40000011631 */
[----:B------:R-:W-:Y:S02]  /*1d780*/  LOP3.LUT R114, R114, 0xffff, RZ, 0xc0, !PT ;  /* 0x0000ffff72727812 */ /* 0x000fe400078ec0ff */
[----:B------:R-:W-:Y:S02]  /*1d790*/  LOP3.LUT R5, R115, 0xffff, RZ, 0xc0, !PT ;  /* 0x0000ffff73057812 */ /* 0x000fe400078ec0ff */
[----:B------:R-:W-:Y:S02]  /*1d7a0*/  LOP3.LUT R7, R47, 0xffff, RZ, 0xc0, !PT ;  /* 0x0000ffff2f077812 */ /* 0x000fe400078ec0ff */
[----:B------:R-:W-:-:S02]  /*1d7b0*/  PRMT R29, R82, 0x3340, R29 ;  /* 0x00003340521d7816 */ /* 0x000fc4000000001d */
[----:B------:R-:W-:Y:S02]  /*1d7c0*/  PRMT R11, R86, 0x3340, R11 ;  /* 0x00003340560b7816 */ /* 0x000fe4000000000b */
[----:B------:R-:W-:Y:S02]  /*1d7d0*/  SHF.R.U32.HI R37, RZ, 0x8, R37 ;  /* 0x00000008ff257819 */ /* 0x000fe40000011625 */
[----:B------:R-:W-:Y:S02]  /*1d7e0*/  F2FP.SATFINITE.E4M3.F32.PACK_AB_MERGE_C R64, R65, R64, RZ ;  /* 0x000000404140723e */ /* 0x000fe400048070ff */
[--C-:B------:R-:W-:Y:S02]  /*1d7f0*/  PRMT R82, R169, 0x3340, R0.reuse ;  /* 0x00003340a9527816 */ /* 0x100fe40000000000 */
[----:B------:R-:W-:Y:S02]  /*1d800*/  PRMT R31, R90, 0x3340, R31 ;  /* 0x000033405a1f7816 */ /* 0x000fe4000000001f */
[----:B------:R-:W-:-:S02]  /*1d810*/  PRMT R86, R173, 0x3340, R0 ;  /* 0x00003340ad567816 */ /* 0x000fc40000000000 */
[----:B------:R-:W-:Y:S02]  /*1d820*/  F2FP.SATFINITE.E4M3.F32.PACK_AB_MERGE_C R66, R67, R66, RZ ;  /* 0x000000424342723e */ /* 0x000fe400048070ff */
[----:B------:R-:W-:Y:S02]  /*1d830*/  PRMT R90, R177, 0x3340, R0 ;  /* 0x00003340b15a7816 */ /* 0x000fe40000000000 */
[----:B------:R-:W-:Y:S02]  /*1d840*/  PRMT R65, R88, 0x3340, R41 ;  /* 0x0000334058417816 */ /* 0x000fe40000000029 */
[----:B------:R-:W-:Y:S02]  /*1d850*/  LOP3.LUT R45, R45, 0xffff, RZ, 0xc0, !PT ;  /* 0x0000ffff2d2d7812 */ /* 0x000fe400078ec0ff */
[----:B------:R-:W-:Y:S02]  /*1d860*/  LOP3.LUT R110, R110, 0xffff, RZ, 0xc0, !PT ;  /* 0x0000ffff6e6e7812 */ /* 0x000fe400078ec0ff */
[----:B------:R-:W-:-:S02]  /*1d870*/  LOP3.LUT R67, R111, 0xffff, RZ, 0xc0, !PT ;  /* 0x0000ffff6f437812 */ /* 0x000fc400078ec0ff */
[----:B------:R-:W-:Y:S02]  /*1d880*/  LOP3.LUT R49, R49, 0xffff, RZ, 0xc0, !PT ;  /* 0x0000ffff31317812 */ /* 0x000fe400078ec0ff */
[----:B------:R-:W-:Y:S02]  /*1d890*/  PRMT R5, R114, 0x3340, R5 ;  /* 0x0000334072057816 */ /* 0x000fe40000000005 */
[----:B------:R-:W-:Y:S02]  /*1d8a0*/  PRMT R88, R7, 0x3340, R0 ;  /* 0x0000334007587816 */ /* 0x000fe40000000000 */
[----:B------:R-:W-:Y:S02]  /*1d8b0*/  LOP3.LUT R37, R37, 0xffff, RZ, 0xc0, !PT ;  /* 0x0000ffff25257812 */ /* 0x000fe400078ec0ff */
[----:B------:R-:W-:Y:S02]  /*1d8c0*/  LOP3.LUT R7, R144, 0xffff, RZ, 0xc0, !PT ;  /* 0x0000ffff90077812 */ /* 0x000fe400078ec0ff */
[----:B------:R-:W-:-:S02]  /*1d8d0*/  PRMT R82, R29, 0x5410, R82 ;  /* 0x000054101d527816 */ /* 0x000fc40000000052 */
[----:B------:R-:W-:Y:S02]  /*1d8e0*/  PRMT R86, R31, 0x5410, R86 ;  /* 0x000054101f567816 */ /* 0x000fe40000000056 */
[----:B------:R-:W-:Y:S02]  /*1d8f0*/  LOP3.LUT R150, R150, 0xffff, RZ, 0xc0, !PT ;  /* 0x0000ffff96967812 */ /* 0x000fe400078ec0ff */
[----:B------:R-:W-:Y:S02]  /*1d900*/  LOP3.LUT R147, R147, 0xffff, RZ, 0xc0, !PT ;  /* 0x0000ffff93937812 */ /* 0x000fe400078ec0ff */
[----:B------:R-:W-:Y:S02]  /*1d910*/  PRMT R29, R33, 0x5410, R90 ;  /* 0x00005410211d7816 */ /* 0x000fe4000000005a */
[----:B------:R-:W-:Y:S02]  /*1d920*/  SHF.R.U32.HI R31, RZ, 0x8, R119 ;  /* 0x00000008ff1f7819 */ /* 0x000fe40000011677 */
[----:B------:R-:W-:-:S02]  /*1d930*/  PRMT R98, R45, 0x3340, R0 ;  /* 0x000033402d627816 */ /* 0x000fc40000000000 */
[----:B------:R-:W-:Y:S02]  /*1d940*/  PRMT R67, R110, 0x3340, R67 ;  /* 0x000033406e437816 */ /* 0x000fe40000000043 */
[----:B------:R-:W-:Y:S02]  /*1d950*/  PRMT R4, R49, 0x3340, R0 ;  /* 0x0000334031047816 */ /* 0x000fe40000000000 */
[----:B------:R-:W-:Y:S02]  /*1d960*/  SHF.R.U32.HI R33, RZ, 0x8, R53 ;  /* 0x00000008ff217819 */ /* 0x000fe40000011635 */
[----:B------:R-:W-:Y:S02]  /*1d970*/  PRMT R45, R5, 0x5410, R6 ;  /* 0x00005410052d7816 */ /* 0x000fe40000000006 */
[----:B------:R-:W-:Y:S02]  /*1d980*/  PRMT R90, R37, 0x3340, R0 ;  /* 0x00003340255a7816 */ /* 0x000fe40000000000 */
[----:B------:R-:W-:-:S02]  /*1d990*/  LOP3.LUT R142, R142, 0xffff, RZ, 0xc0, !PT ;  /* 0x0000ffff8e8e7812 */ /* 0x000fc400078ec0ff */
[----:B------:R-:W-:Y:S02]  /*1d9a0*/  LOP3.LUT R143, R143, 0xffff, RZ, 0xc0, !PT ;  /* 0x0000ffff8f8f7812 */ /* 0x000fe400078ec0ff */
[----:B------:R-:W-:Y:S02]  /*1d9b0*/  PRMT R110, R7, 0x3340, R0 ;  /* 0x00003340076e7816 */ /* 0x000fe40000000000 */
[----:B------:R-:W-:Y:S02]  /*1d9c0*/  SHF.R.U32.HI R6, RZ, 0x8, R7 ;  /* 0x00000008ff067819 */ /* 0x000fe40000011607 */
[----:B------:R-:W-:Y:S02]  /*1d9d0*/  SHF.R.U32.HI R7, RZ, 0x8, R150 ;  /* 0x00000008ff077819 */ /* 0x000fe40000011696 */
[----:B------:R-:W-:Y:S02]  /*1d9e0*/  SHF.R.U32.HI R37, RZ, 0x8, R147 ;  /* 0x00000008ff257819 */ /* 0x000fe40000011693 */
[----:B------:R-:W-:-:S02]  /*1d9f0*/  LOP3.LUT R31, R31, 0xffff, RZ, 0xc0, !PT ;  /* 0x0000ffff1f1f7812 */ /* 0x000fc400078ec0ff */
[----:B------:R-:W-:Y:S02]  /*1da00*/  F2FP.SATFINITE.E4M3.F32.PACK_AB_MERGE_C R58, R59, R58, RZ ;  /* 0x0000003a3b3a723e */ /* 0x000fe400048070ff */
[----:B------:R-:W-:Y:S02]  /*1da10*/  LOP3.LUT R33, R33, 0xffff, RZ, 0xc0, !PT ;  /* 0x0000ffff21217812 */ /* 0x000fe400078ec0ff */
[----:B------:R-:W-:Y:S02]  /*1da20*/  LOP3.LUT R149, R149, 0xffff, RZ, 0xc0, !PT ;  /* 0x0000ffff95957812 */ /* 0x000fe400078ec0ff */
[----:B------:R-:W-:Y:S02]  /*1da30*/  PRMT R67, R67, 0x5410, R4 ;  /* 0x0000541043437816 */ /* 0x000fe40000000004 */
[----:B------:R-:W-:Y:S02]  /*1da40*/  SHF.R.U32.HI R4, RZ, 0x8, R142 ;  /* 0x00000008ff047819 */ /* 0x000fe4000001168e */
[----:B------:R-:W-:-:S02]  /*1da50*/  SHF.R.U32.HI R5, RZ, 0x8, R143 ;  /* 0x00000008ff057819 */ /* 0x000fc4000001168f */
[----:B------:R-:W-:Y:S02]  /*1da60*/  LOP3.LUT R59, R6, 0xffff, RZ, 0xc0, !PT ;  /* 0x0000ffff063b7812 */ /* 0x000fe400078ec0ff */
        /* <DEDUP_REMOVED lines=8> */
[----:B------:R-:W-:Y:S02]  /*1daf0*/  PRMT R47, R84, 0x3340, R31 ;  /* 0x00003340542f7816 */ /* 0x000fe4000000001f */
[----:B------:R-:W-:Y:S02]  /*1db00*/  LOP3.LUT R75, R152, 0xffff, RZ, 0xc0, !PT ;  /* 0x0000ffff984b7812 */ /* 0x000fe400078ec0ff */
[----:B------:R-:W-:-:S02]  /*1db10*/  PRMT R84, R33, 0x3340, R0 ;  /* 0x0000334021547816 */ /* 0x000fc40000000000 */
[----:B------:R-:W-:Y:S02]  /*1db20*/  LOP3.LUT R154, R154, 0xffff, RZ, 0xc0, !PT ;  /* 0x0000ffff9a9a7812 */ /* 0x000fe400078ec0ff */
[----:B------:R-:W-:Y:S02]  /*1db30*/  LOP3.LUT R155, R155, 0xffff, RZ, 0xc0, !PT ;  /* 0x0000ffff9b9b7812 */ /* 0x000fe400078ec0ff */
[----:B------:R-:W-:Y:S02]  /*1db40*/  SHF.R.U32.HI R39, RZ, 0x8, R149 ;  /* 0x00000008ff277819 */ /* 0x000fe40000011695 */
[----:B------:R-:W-:Y:S02]  /*1db50*/  F2FP.SATFINITE.E4M3.F32.PACK_AB_MERGE_C R24, R25, R24, RZ ;  /* 0x000000181918723e */ /* 0x000fe400048070ff */
[----:B------:R-:W-:Y:S02]  /*1db60*/  LOP3.LUT R120, R71, 0xffff, RZ, 0xc0, !PT ;  /* 0x0000ffff47787812 */ /* 0x000fe400078ec0ff */
[----:B------:R-:W-:-:S02]  /*1db70*/  LOP3.LUT R4, R4, 0xffff, RZ, 0xc0, !PT ;  /* 0x0000ffff04047812 */ /* 0x000fc400078ec0ff */
[----:B------:R-:W-:Y:S02]  /*1db80*/  LOP3.LUT R5, R5, 0xffff, RZ, 0xc0, !PT ;  /* 0x0000ffff05057812 */ /* 0x000fe400078ec0ff */
[----:B------:R-:W-:Y:S02]  /*1db90*/  F2FP.SATFINITE.E4M3.F32.PACK_AB_MERGE_C R18, R19, R18, RZ ;  /* 0x000000121312723e */ /* 0x000fe400048070ff */
[----:B------:R-:W-:Y:S02]  /*1dba0*/  PRMT R25, R126, 0x3340, R127 ;  /* 0x000033407e197816 */ /* 0x000fe4000000007f */
[----:B------:R-:W-:Y:S02]  /*1dbb0*/  LOP3.LUT R148, R148, 0xffff, RZ, 0xc0, !PT ;  /* 0x0000ffff94947812 */ /* 0x000fe400078ec0ff */
[----:B------:R-:W-:Y:S02]  /*1dbc0*/  LOP3.LUT R151, R151, 0xffff, RZ, 0xc0, !PT ;  /* 0x0000ffff97977812 */ /* 0x000fe400078ec0ff */
[----:B------:R-:W-:-:S02]  /*1dbd0*/  LOP3.LUT R79, R160, 0xffff, RZ, 0xc0, !PT ;  /* 0x0000ffffa04f7812 */ /* 0x000fc400078ec0ff */
[----:B------:R-:W-:Y:S02]  /*1dbe0*/  PRMT R71, R6, 0x3340, R37 ;  /* 0x0000334006477816 */ /* 0x000fe40000000025 */
[----:B------:R-:W-:Y:S02]  /*1dbf0*/  LOP3.LUT R106, R106, 0xffff, RZ, 0xc0, !PT ;  /* 0x0000ffff6a6a7812 */ /* 0x000fe400078ec0ff */
[----:B------:R-:W-:Y:S02]  /*1dc00*/  LOP3.LUT R107, R107, 0xffff, RZ, 0xc0, !PT ;  /* 0x0000ffff6b6b7812 */ /* 0x000fe400078ec0ff */
[----:B------:R-:W-:Y:S02]  /*1dc10*/  PRMT R112, R35, 0x3340, R0 ;  /* 0x0000334023707816 */ /* 0x000fe40000000000 */
[----:B------:R-:W-:Y:S02]  /*1dc20*/  PRMT R19, R130, 0x3340, R131 ;  /* 0x0000334082137816 */ /* 0x000fe40000000083 */
[----:B------:R-:W-:-:S02]  /*1dc30*/  SHF.R.U32.HI R126, RZ, 0x8, R126 ;  /* 0x00000008ff7e7819 */ /* 0x000fc4000001167e */
[----:B------:R-:W-:Y:S02]  /*1dc40*/  SHF.R.U32.HI R127, RZ, 0x8, R127 ;  /* 0x00000008ff7f7819 */ /* 0x000fe4000001167f */
[----:B------:R-:W-:Y:S02]  /*1dc50*/  SHF.R.U32.HI R6, RZ, 0x8, R75 ;  /* 0x00000008ff067819 */ /* 0x000fe4000001164b */
[----:B------:R-:W-:Y:S02]  /*1dc60*/  SHF.R.U32.HI R130, RZ, 0x8, R130 ;  /* 0x00000008ff827819 */ /* 0x000fe40000011682 */
[----:B------:R-:W-:Y:S02]  /*1dc70*/  SHF.R.U32.HI R131, RZ, 0x8, R131 ;  /* 0x00000008ff837819 */ /* 0x000fe40000011683 */
[----:B------:R-:W-:Y:S02]  /*1dc80*/  SHF.R.U32.HI R35, RZ, 0x8, R35 ;  /* 0x00000008ff237819 */ /* 0x000fe40000011623 */
[----:B------:R-:W-:-:S02]  /*1dc90*/  PRMT R47, R47, 0x5410, R84 ;  /* 0x000054102f2f7816 */ /* 0x000fc40000000054 */
[----:B------:R-:W-:Y:S02]  /*1dca0*/  LOP3.LUT R39, R39, 0xffff, RZ, 0xc0, !PT ;  /* 0x0000ffff27277812 */ /* 0x000fe400078ec0ff */
[----:B------:R-:W-:Y:S02]  /*1dcb0*/  SHF.R.U32.HI R7, RZ, 0x8, R154 ;  /* 0x00000008ff077819 */ /* 0x000fe4000001169a */
[----:B------:R-:W-:Y:S02]  /*1dcc0*/  SHF.R.U32.HI R37, RZ, 0x8, R155 ;  /* 0x00000008ff257819 */ /* 0x000fe4000001169b */
[----:B------:R-:W-:Y:S02]  /*1dcd0*/  LOP3.LUT R99, R69, 0xffff, RZ, 0xc0, !PT ;  /* 0x0000ffff45637812 */ /* 0x000fe400078ec0ff */
[----:B------:R-:W-:Y:S02]  /*1dce0*/  PRMT R84, R4, 0x3340, R5 ;  /* 0x0000334004547816 */ /* 0x000fe40000000005 */
[----:B------:R-:W-:-:S02]  /*1dcf0*/  PRMT R116, R79, 0x3340, R0 ;  /* 0x000033404f747816 */ /* 0x000fc40000000000 */
[----:B------:R-:W-:Y:S02]  /*1dd00*/  PRMT R31, R154, 0x3340, R155 ;  /* 0x000033409a1f7816 */ /* 0x000fe4000000009b */
[----:B------:R-:W-:Y:S02]  /*1dd10*/  PRMT R69, R59, 0x3340, R0 ;  /* 0x000033403b457816 */ /* 0x000fe40000000000 */
[----:B------:R-:W-:Y:S02]  /*1dd20*/  SHF.R.U32.HI R4, RZ, 0x8, R148 ;  /* 0x00000008ff047819 */ /* 0x000fe40000011694 */
[----:B------:R-:W-:Y:S02]  /*1dd30*/  SHF.R.U32.HI R5, RZ, 0x8, R151 ;  /* 0x00000008ff057819 */ /* 0x000fe40000011697 */
[----:B------:R-:W-:Y:S02]  /*1dd40*/  PRMT R187, R183, 0x3340, R0 ;  /* 0x00003340b7bb7816 */ /* 0x000fe40000000000 */
[----:B------:R-:W-:-:S02]  /*1dd50*/  PRMT R100, R106, 0x3340, R107 ;  /* 0x000033406a647816 */ /* 0x000fc4000000006b */
[----:B------:R-:W-:Y:S02]  /*1dd60*/  F2FP.SATFINITE.E4M3.F32.PACK_AB_MERGE_C R42, R43, R42, RZ ;  /* 0x0000002a2b2a723e */ /* 0x000fe400048070ff */
[----:B------:R-:W-:Y:S02]  /*1dd70*/  SHF.R.U32.HI R171, RZ, 0x8, R171 ;  /* 0x00000008ffab7819 */ /* 0x000fe400000116ab */
[----:B------:R-:W-:Y:S02]  /*1dd80*/  LOP3.LUT R126, R126, 0xffff, RZ, 0xc0, !PT ;  /* 0x0000ffff7e7e7812 */ /* 0x000fe400078ec0ff */
[----:B------:R-:W-:Y:S02]  /*1dd90*/  LOP3.LUT R127, R127, 0xffff, RZ, 0xc0, !PT ;  /* 0x0000ffff7f7f7812 */ /* 0x000fe400078ec0ff */
[----:B------:R-:W-:Y:S02]  /*1dda0*/  PRMT R65, R65, 0x5410, R88 ;  /* 0x0000541041417816 */ /* 0x000fe40000000058 */
[----:B------:R-:W-:-:S02]  /*1ddb0*/  LOP3.LUT R59, R6, 0xffff, RZ, 0xc0, !PT ;  /* 0x0000ffff063b7812 */ /* 0x000fc400078ec0ff */
[----:B------:R-:W-:Y:S02]  /*1ddc0*/  SHF.R.U32.HI R106, RZ, 0x8, R106 ;  /* 0x00000008ff6a7819 */ /* 0x000fe4000001166a */
[----:B------:R-:W-:Y:S02]  /*1ddd0*/  SHF.R.U32.HI R107, RZ, 0x8, R107 ;  /* 0x00000008ff6b7819 */ /* 0x000fe4000001166b */
[----:B------:R-:W-:Y:S02]  /*1dde0*/  SHF.R.U32.HI R183, RZ, 0x8, R183 ;  /* 0x00000008ffb77819 */ /* 0x000fe400000116b7 */
        /* <DEDUP_REMOVED lines=8> */
[----:B------:R-:W-:-:S02]  /*1de70*/  PRMT R88, R39, 0x3340, R0 ;  /* 0x0000334027587816 */ /* 0x000fc40000000000 */
[----:B------:R-:W-:Y:S02]  /*1de80*/  LOP3.LUT R6, R7, 0xffff, RZ, 0xc0, !PT ;  /* 0x0000ffff07067812 */ /* 0x000fe400078ec0ff */
[----:B------:R-:W-:Y:S02]  /*1de90*/  LOP3.LUT R37, R37, 0xffff, RZ, 0xc0, !PT ;  /* 0x0000ffff25257812 */ /* 0x000fe400078ec0ff */
[----:B------:R-:W-:Y:S02]  /*1dea0*/  LOP3.LUT R83, R158, 0xffff, RZ, 0xc0, !PT ;  /* 0x0000ffff9e537812 */ /* 0x000fe400078ec0ff */
[----:B------:R-:W-:Y:S02]  /*1deb0*/  SHF.R.U32.HI R39, RZ, 0x8, R79 ;  /* 0x00000008ff277819 */ /* 0x000fe4000001164f */
[----:B------:R-:W-:Y:S02]  /*1dec0*/  PRMT R31, R31, 0x5410, R116 ;  /* 0x000054101f1f7816 */ /* 0x000fe40000000074 */
[----:B------:R-:W-:-:S02]  /*1ded0*/  LOP3.LUT R165, R165, 0xffff, RZ, 0xc0, !PT ;  /* 0x0000ffffa5a57812 */ /* 0x000fc400078ec0ff */
[----:B------:R-:W-:Y:S02]  /*1dee0*/  LOP3.LUT R118, R163, 0xffff, RZ, 0xc0, !PT ;  /* 0x0000ffffa3767812 */ /* 0x000fe400078ec0ff */
[----:B------:R-:W-:Y:S02]  /*1def0*/  LOP3.LUT R4, R4, 0xffff, RZ, 0xc0, !PT ;  /* 0x0000ffff04047812 */ /* 0x000fe400078ec0ff */
[----:B------:R-:W-:Y:S02]  /*1df00*/  LOP3.LUT R5, R5, 0xffff, RZ, 0xc0, !PT ;  /* 0x0000ffff05057812 */ /* 0x000fe400078ec0ff */
[----:B------:R-:W-:Y:S02]  /*1df10*/  F2FP.SATFINITE.E4M3.F32.PACK_AB_MERGE_C R50, R51, R50, RZ ;  /* 0x000000323332723e */ /* 0x000fe400048070ff */
[----:B------:R-:W-:Y:S02]  /*1df20*/  F2FP.SATFINITE.E4M3.F32.PACK_AB_MERGE_C R60, R61, R60, RZ ;  /* 0x0000003c3d3c723e */ /* 0x000fe400048070ff */
[----:B------:R-:W-:-:S02]  /*1df30*/  LOP3.LUT R171, R171, 0xffff, RZ, 0xc0, !PT ;  /* 0x0000ffffabab7812 */ /* 0x000fc400078ec0ff */
[----:B------:R-:W-:Y:S02]  /*1df40*/  PRMT R25, R25, 0x5410, R26 ;  /* 0x0000541019197816 */ /* 0x000fe4000000001a */
[----:B------:R-:W-:Y:S02]  /*1df50*/  PRMT R19, R19, 0x5410, R112 ;  /* 0x0000541013137816 */ /* 0x000fe40000000070 */
[----:B------:R-:W-:Y:S02]  /*1df60*/  PRMT R55, R126, 0x3340, R127 ;  /* 0x000033407e377816 */ /* 0x000fe4000000007f */
[----:B------:R-:W-:Y:S02]  /*1df70*/  LOP3.LUT R157, R157, 0xffff, RZ, 0xc0, !PT ;  /* 0x0000ffff9d9d7812 */ /* 0x000fe400078ec0ff */
[----:B------:R-:W-:Y:S02]  /*1df80*/  LOP3.LUT R116, R159, 0xffff, RZ, 0xc0, !PT ;  /* 0x0000ffff9f747812 */ /* 0x000fe400078ec0ff */
[----:B------:R-:W-:-:S02]  /*1df90*/  LOP3.LUT R106, R106, 0xffff, RZ, 0xc0, !PT ;  /* 0x0000ffff6a6a7812 */ /* 0x000fc400078ec0ff */
[----:B------:R-:W-:Y:S02]  /*1dfa0*/  LOP3.LUT R107, R107, 0xffff, RZ, 0xc0, !PT ;  /* 0x0000ffff6b6b7812 */ /* 0x000fe400078ec0ff */
[----:B------:R-:W-:Y:S02]  /*1dfb0*/  LOP3.LUT R183, R183, 0xffff, RZ, 0xc0, !PT ;  /* 0x0000ffffb7b77812 */ /* 0x000fe400078ec0ff */
[----:B------:R-:W-:Y:S02]  /*1dfc0*/  PRMT R112, R43, 0x3340, R0 ;  /* 0x000033402b707816 */ /* 0x000fe40000000000 */
[----:B------:R-:W-:Y:S02]  /*1dfd0*/  PRMT R26, R134, 0x3340, R135 ;  /* 0x00003340861a7816 */ /* 0x000fe40000000087 */
[----:B------:R-:W-:Y:S02]  /*1dfe0*/  PRMT R51, R138, 0x3340, R139 ;  /* 0x000033408a337816 */ /* 0x000fe4000000008b */
[----:B------:R-:W-:-:S02]  /*1dff0*/  PRMT R61, R130, 0x3340, R131 ;  /* 0x00003340823d7816 */ /* 0x000fc40000000083 */
[----:B------:R-:W-:Y:S02]  /*1e000*/  PRMT R92, R35, 0x3340, R0 ;  /* 0x00003340235c7816 */ /* 0x000fe40000000000 */
[----:B------:R-:W-:Y:S02]  /*1e010*/  PRMT R87, R6, 0x3340, R37 ;  /* 0x0000334006577816 */ /* 0x000fe40000000025 */
[----:B------:R-:W-:Y:S02]  /*1e020*/  SHF.R.U32.HI R134, RZ, 0x8, R134 ;  /* 0x00000008ff867819 */ /* 0x000fe40000011686 */
[----:B------:R-:W-:Y:S02]  /*1e030*/  SHF.R.U32.HI R135, RZ, 0x8, R135 ;  /* 0x00000008ff877819 */ /* 0x000fe40000011687 */
[----:B------:R-:W-:Y:S02]  /*1e040*/  SHF.R.U32.HI R138, RZ, 0x8, R138 ;  /* 0x00000008ff8a7819 */ /* 0x000fe4000001168a */
[----:B------:R-:W-:-:S02]  /*1e050*/  SHF.R.U32.HI R139, RZ, 0x8, R139 ;  /* 0x00000008ff8b7819 */ /* 0x000fc4000001168b */
[----:B------:R-:W-:Y:S02]  /*1e060*/  SHF.R.U32.HI R43, RZ, 0x8, R43 ;  /* 0x00000008ff2b7819 */ /* 0x000fe4000001162b */
[----:B------:R-:W-:Y:S02]  /*1e070*/  PRMT R114, R75, 0x3340, R0 ;  /* 0x000033404b727816 */ /* 0x000fe40000000000 */
[----:B------:R-:W-:Y:S02]  /*1e080*/  LOP3.LUT R39, R39, 0xffff, RZ, 0xc0, !PT ;  /* 0x0000ffff27277812 */ /* 0x000fe400078ec0ff */
[----:B------:R-:W-:Y:S02]  /*1e090*/  SHF.R.U32.HI R6, RZ, 0x8, R83 ;  /* 0x00000008ff067819 */ /* 0x000fe40000011653 */
[----:B------:R-:W-:Y:S02]  /*1e0a0*/  LOP3.LUT R91, R164, 0xffff, RZ, 0xc0, !PT ;  /* 0x0000ffffa45b7812 */ /* 0x000fe400078ec0ff */
[----:B------:R-:W-:-:S02]  /*1e0b0*/  PRMT R75, R4, 0x3340, R5 ;  /* 0x00003340044b7816 */ /* 0x000fc40000000005 */
[----:B------:R-:W-:Y:S02]  /*1e0c0*/  SHF.R.U32.HI R7, RZ, 0x8, R165 ;  /* 0x00000008ff077819 */ /* 0x000fe400000116a5 */
[----:B------:R-:W-:Y:S02]  /*1e0d0*/  SHF.R.U32.HI R37, RZ, 0x8, R118 ;  /* 0x00000008ff257819 */ /* 0x000fe40000011676 */
[----:B------:R-:W-:Y:S02]  /*1e0e0*/  PRMT R78, R171, 0x3340, R0 ;  /* 0x00003340ab4e7816 */ /* 0x000fe40000000000 */
[----:B------:R-:W-:Y:S02]  /*1e0f0*/  PRMT R55, R55, 0x5410, R90 ;  /* 0x0000541037377816 */ /* 0x000fe4000000005a */
[----:B------:R-:W-:Y:S02]  /*1e100*/  SHF.R.U32.HI R4, RZ, 0x8, R157 ;  /* 0x00000008ff047819 */ /* 0x000fe4000001169d */
[----:B------:R-:W-:-:S02]  /*1e110*/  SHF.R.U32.HI R5, RZ, 0x8, R116 ;  /* 0x00000008ff057819 */ /* 0x000fc40000011674 */
[----:B------:R-:W-:Y:S02]  /*1e120*/  PRMT R106, R106, 0x3340, R107 ;  /* 0x000033406a6a7816 */ /* 0x000fe4000000006b */
        /* <DEDUP_REMOVED lines=8> */
[----:B------:R-:W-:Y:S02]  /*1e1b0*/  PRMT R92, R39, 0x3340, R0 ;  /* 0x00003340275c7816 */ /* 0x000fe40000000000 */
[----:B------:R-:W-:Y:S02]  /*1e1c0*/  LOP3.LUT R59, R6, 0xffff, RZ, 0xc0, !PT ;  /* 0x0000ffff063b7812 */ /* 0x000fe400078ec0ff */
[----:B------:R-:W-:-:S02]  /*1e1d0*/  SHF.R.U32.HI R39, RZ, 0x8, R91 ;  /* 0x00000008ff277819 */ /* 0x000fc4000001165b */
[----:B------:R-:W-:Y:S02]  /*1e1e0*/  LOP3.LUT R6, R7, 0xffff, RZ, 0xc0, !PT ;  /* 0x0000ffff07067812 */ /* 0x000fe400078ec0ff */
[----:B------:R-:W-:Y:S02]  /*1e1f0*/  LOP3.LUT R37, R37, 0xffff, RZ, 0xc0, !PT ;  /* 0x0000ffff25257812 */ /* 0x000fe400078ec0ff */
[----:B------:R-:W-:Y:S02]  /*1e200*/  PRMT R78, R11, 0x5410, R78 ;  /* 0x000054100b4e7816 */ /* 0x000fe4000000004e */
[----:B------:R-:W-:Y:S02]  /*1e210*/  LOP3.LUT R103, R166, 0xffff, RZ, 0xc0, !PT ;  /* 0x0000ffffa6677812 */ /* 0x000fe400078ec0ff */
[----:B------:R-:W-:Y:S02]  /*1e220*/  LOP3.LUT R4, R4, 0xffff, RZ, 0xc0, !PT ;  /* 0x0000ffff04047812 */ /* 0x000fe400078ec0ff */
[----:B------:R-:W-:-:S02]  /*1e230*/  LOP3.LUT R5, R5, 0xffff, RZ, 0xc0, !PT ;  /* 0x0000ffff05057812 */ /* 0x000fc400078ec0ff */
[----:B------:R-:W-:Y:S02]  /*1e240*/  F2FP.SATFINITE.E4M3.F32.PACK_AB_MERGE_C R62, R63, R62, RZ ;  /* 0x0000003e3f3e723e */ /* 0x000fe400048070ff */
[----:B------:R-:W-:Y:S02]  /*1e250*/  PRMT R26, R26, 0x5410, R27 ;  /* 0x000054101a1a7816 */ /* 0x000fe4000000001b */
[----:B------:R-:W-:Y:S02]  /*1e260*/  PRMT R11, R106, 0x5410, R183 ;  /* 0x000054106a0b7816 */ /* 0x000fe400000000b7 */
[----:B------:R-:W-:Y:S02]  /*1e270*/  LOP3.LUT R168, R168, 0xffff, RZ, 0xc0, !PT ;  /* 0x0000ffffa8a87812 */ /* 0x000fe400078ec0ff */
[----:B------:R-:W-:Y:S02]  /*1e280*/  LOP3.LUT R167, R167, 0xffff, RZ, 0xc0, !PT ;  /* 0x0000ffffa7a77812 */ /* 0x000fe400078ec0ff */
[----:B------:R-:W-:-:S02]  /*1e290*/  LOP3.LUT R107, R72, 0xffff, RZ, 0xc0, !PT ;  /* 0x0000ffff486b7812 */ /* 0x000fc400078ec0ff */
[----:B------:R-:W-:Y:S02]  /*1e2a0*/  PRMT R27, R51, 0x5410, R112 ;  /* 0x00005410331b7816 */ /* 0x000fe40000000070 */
[----:B------:R-:W-:Y:S02]  /*1e2b0*/  PRMT R53, R134, 0x3340, R135 ;  /* 0x0000334086357816 */ /* 0x000fe40000000087 */
[----:B------:R-:W-:Y:S02]  /*1e2c0*/  PRMT R63, R138, 0x3340, R139 ;  /* 0x000033408a3f7816 */ /* 0x000fe4000000008b */
[--C-:B------:R-:W-:Y:S02]  /*1e2d0*/  PRMT R106, R43, 0x3340, R0.reuse ;  /* 0x000033402b6a7816 */ /* 0x100fe40000000000 */
[----:B------:R-:W-:Y:S02]  /*1e2e0*/  PRMT R72, R83, 0x3340, R0 ;  /* 0x0000334053487816 */ /* 0x000fe40000000000 */
[----:B------:R-:W-:-:S02]  /*1e2f0*/  PRMT R51, R142, 0x3340, R143 ;  /* 0x000033408e337816 */ /* 0x000fc4000000008f */
[----:B------:R-:W-:Y:S02]  /*1e300*/  LOP3.LUT R39, R39, 0xffff, RZ, 0xc0, !PT ;  /* 0x0000ffff27277812 */ /* 0x000fe400078ec0ff */
[----:B------:R-:W-:Y:S02]  /*1e310*/  PRMT R83, R6, 0x3340, R37 ;  /* 0x0000334006537816 */ /* 0x000fe40000000025 */
[----:B------:R-:W-:Y:S02]  /*1e320*/  PRMT R112, R149, 0x3340, R0 ;  /* 0x0000334095707816 */ /* 0x000fe40000000000 */
[----:B------:R-:W-:Y:S02]  /*1e330*/  PRMT R35, R150, 0x3340, R147 ;  /* 0x0000334096237816 */ /* 0x000fe40000000093 */
[----:B------:R-:W-:Y:S02]  /*1e340*/  PRMT R33, R148, 0x3340, R151 ;  /* 0x0000334094217816 */ /* 0x000fe40000000097 */
[----:B------:R-:W-:-:S02]  /*1e350*/  PRMT R79, R4, 0x3340, R5 ;  /* 0x00003340044f7816 */ /* 0x000fc40000000005 */
[----:B------:R-:W-:Y:S02]  /*1e360*/  SHF.R.U32.HI R6, RZ, 0x8, R103 ;  /* 0x00000008ff067819 */ /* 0x000fe40000011667 */
[----:B------:R-:W-:Y:S02]  /*1e370*/  SHF.R.U32.HI R4, RZ, 0x8, R168 ;  /* 0x00000008ff047819 */ /* 0x000fe400000116a8 */
[----:B------:R-:W-:Y:S02]  /*1e380*/  SHF.R.U32.HI R5, RZ, 0x8, R99 ;  /* 0x00000008ff057819 */ /* 0x000fe40000011663 */
[----:B------:R-:W-:Y:S02]  /*1e390*/  SHF.R.U32.HI R7, RZ, 0x8, R167 ;  /* 0x00000008ff077819 */ /* 0x000fe400000116a7 */
[----:B------:R-:W-:Y:S02]  /*1e3a0*/  SHF.R.U32.HI R37, RZ, 0x8, R120 ;  /* 0x00000008ff257819 */ /* 0x000fe40000011678 */
[----:B------:R-:W-:-:S02]  /*1e3b0*/  PRMT R53, R53, 0x5410, R98 ;  /* 0x0000541035357816 */ /* 0x000fc40000000062 */
[----:B------:R-:W-:Y:S02]  /*1e3c0*/  PRMT R63, R63, 0x5410, R106 ;  /* 0x000054103f3f7816 */ /* 0x000fe4000000006a */
[----:B------:R-:W-:Y:S02]  /*1e3d0*/  F2FP.SATFINITE.E4M3.F32.PACK_AB_MERGE_C R56, R57, R56, RZ ;  /* 0x000000383938723e */ /* 0x000fe400048070ff */
[----:B------:R-:W-:Y:S02]  /*1e3e0*/  PRMT R51, R51, 0x5410, R110 ;  /* 0x0000541033337816 */ /* 0x000fe4000000006e */
[--C-:B------:R-:W-:Y:S02]  /*1e3f0*/  PRMT R98, R59, 0x3340, R0.reuse ;  /* 0x000033403b627816 */ /* 0x100fe40000000000 */
[----:B------:R-:W-:Y:S02]  /*1e400*/  PRMT R106, R39, 0x3340, R0 ;  /* 0x00003340276a7816 */ /* 0x000fe40000000000 */
[----:B------:R-:W-:-:S02]  /*1e410*/  PRMT R35, R35, 0x5410, R112 ;  /* 0x0000541023237816 */ /* 0x000fc40000000070 */
[----:B------:R-:W-:Y:S02]  /*1e420*/  PRMT R33, R33, 0x5410, R114 ;  /* 0x0000541021217816 */ /* 0x000fe40000000072 */
[----:B------:R-:W-:Y:S02]  /*1e430*/  PRMT R110, R91, 0x3340, R0 ;  /* 0x000033405b6e7816 */ /* 0x000fe40000000000 */
[----:B------:R-:W-:Y:S02]  /*1e440*/  PRMT R41, R165, 0x3340, R118 ;  /* 0x00003340a5297816 */ /* 0x000fe40000000076 */
[----:B------:R-:W-:Y:S02]  /*1e450*/  PRMT R57, R168, 0x3340, R99 ;  /* 0x00003340a8397816 */ /* 0x000fe40000000063 */
[----:B------:R-:W-:Y:S02]  /*1e460*/  SHF.R.U32.HI R39, RZ, 0x8, R107 ;  /* 0x00000008ff277819 */ /* 0x000fe4000001166b */
[----:B------:R-:W-:-:S02]  /*1e470*/  LOP3.LUT R59, R6, 0xffff, RZ, 0xc0, !PT ;  /* 0x0000ffff063b7812 */ /* 0x000fc400078ec0ff */
[--C-:B------:R-:W-:Y:S02]  /*1e480*/  PRMT R112, R103, 0x3340, R0.reuse ;  /* 0x0000334067707816 */ /* 0x100fe40000000000 */
[----:B------:R-:W-:Y:S02]  /*1e490*/  PRMT R114, R107, 0x3340, R0 ;  /* 0x000033406b727816 */ /* 0x000fe40000000000 */
        /* <DEDUP_REMOVED lines=16> */
[----:B------:R-:W-:Y:S02]  /*1e5a0*/  PRMT R41, R41, 0x5410, R110 ;  /* 0x0000541029297816 */ /* 0x000fe4000000006e */
[----:B------:R-:W-:Y:S02]  /*1e5b0*/  LOP3.LUT R91, R39, 0xffff, RZ, 0xc0, !PT ;  /* 0x0000ffff275b7812 */ /* 0x000fe400078ec0ff */
[----:B------:R-:W-:Y:S02]  /*1e5c0*/  PRMT R37, R4, 0x3340, R5 ;  /* 0x0000334004257816 */ /* 0x000fe40000000005 */
[----:B------:R-:W-:Y:S02]  /*1e5d0*/  PRMT R110, R59, 0x3340, R0 ;  /* 0x000033403b6e7816 */ /* 0x000fe40000000000 */
[----:B------:R-:W-:Y:S02]  /*1e5e0*/  PRMT R39, R7, 0x3340, R6 ;  /* 0x0000334007277816 */ /* 0x000fe40000000006 */
[----:B------:R-:W-:-:S02]  /*1e5f0*/  PRMT R4, R103, 0x3340, R0 ;  /* 0x0000334067047816 */ /* 0x000fc40000000000 */
[--C-:B------:R-:W-:Y:S02]  /*1e600*/  PRMT R5, R111, 0x3340, R0.reuse ;  /* 0x000033406f057816 */ /* 0x100fe40000000000 */
[--C-:B------:R-:W-:Y:S02]  /*1e610*/  PRMT R7, R119, 0x3340, R0.reuse ;  /* 0x0000334077077816 */ /* 0x100fe40000000000 */
[----:B------:R-:W-:Y:S02]  /*1e620*/  PRMT R6, R127, 0x3340, R0 ;  /* 0x000033407f067816 */ /* 0x000fe40000000000 */
[----:B------:R-:W-:Y:S02]  /*1e630*/  PRMT R59, R104, 0x3340, R99 ;  /* 0x00003340683b7816 */ /* 0x000fe40000000063 */
        /* <DEDUP_REMOVED lines=10> */
[----:B------:R-:W-:Y:S02]  /*1e6e0*/  PRMT R7, R86, 0x5210, R93 ;  /* 0x0000521056077816 */ /* 0x000fe4000000005d */
[----:B------:R-:W-:-:S03]  /*1e6f0*/  PRMT R84, R84, 0x5410, R69 ;  /* 0x0000541054547816 */ /* 0x000fc60000000045 */
[----:B------:R2:W-:Y:S01]  /*1e700*/  STS.128 [R73+0x400], R4 ;  /* 0x0004000449007388 */ /* 0x0005e20000000c00 */
[----:B------:R-:W-:Y:S02]  /*1e710*/  PRMT R57, R57, 0x5410, R112 ;  /* 0x0000541039397816 */ /* 0x000fe40000000070 */
[----:B------:R-:W-:Y:S01]  /*1e720*/  PRMT R69, R37, 0x5410, R110 ;  /* 0x0000541025457816 */ /* 0x000fe2000000006e */
[----:B------:R-:W-:Y:S01]  /*1e730*/  IMAD.IADD R74, R3, 0x1, -R74 ;  /* 0x00000001034a7824 */ /* 0x000fe200078e0a4a */
[----:B------:R-:W-:Y:S02]  /*1e740*/  PRMT R112, R91, 0x3340, R0 ;  /* 0x000033405b707816 */ /* 0x000fe40000000000 */
[----:B------:R-:W-:Y:S02]  /*1e750*/  LOP3.LUT R131, R40, 0xffff, RZ, 0xc0, !PT ;  /* 0x0000ffff28837812 */ /* 0x000fe400078ec0ff */
[----:B--2---:R-:W-:Y:S02]  /*1e760*/  SHF.R.U32.HI R4, RZ, 0x8, R103 ;  /* 0x00000008ff047819 */ /* 0x004fe40000011667 */
[----:B------:R-:W-:-:S02]  /*1e770*/  SHF.R.U32.HI R5, RZ, 0x8, R107 ;  /* 0x00000008ff057819 */ /* 0x000fc4000001166b */
[----:B------:R-:W-:Y:S02]  /*1e780*/  SHF.R.U32.HI R6, RZ, 0x8, R14 ;  /* 0x00000008ff067819 */ /* 0x000fe4000001160e */
[----:B------:R-:W-:Y:S02]  /*1e790*/  SHF.R.U32.HI R7, RZ, 0x8, R111 ;  /* 0x00000008ff077819 */ /* 0x000fe4000001166f */
[----:B------:R-:W-:Y:S02]  /*1e7a0*/  LOP3.LUT R37, R4, 0xffff, RZ, 0xc0, !PT ;  /* 0x0000ffff04257812 */ /* 0x000fe400078ec0ff */
[----:B------:R-:W-:Y:S02]  /*1e7b0*/  LOP3.LUT R5, R5, 0xffff, RZ, 0xc0, !PT ;  /* 0x0000ffff05057812 */ /* 0x000fe400078ec0ff */
[----:B------:R-:W-:Y:S02]  /*1e7c0*/  LOP3.LUT R6, R6, 0xffff, RZ, 0xc0, !PT ;  /* 0x0000ffff06067812 */ /* 0x000fe400078ec0ff */
[----:B------:R-:W-:Y:S01]  /*1e7d0*/  LOP3.LUT R7, R7, 0xffff, RZ, 0xc0, !PT ;  /* 0x0000ffff07077812 */ /* 0x000fe200078ec0ff */
[----:B------:R-:W-:Y:S01]  /*1e7e0*/  FADD R74, R74, -1 ;  /* 0xbf8000004a4a7421 */ /* 0x000fe20000000000 */
[----:B------:R-:W-:Y:S01]  /*1e7f0*/  PRMT R40, R39, 0x5410, R112 ;  /* 0x0000541027287816 */ /* 0x000fe20000000070 */
[----:B------:R-:W-:Y:S01]  /*1e800*/  IMAD.MOV.U32 R39, RZ, RZ, 0x3dc6b27f ;  /* 0x3dc6b27fff277424 */ /* 0x000fe200078e00ff */
[----:B------:R-:W-:-:S02]  /*1e810*/  PRMT R20, R37, 0x3340, R0 ;  /* 0x0000334025147816 */ /* 0x000fc40000000000 */
[----:B------:R-:W-:Y:S02]  /*1e820*/  PRMT R22, R5, 0x3340, R6 ;  /* 0x0000334005167816 */ /* 0x000fe40000000006 */
[----:B------:R-:W-:Y:S02]  /*1e830*/  PRMT R37, R7, 0x3340, R0 ;  /* 0x0000334007257816 */ /* 0x000fe40000000000 */
[----:B------:R-:W-:Y:S02]  /*1e840*/  SHF.R.U32.HI R4, RZ, 0x8, R108 ;  /* 0x00000008ff047819 */ /* 0x000fe4000001166c */
[----:B------:R-:W-:Y:S02]  /*1e850*/  SHF.R.U32.HI R6, RZ, 0x8, R115 ;  /* 0x00000008ff067819 */ /* 0x000fe40000011673 */
[----:B------:R-:W-:Y:S01]  /*1e860*/  SHF.R.U32.HI R7, RZ, 0x8, R119 ;  /* 0x00000008ff077819 */ /* 0x000fe20000011677 */
[----:B------:R-:W-:Y:S01]  /*1e870*/  FFMA.FTZ R5, R74, R39, -0.16845393180847167969 ;  /* 0xbe2c7f304a057423 */ /* 0x000fe20000010027 */
[----:B------:R-:W-:-:S02]  /*1e880*/  SHF.R.U32.HI R8, RZ, 0x8, R104 ;  /* 0x00000008ff087819 */ /* 0x000fc40000011668 */
[----:B------:R-:W-:Y:S02]  /*1e890*/  SHF.R.U32.HI R12, RZ, 0x8, R99 ;  /* 0x00000008ff0c7819 */ /* 0x000fe40000011663 */
[----:B------:R-:W-:Y:S02]  /*1e8a0*/  LOP3.LUT R39, R4, 0xffff, RZ, 0xc0, !PT ;  /* 0x0000ffff04277812 */ /* 0x000fe400078ec0ff */
[----:B------:R-:W-:Y:S02]  /*1e8b0*/  LOP3.LUT R6, R6, 0xffff, RZ, 0xc0, !PT ;  /* 0x0000ffff06067812 */ /* 0x000fe400078ec0ff */
[----:B------:R-:W-:Y:S02]  /*1e8c0*/  LOP3.LUT R7, R7, 0xffff, RZ, 0xc0, !PT ;  /* 0x0000ffff07077812 */ /* 0x000fe400078ec0ff */
[----:B------:R-:W-:Y:S02]  /*1e8d0*/  PRMT R49, R157, 0x3340, R116 ;  /* 0x000033409d317816 */ /* 0x000fe40000000074 */
[----:B------:R-:W-:-:S02]  /*1e8e0*/  LOP3.LUT R36, R36, 0xffff, RZ, 0xc0, !PT ;  /* 0x0000ffff24247812 */ /* 0x000fc400078ec0ff */
[----:B------:R-:W-:Y:S02]  /*1e8f0*/  LOP3.LUT R93, R38, 0xffff, RZ, 0xc0, !PT ;  /* 0x0000ffff265d7812 */ /* 0x000fe400078ec0ff */
[----:B------:R-:W-:Y:S01]  /*1e900*/  PRMT R86, R75, 0x5410, R90 ;  /* 0x000054104b567816 */ /* 0x000fe2000000005a */
[----:B------:R-:W-:Y:S01]  /*1e910*/  FFMA.FTZ R5, R74, R5, 0.1716887056827545166 ;  /* 0x3e2fcf2a4a057423 */ /* 0x000fe20000010005 */
[----:B------:R-:W-:Y:S02]  /*1e920*/  PRMT R75, R79, 0x5410, R98 ;  /* 0x000054104f4b7816 */ /* 0x000fe40000000062 */
[----:B------:R-:W-:Y:S02]  /*1e930*/  LOP3.LUT R79, R8, 0xffff, RZ, 0xc0, !PT ;  /* 0x0000ffff084f7812 */ /* 0x000fe400078ec0ff */
[----:B------:R-:W-:Y:S02]  /*1e940*/  LOP3.LUT R12, R12, 0xffff, RZ, 0xc0, !PT ;  /* 0x0000ffff0c0c7812 */ /* 0x000fe400078ec0ff */
[----:B------:R-:W-:-:S02]  /*1e950*/  PRMT R39, R39, 0x3340, R6 ;  /* 0x0000334027277816 */ /* 0x000fc40000000006 */
[----:B------:R-:W-:Y:S02]  /*1e960*/  PRMT R24, R7, 0x3340, R0 ;  /* 0x0000334007187816 */ /* 0x000fe40000000000 */
[----:B------:R-:W-:Y:S02]  /*1e970*/  PRMT R49, R49, 0x5410, R72 ;  /* 0x0000541031317816 */ /* 0x000fe40000000048 */
[----:B------:R-:W-:Y:S02]  /*1e980*/  SHF.R.U32.HI R6, RZ, 0x8, R36 ;  /* 0x00000008ff067819 */ /* 0x000fe40000011624 */
[--C-:B------:R-:W-:Y:S01]  /*1e990*/  SHF.R.U32.HI R7, RZ, 0x8, R93.reuse ;  /* 0x00000008ff077819 */ /* 0x100fe2000001165d */
[----:B------:R-:W-:Y:S01]  /*1e9a0*/  FFMA.FTZ R5, R74, R5, -0.17900948226451873779 ;  /* 0xbe374e434a057423 */ /* 0x000fe20000010005 */
[----:B------:R-:W-:Y:S02]  /*1e9b0*/  PRMT R81, R131, 0x3340, R0 ;  /* 0x0000334083517816 */ /* 0x000fe40000000000 */
[----:B------:R-:W-:-:S02]  /*1e9c0*/  PRMT R72, R36, 0x3340, R93 ;  /* 0x0000334024487816 */ /* 0x000fc4000000005d */
[----:B------:R-:W-:Y:S02]  /*1e9d0*/  LOP3.LUT R52, R52, 0xffff, RZ, 0xc0, !PT ;  /* 0x0000ffff34347812 */ /* 0x000fe400078ec0ff */
[----:B------:R-:W-:Y:S02]  /*1e9e0*/  LOP3.LUT R143, R54, 0xffff, RZ, 0xc0, !PT ;  /* 0x0000ffff368f7812 */ /* 0x000fe400078ec0ff */
[----:B------:R-:W-:Y:S02]  /*1e9f0*/  LOP3.LUT R147, R56, 0xffff, RZ, 0xc0, !PT ;  /* 0x0000ffff38937812 */ /* 0x000fe400078ec0ff */
[----:B------:R-:W-:Y:S02]  /*1ea00*/  PRMT R79, R79, 0x3340, R12 ;  /* 0x000033404f4f7816 */ /* 0x000fe4000000000c */
[----:B------:R-:W-:Y:S02]  /*1ea10*/  SHF.R.U32.HI R8, RZ, 0x8, R28 ;  /* 0x00000008ff087819 */ /* 0x000fe4000001161c */
[----:B------:R-:W-:-:S02]  /*1ea20*/  SHF.R.U32.HI R12, RZ, 0x8, R123 ;  /* 0x00000008ff0c7819 */ /* 0x000fc4000001167b */
[----:B------:R-:W-:Y:S02]  /*1ea30*/  LOP3.LUT R6, R6, 0xffff, RZ, 0xc0, !PT ;  /* 0x0000ffff06067812 */ /* 0x000fe400078ec0ff */
[----:B------:R-:W-:Y:S01]  /*1ea40*/  LOP3.LUT R7, R7, 0xffff, RZ, 0xc0, !PT ;  /* 0x0000ffff07077812 */ /* 0x000fe200078ec0ff */
[----:B------:R-:W-:Y:S01]  /*1ea50*/  FFMA.FTZ R5, R74, R5, 0.20512372255325317383 ;  /* 0x3e520bf44a057423 */ /* 0x000fe20000010005 */
[----:B------:R-:W-:Y:S02]  /*1ea60*/  LOP3.LUT R139, R48, 0xffff, RZ, 0xc0, !PT ;  /* 0x0000ffff308b7812 */ /* 0x000fe400078ec0ff */
[----:B------:R-:W-:Y:S02]  /*1ea70*/  PRMT R72, R72, 0x5410, R81 ;  /* 0x0000541048487816 */ /* 0x000fe40000000051 */
[----:B------:R-:W-:Y:S02]  /*1ea80*/  PRMT R89, R147, 0x3340, R0 ;  /* 0x0000334093597816 */ /* 0x000fe40000000000 */
[----:B------:R-:W-:-:S02]  /*1ea90*/  PRMT R56, R52, 0x3340, R143 ;  /* 0x0000334034387816 */ /* 0x000fc4000000008f */
[----:B------:R-:W-:Y:S02]  /*1eaa0*/  LOP3.LUT R81, R8, 0xffff, RZ, 0xc0, !PT ;  /* 0x0000ffff08517812 */ /* 0x000fe400078ec0ff */
[----:B------:R-:W-:Y:S02]  /*1eab0*/  LOP3.LUT R60, R60, 0xffff, RZ, 0xc0, !PT ;  /* 0x0000ffff3c3c7812 */ /* 0x000fe400078ec0ff */
[----:B------:R-:W-:Y:S02]  /*1eac0*/  LOP3.LUT R149, R62, 0xffff, RZ, 0xc0, !PT ;  /* 0x0000ffff3e957812 */ /* 0x000fe400078ec0ff */
[----:B------:R-:W-:Y:S02]  /*1ead0*/  LOP3.LUT R151, R64, 0xffff, RZ, 0xc0, !PT ;  /* 0x0000ffff40977812 */ /* 0x000fe400078ec0ff */
[----:B------:R-:W-:Y:S02]  /*1eae0*/  LOP3.LUT R12, R12, 0xffff, RZ, 0xc0, !PT ;  /* 0x0000ffff0c0c7812 */ /* 0x000fe400078ec0ff */
[----:B------:R-:W-:-:S02]  /*1eaf0*/  SHF.R.U32.HI R8, RZ, 0x8, R131 ;  /* 0x00000008ff087819 */ /* 0x000fc40000011683 */
[----:B------:R-:W-:Y:S01]  /*1eb00*/  PRMT R36, R6, 0x3340, R7 ;  /* 0x0000334006247816 */ /* 0x000fe20000000007 */
[----:B------:R-:W-:Y:S01]  /*1eb10*/  FFMA.FTZ R5, R74, R5, -0.24046532809734344482 ;  /* 0xbe763c8b4a057423 */ /* 0x000fe20000010005 */
[----:B------:R-:W-:Y:S02]  /*1eb20*/  SHF.R.U32.HI R7, RZ, 0x8, R139 ;  /* 0x00000008ff077819 */ /* 0x000fe4000001168b */
[----:B------:R-:W-:Y:S02]  /*1eb30*/  PRMT R56, R56, 0x5410, R89 ;  /* 0x0000541038387816 */ /* 0x000fe40000000059 */
[----:B------:R-:W-:Y:S02]  /*1eb40*/  LOP3.LUT R44, R44, 0xffff, RZ, 0xc0, !PT ;  /* 0x0000ffff2c2c7812 */ /* 0x000fe400078ec0ff */
[----:B------:R-:W-:Y:S02]  /*1eb50*/  LOP3.LUT R135, R46, 0xffff, RZ, 0xc0, !PT ;  /* 0x0000ffff2e877812 */ /* 0x000fe400078ec0ff */
[----:B------:R-:W-:-:S02]  /*1eb60*/  PRMT R91, R151, 0x3340, R0 ;  /* 0x00003340975b7816 */ /* 0x000fc40000000000 */
[----:B------:R-:W-:Y:S02]  /*1eb70*/  PRMT R64, R60, 0x3340, R149 ;  /* 0x000033403c407816 */ /* 0x000fe40000000095 */
[----:B------:R-:W-:Y:S02]  /*1eb80*/  PRMT R81, R81, 0x3340, R12 ;  /* 0x0000334051517816 */ /* 0x000fe4000000000c */
[----:B------:R-:W-:Y:S02]  /*1eb90*/  LOP3.LUT R89, R8, 0xffff, RZ, 0xc0, !PT ;  /* 0x0000ffff08597812 */ /* 0x000fe400078ec0ff */
[----:B------:R-:W-:Y:S02]  /*1eba0*/  SHF.R.U32.HI R8, RZ, 0x8, R52 ;  /* 0x00000008ff087819 */ /* 0x000fe40000011634 */
[----:B------:R-:W-:Y:S01]  /*1ebb0*/  SHF.R.U32.HI R12, RZ, 0x8, R143 ;  /* 0x00000008ff0c7819 */ /* 0x000fe2000001168f */
[----:B------:R-:W-:Y:S01]  /*1ebc0*/  FFMA.FTZ R5, R74, R5, 0.28857114911079406738 ;  /* 0x3e93bf994a057423 */ /* 0x000fe20000010005 */
[----:B------:R-:W-:-:S02]  /*1ebd0*/  LOP3.LUT R7, R7, 0xffff, RZ, 0xc0, !PT ;  /* 0x0000ffff07077812 */ /* 0x000fc400078ec0ff */
[--C-:B------:R-:W-:Y:S02]  /*1ebe0*/  PRMT R85, R139, 0x3340, R0.reuse ;  /* 0x000033408b557816 */ /* 0x100fe40000000000 */
[----:B------:R-:W-:Y:S02]  /*1ebf0*/  PRMT R48, R44, 0x3340, R135 ;  /* 0x000033402c307816 */ /* 0x000fe40000000087 */
[----:B------:R-:W-:Y:S02]  /*1ec00*/  PRMT R64, R64, 0x5410, R91 ;  /* 0x0000541040407816 */ /* 0x000fe4000000005b */
[----:B------:R-:W-:Y:S02]  /*1ec10*/  LOP3.LUT R91, R8, 0xffff, RZ, 0xc0, !PT ;  /* 0x0000ffff085b7812 */ /* 0x000fe400078ec0ff */
[----:B------:R-:W-:Y:S02]  /*1ec20*/  LOP3.LUT R12, R12, 0xffff, RZ, 0xc0, !PT ;  /* 0x0000ffff0c0c7812 */ /* 0x000fe400078ec0ff */
[----:B------:R-:W-:Y:S01]  /*1ec30*/  PRMT R38, R7, 0x3340, R0 ;  /* 0x0000334007267816 */ /* 0x000fe20000000000 */
[----:B------:R-:W-:Y:S01]  /*1ec40*/  FFMA.FTZ R7, R74, R5, -0.36067417263984680176 ;  /* 0xbeb8aa494a077423 */ /* 0x000fe20000010005 */
[----:B------:R-:W-:-:S02]  /*1ec50*/  SHF.R.U32.HI R4, RZ, 0x8, R127 ;  /* 0x00000008ff047819 */ /* 0x000fc4000001167f */
[----:B------:R-:W-:Y:S02]  /*1ec60*/  PRMT R48, R48, 0x5410, R85 ;  /* 0x0000541030307816 */ /* 0x000fe40000000055 */
[----:B------:R-:W-:Y:S02]  /*1ec70*/  PRMT R85, R71, 0x5410, R88 ;  /* 0x0000541047557816 */ /* 0x000fe40000000058 */
[----:B------:R-:W-:Y:S01]  /*1ec80*/  PRMT R91, R91, 0x3340, R12 ;  /* 0x000033405b5b7816 */ /* 0x000fe2000000000c */
[----:B------:R-:W-:Y:S01]  /*1ec90*/  FFMA.FTZ R7, R74, R7, 0.48089820146560668945 ;  /* 0x3ef6384a4a077423 */ /* 0x000fe20000010007 */
[----:B------:R-:W-:Y:S02]  /*1eca0*/  PRMT R71, R83, 0x5410, R106 ;  /* 0x0000541053477816 */ /* 0x000fe4000000006a */
[----:B------:R-:W-:Y:S02]  /*1ecb0*/  SHF.R.U32.HI R8, RZ, 0x8, R60 ;  /* 0x00000008ff087819 */ /* 0x000fe4000001163c */
[----:B------:R-:W-:-:S02]  /*1ecc0*/  SHF.R.U32.HI R12, RZ, 0x8, R149 ;  /* 0x00000008ff0c7819 */ /* 0x000fc40000011695 */
[----:B------:R-:W-:Y:S02]  /*1ecd0*/  LOP3.LUT R83, R4, 0xffff, RZ, 0xc0, !PT ;  /* 0x0000ffff04537812 */ /* 0x000fe400078ec0ff */
[----:B------:R-:W-:Y:S01]  /*1ece0*/  SHF.R.U32.HI R4, RZ, 0x8, R44 ;  /* 0x00000008ff047819 */ /* 0x000fe2000001162c */
[----:B------:R-:W-:Y:S01]  /*1ecf0*/  FFMA.FTZ R7, R74, R7, -0.72134751081466674805 ;  /* 0xbf38aa3b4a077423 */ /* 0x000fe20000010007 */
[----:B------:R-:W-:Y:S02]  /*1ed00*/  LOP3.LUT R99, R8, 0xffff, RZ, 0xc0, !PT ;  /* 0x0000ffff08637812 */ /* 0x000fe400078ec0ff */
[----:B------:R-:W-:Y:S02]  /*1ed10*/  LOP3.LUT R12, R12, 0xffff, RZ, 0xc0, !PT ;  /* 0x0000ffff0c0c7812 */ /* 0x000fe400078ec0ff */
[----:B------:R-:W-:Y:S02]  /*1ed20*/  PRMT R28, R83, 0x3340, R0 ;  /* 0x00003340531c7816 */ /* 0x000fe40000000000 */
[----:B------:R-:W-:-:S02]  /*1ed30*/  SHF.R.U32.HI R6, RZ, 0x8, R135 ;  /* 0x00000008ff067819 */ /* 0x000fc40000011687 */
[----:B------:R-:W-:Y:S01]  /*1ed40*/  LOP3.LUT R83, R4, 0xffff, RZ, 0xc0, !PT ;  /* 0x0000ffff04537812 */ /* 0x000fe200078ec0ff */
[----:B------:R-:W-:Y:S01]  /*1ed50*/  FMUL R7, R74, R7 ;  /* 0x000000074a077220 */ /* 0x000fe20000400000 */
[----:B------:R-:W2:Y:S01]  /*1ed60*/  LDC.64 R4, c[0x0][0x398] ;  /* 0x0000e600ff047b82 */ /* 0x000ea20000000a00 */
[----:B------:R-:W-:Y:S02]  /*1ed70*/  PRMT R12, R99, 0x3340, R12 ;  /* 0x00003340630c7816 */ /* 0x000fe4000000000c */
[----:B------:R-:W-:Y:S02]  /*1ed80*/  LOP3.LUT R6, R6, 0xffff, RZ, 0xc0, !PT ;  /* 0x0000ffff06067812 */ /* 0x000fe400078ec0ff */
[----:B------:R-:W-:Y:S02]  /*1ed90*/  ISETP.GE.U32.AND P0, PT, R3, 0x7f800000, PT ;  /* 0x7f8000000300780c */ /* 0x000fe40003f06070 */
[----:B------:R-:W-:Y:S02]  /*1eda0*/  PRMT R99, R81, 0x5410, R28 ;  /* 0x0000541051637816 */ /* 0x000fe4000000001c */
[----:B------:R-:W-:Y:S01]  /*1edb0*/  LOP3.LUT R28, R244, 0x7f, RZ, 0xc0, !PT ;  /* 0x0000007ff41c7812 */ /* 0x000fe200078ec0ff */
[----:B------:R-:W-:Y:S01]  /*1edc0*/  FMUL R7, R74, R7 ;  /* 0x000000074a077220 */ /* 0x000fe20000400000 */
[----:B------:R-:W-:-:S02]  /*1edd0*/  PRMT R83, R83, 0x3340, R6 ;  /* 0x0000334053537816 */ /* 0x000fc40000000006 */
[----:B------:R-:W-:Y:S02]  /*1ede0*/  PRMT R89, R89, 0x3340, R0 ;  /* 0x0000334059597816 */ /* 0x000fe40000000000 */
[----:B------:R-:W-:Y:S01]  /*1edf0*/  LEA R28, R28, UR4, 0x4 ;  /* 0x000000041c1c7c11 */ /* 0x000fe2000f8e20ff */
[----:B------:R-:W-:Y:S01]  /*1ee00*/  FFMA.FTZ R7, R74, 1.4426950216293334961, R7 ;  /* 0x3fb8aa3b4a077823 */ /* 0x000fe20000010007 */
[----:B-1----:R-:W-:Y:S01]  /*1ee10*/  IMAD.SHL.U32 R174, R174, 0x40, RZ ;  /* 0x00000040aeae7824 */ /* 0x002fe200078e00ff */
[----:B------:R-:W-:Y:S02]  /*1ee20*/  PRMT R74, R22, 0x5410, R37 ;  /* 0x00005410164a7816 */ /* 0x000fe40000000025 */
[----:B------:R-:W-:Y:S02]  /*1ee30*/  PRMT R98, R39, 0x5410, R24 ;  /* 0x0000541027627816 */ /* 0x000fe40000000018 */
[----:B------:R-:W-:Y:S02]  /*1ee40*/  PRMT R78, R36, 0x5410, R89 ;  /* 0x00005410244e7816 */ /* 0x000fe40000000059 */
[----:B------:R-:W-:Y:S01]  /*1ee50*/  PRMT R104, R83, 0x5410, R38 ;  /* 0x0000541053687816 */ /* 0x000fe20000000026 */
[----:B------:R-:W-:Y:S01]  /*1ee60*/  BAR.SYNC.DEFER_BLOCKING 0x0 ;  /* 0x0000000000007b1d */ /* 0x000fe20000010000 */
[----:B------:R-:W-:Y:S01]  /*1ee70*/  SHF.R.U32.HI R6, RZ, 0x8, R147 ;  /* 0x00000008ff067819 */ /* 0x000fe20000011693 */
[----:B------:R-:W-:Y:S01]  /*1ee80*/  @P0 IMAD.MOV.U32 R8, RZ, RZ, 0x7f800000 ;  /* 0x7f800000ff080424 */ /* 0x000fe200078e00ff */
[----:B------:R-:W-:Y:S01]  /*1ee90*/  LOP3.LUT R242, R174, 0x3f, R244, 0xf8, !PT ;  /* 0x0000003faef27812 */ /* 0x000fe200078ef8f4 */
[----:B------:R-:W-:Y:S01]  /*1eea0*/  FADD R2, R2, R7 ;  /* 0x0000000702027221 */ /* 0x000fe20000000000 */
[----:B------:R-:W-:Y:S01]  /*1eeb0*/  LOP3.LUT R93, R6, 0xffff, RZ, 0xc0, !PT ;  /* 0x0000ffff065d7812 */ /* 0x000fe200078ec0ff */
[C---:B------:R-:W-:Y:S01]  /*1eec0*/  @P0 FFMA.FTZ R2, R3.reuse, R8, +INF ;  /* 0x7f80000003020423 */ /* 0x040fe20000010008 */
[----:B0-----:R-:W-:Y:S01]  /*1eed0*/  UIMAD UR6, UR10, UR6, URZ ;  /* 0x000000060a0672a4 */ /* 0x001fe2000f8e02ff */
[----:B------:R-:W-:Y:S01]  /*1eee0*/  SHF.R.U32.HI R14, RZ, 0x8, R151 ;  /* 0x00000008ff0e7819 */ /* 0x000fe20000011697 */
[----:B------:R-:W-:Y:S01]  /*1eef0*/  IMAD R7, R242, UR7, RZ ;  /* 0x00000007f2077c24 */ /* 0x000fe2000f8e02ff */
[----:B------:R-:W-:-:S02]  /*1ef00*/  FSETP.NEU.AND P1, PT, R3, RZ, PT ;  /* 0x000000ff0300720b */ /* 0x000fc40003f2d000 */
[----:B------:R-:W-:Y:S01]  /*1ef10*/  PRMT R6, R93, 0x3340, R0 ;  /* 0x000033405d067816 */ /* 0x000fe20000000000 */
[----:B------:R-:W-:Y:S04]  /*1ef20*/  LDS.128 R80, [R28] ;  /* 0x000000001c507984 */ /* 0x000fe80000000c00 */
[----:B------:R-:W0:Y:S01]  /*1ef30*/  LDS.128 R36, [R28+0x800] ;  /* 0x000800001c247984 */ /* 0x000e220000000c00 */
[----:B------:R-:W-:Y:S01]  /*1ef40*/  LOP3.LUT R103, R14, 0xffff, RZ, 0xc0, !PT ;  /* 0x0000ffff0e677812 */ /* 0x000fe200078ec0ff */
[----:B------:R-:W-:Y:S01]  /*1ef50*/  USHF.R.S32.HI UR7, URZ, 0x1f, UR6 ;  /* 0x0000001fff077899 */ /* 0x000fe20008011406 */
[----:B------:R-:W-:Y:S02]  /*1ef60*/  FSEL R3, R2, -INF , P1 ;  /* 0xff80000002037808 */ /* 0x000fe40000800000 */
[----:B--2---:R-:W-:-:S02]  /*1ef70*/  IADD3 R2, P0, P1, R7, UR6, R4 ;  /* 0x0000000607027c10 */ /* 0x004fc4000f91e004 */
[----:B------:R-:W-:Y:S02]  /*1ef80*/  PRMT R106, R91, 0x5410, R6 ;  /* 0x000054105b6a7816 */ /* 0x000fe40000000006 */
[----:B------:R-:W-:Y:S02]  /*1ef90*/  SHF.R.S32.HI R4, RZ, 0x1f, R7 ;  /* 0x0000001fff047819 */ /* 0x000fe40000011407 */
[----:B------:R-:W-:Y:S02]  /*1efa0*/  LOP3.LUT R6, R101, 0xffff, RZ, 0xc0, !PT ;  /* 0x0000ffff65067812 */ /* 0x000fe400078ec0ff */
[----:B------:R-:W-:Y:S02]  /*1efb0*/  PRMT R102, R102, 0x5410, R185 ;  /* 0x0000541066667816 */ /* 0x000fe400000000b9 */
[----:B------:R-:W-:Y:S02]  /*1efc0*/  PRMT R100, R100, 0x5410, R187 ;  /* 0x0000541064647816 */ /* 0x000fe400000000bb */
[--C-:B------:R-:W-:Y:S01]  /*1efd0*/  PRMT R103, R103, 0x3340, R0.reuse ;  /* 0x0000334067677816 */ /* 0x100fe20000000000 */
[----:B------:R-:W-:Y:S01]  /*1efe0*/  FFMA R0, R3, 0.69314718246459960938, R0 ;  /* 0x3f31721803007823 */ /* 0x000fe20000000000 */
[----:B------:R-:W-:Y:S01]  /*1eff0*/  BAR.SYNC.DEFER_BLOCKING 0x0 ;  /* 0x0000000000007b1d */ /* 0x000fe20000010000 */
[----:B------:R-:W-:-:S02]  /*1f000*/  LOP3.LUT R97, R97, 0xffff, RZ, 0xc0, !PT ;  /* 0x0000ffff61617812 */ /* 0x000fc400078ec0ff */
[----:B------:R-:W-:Y:S02]  /*1f010*/  LOP3.LUT R105, R105, 0xffff, RZ, 0xc0, !PT ;  /* 0x0000ffff69697812 */ /* 0x000fe400078ec0ff */
[----:B------:R-:W-:Y:S02]  /*1f020*/  LOP3.LUT R109, R109, 0xffff, RZ, 0xc0, !PT ;  /* 0x0000ffff6d6d7812 */ /* 0x000fe400078ec0ff */
[----:B------:R-:W-:Y:S01]  /*1f030*/  IADD3.X R3, PT, PT, R4, UR7, R5, P0, P1 ;  /* 0x0000000704037c10 */ /* 0x000fe200087e2405 */
[----:B------:R-:W1:Y:S01]  /*1f040*/  LDCU.64 UR6, c[0x0][0x3e0] ;  /* 0x00007c00ff0677ac */ /* 0x000e620008000a00 */
[--C-:B------:R-:W-:Y:S02]  /*1f050*/  PRMT R5, R95, 0x4210, R6.reuse ;  /* 0x000042105f057816 */ /* 0x100fe40000000006 */
[----:B------:R-:W-:Y:S02]  /*1f060*/  PRMT R9, R9, 0x5210, R6 ;  /* 0x0000521009097816 */ /* 0x000fe40000000006 */
[----:B------:R-:W-:-:S02]  /*1f070*/  PRMT R4, R94, 0x4210, R97 ;  /* 0x000042105e047816 */ /* 0x000fc40000000061 */
[----:B------:R-:W-:Y:S02]  /*1f080*/  PRMT R8, R29, 0x5210, R97 ;  /* 0x000052101d087816 */ /* 0x000fe40000000061 */
[--C-:B------:R-:W-:Y:S02]  /*1f090*/  PRMT R6, R102, 0x4210, R105.reuse ;  /* 0x0000421066067816 */ /* 0x100fe40000000069 */
[----:B------:R-:W-:Y:S02]  /*1f0a0*/  PRMT R10, R10, 0x5210, R105 ;  /* 0x000052100a0a7816 */ /* 0x000fe40000000069 */
[--C-:B------:R-:W-:Y:S02]  /*1f0b0*/  PRMT R7, R100, 0x4210, R109.reuse ;  /* 0x0000421064077816 */ /* 0x100fe4000000006d */
[----:B------:R-:W-:-:S03]  /*1f0c0*/  PRMT R11, R11, 0x5210, R109 ;  /* 0x000052100b0b7816 */ /* 0x000fc6000000006d */
[----:B------:R-:W-:Y:S04]  /*1f0d0*/  STS.128 [R73], R4 ;  /* 0x0000000449007388 */ /* 0x000fe80000000c00 */
[----:B------:R2:W-:Y:S01]  /*1f0e0*/  STS.128 [R73+0x400], R8 ;  /* 0x0004000849007388 */ /* 0x0005e20000000c00 */
[----:B------:R-:W-:Y:S01]  /*1f0f0*/  BAR.SYNC.DEFER_BLOCKING 0x0 ;  /* 0x0000000000007b1d */ /* 0x000fe20000010000 */
[----:B------:R-:W-:Y:S02]  /*1f100*/  PRMT R108, R12, 0x5410, R103 ;  /* 0x000054100c6c7816 */ /* 0x000fe40000000067 */
[----:B------:R-:W-:Y:S02]  /*1f110*/  LOP3.LUT R12, R113, 0xffff, RZ, 0xc0, !PT ;  /* 0x0000ffff710c7812 */ /* 0x000fe400078ec0ff */
[----:B------:R-:W-:-:S02]  /*1f120*/  LOP3.LUT R14, R117, 0xffff, RZ, 0xc0, !PT ;  /* 0x0000ffff750e7812 */ /* 0x000fc400078ec0ff */
[----:B------:R-:W-:Y:S02]  /*1f130*/  LOP3.LUT R24, R121, 0xffff, RZ, 0xc0, !PT ;  /* 0x0000ffff79187812 */ /* 0x000fe400078ec0ff */
[----:B------:R-:W-:Y:S02]  /*1f140*/  LOP3.LUT R44, R125, 0xffff, RZ, 0xc0, !PT ;  /* 0x0000ffff7d2c7812 */ /* 0x000fe400078ec0ff */
[----:B------:R-:W-:Y:S02]  /*1f150*/  PRMT R79, R79, 0x5410, R20 ;  /* 0x000054104f4f7816 */ /* 0x000fe40000000014 */
[----:B------:R-:W-:Y:S02]  /*1f160*/  PRMT R20, R13, 0x4210, R12 ;  /* 0x000042100d147816 */ /* 0x000fe4000000000c */
[--C-:B------:R-:W-:Y:S02]  /*1f170*/  PRMT R21, R21, 0x4210, R14.reuse ;  /* 0x0000421015157816 */ /* 0x100fe4000000000e */
[----:B------:R-:W-:-:S02]  /*1f180*/  PRMT R13, R45, 0x5210, R14 ;  /* 0x000052102d0d7816 */ /* 0x000fc4000000000e */
[--C-:B------:R-:W-:Y:S02]  /*1f190*/  PRMT R22, R15, 0x4210, R24.reuse ;  /* 0x000042100f167816 */ /* 0x100fe40000000018 */
[----:B------:R-:W-:Y:S02]  /*1f1a0*/  PRMT R14, R47, 0x5210, R24 ;  /* 0x000052102f0e7816 */ /* 0x000fe40000000018 */
[--C-:B------:R-:W-:Y:S01]  /*1f1b0*/  PRMT R23, R23, 0x4210, R44.reuse ;  /* 0x0000421017177816 */ /* 0x100fe2000000002c */
[----:B------:R-:W-:Y:S01]  /*1f1c0*/  LDS.128 R4, [R28+0x800] ;  /* 0x000800001c047984 */ /* 0x000fe20000000c00 */
[----:B------:R-:W-:-:S03]  /*1f1d0*/  PRMT R15, R65, 0x5210, R44 ;  /* 0x00005210410f7816 */ /* 0x000fc6000000002c */
[----:B------:R-:W-:Y:S01]  /*1f1e0*/  LDS.128 R44, [R28] ;  /* 0x000000001c2c7984 */ /* 0x000fe20000000c00 */
[----:B------:R-:W-:Y:S01]  /*1f1f0*/  BAR.SYNC.DEFER_BLOCKING 0x0 ;  /* 0x0000000000007b1d */ /* 0x000fe20000010000 */
[----:B------:R-:W-:Y:S02]  /*1f200*/  PRMT R12, R67, 0x5210, R12 ;  /* 0x00005210430c7816 */ /* 0x000fe4000000000c */
[----:B------:R-:W-:Y:S02]  /*1f210*/  LOP3.LUT R60, R129, 0xffff, RZ, 0xc0, !PT ;  /* 0x0000ffff813c7812 */ /* 0x000fe400078ec0ff */
[----:B--2---:R-:W-:Y:S01]  /*1f220*/  LOP3.LUT R8, R133, 0xffff, RZ, 0xc0, !PT ;  /* 0x0000ffff85087812 */ /* 0x004fe200078ec0ff */
[----:B------:R2:W-:Y:S04]  /*1f230*/  STS.128 [R73], R20 ;  /* 0x0000001449007388 */ /* 0x0005e80000000c00 */
[----:B------:R-:W-:Y:S01]  /*1f240*/  STS.128 [R73+0x400], R12 ;  /* 0x0004000c49007388 */ /* 0x000fe20000000c00 */
[----:B------:R-:W-:Y:S01]  /*1f250*/  BAR.SYNC.DEFER_BLOCKING 0x0 ;  /* 0x0000000000007b1d */ /* 0x000fe20000010000 */
[----:B------:R-:W-:-:S02]  /*1f260*/  LOP3.LUT R10, R141, 0xffff, RZ, 0xc0, !PT ;  /* 0x0000ffff8d0a7812 */ /* 0x000fc400078ec0ff */
[----:B------:R-:W-:Y:S02]  /*1f270*/  LOP3.LUT R137, R137, 0xffff, RZ, 0xc0, !PT ;  /* 0x0000ffff89897812 */ /* 0x000fe400078ec0ff */
[--C-:B------:R-:W-:Y:S02]  /*1f280*/  PRMT R24, R25, 0x4210, R60.reuse ;  /* 0x0000421019187816 */ /* 0x100fe4000000003c */
[----:B------:R-:W-:Y:S02]  /*1f290*/  PRMT R60, R55, 0x5210, R60 ;  /* 0x00005210373c7816 */ /* 0x000fe4000000003c */
[--C-:B------:R-:W-:Y:S02]  /*1f2a0*/  PRMT R25, R19, 0x4210, R8.reuse ;  /* 0x0000421013197816 */ /* 0x100fe40000000008 */
[----:B------:R-:W-:Y:S02]  /*1f2b0*/  PRMT R61, R61, 0x5210, R8 ;  /* 0x000052103d3d7816 */ /* 0x000fe40000000008 */
[----:B------:R-:W-:-:S02]  /*1f2c0*/  PRMT R62, R53, 0x5210, R137 ;  /* 0x00005210353e7816 */ /* 0x000fc40000000089 */
[--C-:B------:R-:W-:Y:S02]  /*1f2d0*/  PRMT R27, R27, 0x4210, R10.reuse ;  /* 0x000042101b1b7816 */ /* 0x100fe4000000000a */
[----:B------:R-:W-:Y:S01]  /*1f2e0*/  PRMT R63, R63, 0x5210, R10 ;  /* 0x000052103f3f7816 */ /* 0x000fe2000000000a */
[----:B------:R-:W3:Y:S04]  /*1f2f0*/  LDS.128 R52, [R28] ;  /* 0x000000001c347984 */ /* 0x000ee80000000c00 */
[----:B------:R-:W-:Y:S01]  /*1f300*/  LDS.128 R8, [R28+0x800] ;  /* 0x000800001c087984 */ /* 0x000fe20000000c00 */
[----:B------:R-:W-:Y:S01]  /*1f310*/  BAR.SYNC.DEFER_BLOCKING 0x0 ;  /* 0x0000000000007b1d */ /* 0x000fe20000010000 */
[----:B------:R-:W-:-:S05]  /*1f320*/  PRMT R26, R26, 0x4210, R137 ;  /* 0x000042101a1a7816 */ /* 0x000fca0000000089 */
[----:B------:R4:W-:Y:S04]  /*1f330*/  STS.128 [R73], R24 ;  /* 0x0000001849007388 */ /* 0x0009e80000000c00 */
[----:B------:R-:W-:Y:S01]  /*1f340*/  STS.128 [R73+0x400], R60 ;  /* 0x0004003c49007388 */ /* 0x000fe20000000c00 */
[----:B------:R-:W-:Y:S01]  /*1f350*/  BAR.SYNC.DEFER_BLOCKING 0x0 ;  /* 0x0000000000007b1d */ /* 0x000fe20000010000 */
[----:B------:R-:W-:Y:S02]  /*1f360*/  PRMT R87, R87, 0x5410, R92 ;  /* 0x0000541057577816 */ /* 0x000fe4000000005c */
[----:B------:R-:W-:Y:S02]  /*1f370*/  LOP3.LUT R145, R145, 0xffff, RZ, 0xc0, !PT ;  /* 0x0000ffff91917812 */ /* 0x000fe400078ec0ff */
[----:B------:R-:W-:-:S02]  /*1f380*/  LOP3.LUT R146, R146, 0xffff, RZ, 0xc0, !PT ;  /* 0x0000ffff92927812 */ /* 0x000fc400078ec0ff */
[----:B------:R-:W-:Y:S01]  /*1f390*/  LOP3.LUT R153, R153, 0xffff, RZ, 0xc0, !PT ;  /* 0x0000ffff99997812 */ /* 0x000fe200078ec0ff */
[----:B------:R-:W5:Y:S04]  /*1f3a0*/  LDS.128 R60, [R28] ;  /* 0x000000001c3c7984 */ /* 0x000f680000000c00 */
[----:B------:R-:W-:Y:S01]  /*1f3b0*/  LDS.128 R12, [R28+0x800] ;  /* 0x000800001c0c7984 */ /* 0x000fe20000000c00 */
[----:B------:R-:W-:Y:S02]  /*1f3c0*/  LOP3.LUT R156, R156, 0xffff, RZ, 0xc0, !PT ;  /* 0x0000ffff9c9c7812 */ /* 0x000fe400078ec0ff */
[--C-:B--2---:R-:W-:Y:S02]  /*1f3d0*/  PRMT R20, R51, 0x4210, R145.reuse ;  /* 0x0000421033147816 */ /* 0x104fe40000000091 */
[----:B------:R-:W-:-:S02]  /*1f3e0*/  PRMT R84, R84, 0x5210, R145 ;  /* 0x0000521054547816 */ /* 0x000fc40000000091 */
[--C-:B------:R-:W-:Y:S02]  /*1f3f0*/  PRMT R21, R35, 0x4210, R146.reuse ;  /* 0x0000421023157816 */ /* 0x100fe40000000092 */
[----:B------:R-:W-:Y:S02]  /*1f400*/  PRMT R85, R85, 0x5210, R146 ;  /* 0x0000521055557816 */ /* 0x000fe40000000092 */
[--C-:B------:R-:W-:Y:S02]  /*1f410*/  PRMT R22, R33, 0x4210, R153.reuse ;  /* 0x0000421021167816 */ /* 0x100fe40000000099 */
[----:B------:R-:W-:Y:S02]  /*1f420*/  PRMT R86, R86, 0x5210, R153 ;  /* 0x0000521056567816 */ /* 0x000fe40000000099 */
[--C-:B------:R-:W-:Y:S01]  /*1f430*/  PRMT R23, R31, 0x4210, R156.reuse ;  /* 0x000042101f177816 */ /* 0x100fe2000000009c */
[----:B------:R-:W-:Y:S01]  /*1f440*/  BAR.SYNC.DEFER_BLOCKING 0x0 ;  /* 0x0000000000007b1d */ /* 0x000fe20000010000 */
[----:B------:R-:W-:-:S02]  /*1f450*/  PRMT R87, R87, 0x5210, R156 ;  /* 0x0000521057577816 */ /* 0x000fc4000000009c */
[----:B------:R-:W-:Y:S02]  /*1f460*/  PRMT R43, R167, 0x3340, R120 ;  /* 0x00003340a72b7816 */ /* 0x000fe40000000078 */
[----:B----4-:R-:W-:Y:S01]  /*1f470*/  LOP3.LUT R24, R161, 0xffff, RZ, 0xc0, !PT ;  /* 0x0000ffffa1187812 */ /* 0x010fe200078ec0ff */
[----:B------:R2:W-:Y:S04]  /*1f480*/  STS.128 [R73], R20 ;  /* 0x0000001449007388 */ /* 0x0005e80000000c00 */
[----:B------:R4:W-:Y:S01]  /*1f490*/  STS.128 [R73+0x400], R84 ;  /* 0x0004005449007388 */ /* 0x0009e20000000c00 */
[----:B------:R-:W-:Y:S02]  /*1f4a0*/  LOP3.LUT R68, R68, 0xffff, RZ, 0xc0, !PT ;  /* 0x0000ffff44447812 */ /* 0x000fe400078ec0ff */
[----:B------:R-:W-:-:S02]  /*1f4b0*/  LOP3.LUT R70, R70, 0xffff, RZ, 0xc0, !PT ;  /* 0x0000ffff46467812 */ /* 0x000fc400078ec0ff */
[----:B------:R-:W-:Y:S02]  /*1f4c0*/  PRMT R43, R43, 0x5410, R114 ;  /* 0x000054102b2b7816 */ /* 0x000fe40000000072 */
[--C-:B------:R-:W-:Y:S02]  /*1f4d0*/  PRMT R89, R41, 0x4210, R24.reuse ;  /* 0x0000421029597816 */ /* 0x100fe40000000018 */
[----:B------:R-:W-:Y:S01]  /*1f4e0*/  PRMT R93, R71, 0x5210, R24 ;  /* 0x00005210475d7816 */ /* 0x000fe20000000018 */
[----:B------:R-:W-:Y:S01]  /*1f4f0*/  BAR.SYNC.DEFER_BLOCKING 0x0 ;  /* 0x0000000000007b1d */ /* 0x000fe20000010000 */
[--C-:B------:R-:W-:Y:S02]  /*1f500*/  PRMT R90, R57, 0x4210, R68.reuse ;  /* 0x00004210395a7816 */ /* 0x100fe40000000044 */
[----:B------:R-:W-:Y:S02]  /*1f510*/  PRMT R94, R69, 0x5210, R68 ;  /* 0x00005210455e7816 */ /* 0x000fe40000000044 */
[----:B------:R-:W-:-:S02]  /*1f520*/  PRMT R91, R43, 0x4210, R70 ;  /* 0x000042102b5b7816 */ /* 0x000fc40000000046 */
[----:B------:R-:W-:Y:S02]  /*1f530*/  PRMT R95, R40, 0x5210, R70 ;  /* 0x00005210285f7816 */ /* 0x000fe40000000046 */
[----:B------:R-:W0:Y:S04]  /*1f540*/  LDS.128 R68, [R28] ;  /* 0x000000001c447984 */ /* 0x000e280000000c00 */
[----:B------:R-:W-:Y:S01]  /*1f550*/  LDS.128 R24, [R28+0x800] ;  /* 0x000800001c187984 */ /* 0x000fe20000000c00 */
[----:B------:R-:W-:-:S04]  /*1f560*/  LOP3.LUT R162, R162, 0xffff, RZ, 0xc0, !PT ;  /* 0x0000ffffa2a27812 */ /* 0x000fc800078ec0ff */
[--C-:B------:R-:W-:Y:S01]  /*1f570*/  PRMT R88, R49, 0x4210, R162.reuse ;  /* 0x0000421031587816 */ /* 0x100fe200000000a2 */
[----:B------:R-:W-:Y:S01]  /*1f580*/  BAR.SYNC.DEFER_BLOCKING 0x0 ;  /* 0x0000000000007b1d */ /* 0x000fe20000010000 */
[----:B------:R-:W-:Y:S02]  /*1f590*/  PRMT R92, R75, 0x5210, R162 ;  /* 0x000052104b5c7816 */ /* 0x000fe400000000a2 */
[----:B--2---:R-:W-:Y:S02]  /*1f5a0*/  LOP3.LUT R21, R16, 0xffff, RZ, 0xc0, !PT ;  /* 0x0000ffff10157812 */ /* 0x004fe400078ec0ff */
[----:B------:R-:W-:Y:S01]  /*1f5b0*/  LOP3.LUT R34, R34, 0xffff, RZ, 0xc0, !PT ;  /* 0x0000ffff22227812 */ /* 0x000fe200078ec0ff */
[----:B------:R2:W-:Y:S04]  /*1f5c0*/  STS.128 [R73], R88 ;  /* 0x0000005849007388 */ /* 0x0005e80000000c00 */
[----:B------:R-:W-:Y:S01]  /*1f5d0*/  STS.128 [R73+0x400], R92 ;  /* 0x0004005c49007388 */ /* 0x000fe20000000c00 */
[----:B----4-:R-:W-:-:S02]  /*1f5e0*/  PRMT R87, R17, 0x4210, R34 ;  /* 0x0000421011577816 */ /* 0x010fc40000000022 */
[--C-:B------:R-:W-:Y:S02]  /*1f5f0*/  PRMT R86, R32, 0x4210, R21.reuse ;  /* 0x0000421020567816 */ /* 0x100fe40000000015 */
[----:B------:R-:W-:Y:S01]  /*1f600*/  PRMT R98, R98, 0x5210, R21 ;  /* 0x0000521062627816 */ /* 0x000fe20000000015 */
[----:B------:R-:W-:Y:S01]  /*1f610*/  BAR.SYNC.DEFER_BLOCKING 0x0 ;  /* 0x0000000000007b1d */ /* 0x000fe20000010000 */
[----:B------:R-:W-:Y:S02]  /*1f620*/  LOP3.LUT R17, R42, 0xffff, RZ, 0xc0, !PT ;  /* 0x0000ffff2a117812 */ /* 0x000fe400078ec0ff */
[----:B------:R-:W-:Y:S02]  /*1f630*/  LOP3.LUT R96, R96, 0xffff, RZ, 0xc0, !PT ;  /* 0x0000ffff60607812 */ /* 0x000fe400078ec0ff */
[----:B------:R-:W-:Y:S01]  /*1f640*/  LOP3.LUT R19, R18, 0xffff, RZ, 0xc0, !PT ;  /* 0x0000ffff12137812 */ /* 0x000fe200078ec0ff */
[----:B------:R-:W4:Y:S04]  /*1f650*/  LDS.128 R40, [R28] ;  /* 0x000000001c287984 */ /* 0x000f280000000c00 */
[----:B------:R-:W-:Y:S01]  /*1f660*/  LDS.128 R20, [R28+0x800] ;  /* 0x000800001c147984 */ /* 0x000fe20000000c00 */
[----:B------:R-:W-:-:S02]  /*1f670*/  PRMT R84, R59, 0x4210, R96 ;  /* 0x000042103b547816 */ /* 0x000fc40000000060 */
[----:B------:R-:W-:Y:S02]  /*1f680*/  PRMT R96, R79, 0x5210, R96 ;  /* 0x000052104f607816 */ /* 0x000fe40000000060 */
[--C-:B------:R-:W-:Y:S01]  /*1f690*/  PRMT R85, R30, 0x4210, R19.reuse ;  /* 0x000042101e557816 */ /* 0x100fe20000000013 */
[----:B------:R-:W-:Y:S01]  /*1f6a0*/  BAR.SYNC.DEFER_BLOCKING 0x0 ;  /* 0x0000000000007b1d */ /* 0x000fe20000010000 */
[----:B------:R-:W-:Y:S02]  /*1f6b0*/  PRMT R97, R74, 0x5210, R19 ;  /* 0x000052104a617816 */ /* 0x000fe40000000013 */
[----:B------:R-:W-:Y:S02]  /*1f6c0*/  PRMT R99, R99, 0x5210, R34 ;  /* 0x0000521063637816 */ /* 0x000fe40000000022 */
[----:B------:R-:W-:-:S03]  /*1f6d0*/  PRMT R32, R72, 0x4210, R17 ;  /* 0x0000421048207816 */ /* 0x000fc60000000011 */
[----:B------:R-:W1:Y:S01]  /*1f6e0*/  LDC.64 R30, c[0x0][0x398] ;  /* 0x0000e600ff1e7b82 */ /* 0x000e620000000a00 */
[----:B------:R-:W-:Y:S04]  /*1f6f0*/  STS.128 [R73], R84 ;  /* 0x0000005449007388 */ /* 0x000fe80000000c00 */
[----:B------:R-:W-:Y:S01]  /*1f700*/  STS.128 [R73+0x400], R96 ;  /* 0x0004006049007388 */ /* 0x000fe20000000c00 */
[----:B--2---:R-:W-:Y:S02]  /*1f710*/  PRMT R88, R78, 0x5210, R17 ;  /* 0x000052104e587816 */ /* 0x004fe40000000011 */
[----:B------:R-:W-:Y:S02]  /*1f720*/  LOP3.LUT R19, R50, 0xffff, RZ, 0xc0, !PT ;  /* 0x0000ffff32137812 */ /* 0x000fe400078ec0ff */
[----:B------:R-:W-:-:S02]  /*1f730*/  LOP3.LUT R17, R58, 0xffff, RZ, 0xc0, !PT ;  /* 0x0000ffff3a117812 */ /* 0x000fc400078ec0ff */
[--C-:B------:R-:W-:Y:S01]  /*1f740*/  PRMT R33, R48, 0x4210, R19.reuse ;  /* 0x0000421030217816 */ /* 0x100fe20000000013 */
[----:B------:R-:W-:Y:S01]  /*1f750*/  BAR.SYNC.DEFER_BLOCKING 0x0 ;  /* 0x0000000000007b1d */ /* 0x000fe20000010000 */
[----:B------:R-:W-:Y:S02]  /*1f760*/  PRMT R89, R104, 0x5210, R19 ;  /* 0x0000521068597816 */ /* 0x000fe40000000013 */
[--C-:B------:R-:W-:Y:S02]  /*1f770*/  PRMT R34, R56, 0x4210, R17.reuse ;  /* 0x0000421038227816 */ /* 0x100fe40000000011 */
[----:B------:R-:W-:Y:S02]  /*1f780*/  PRMT R90, R106, 0x5210, R17 ;  /* 0x000052106a5a7816 */ /* 0x000fe40000000011 */
[----:B------:R-:W-:Y:S01]  /*1f790*/  LOP3.LUT R29, R66, 0xffff, RZ, 0xc0, !PT ;  /* 0x0000ffff421d7812 */ /* 0x000fe200078ec0ff */
[----:B------:R-:W2:Y:S04]  /*1f7a0*/  LDS.128 R48, [R28] ;  /* 0x000000001c307984 */ /* 0x000ea80000000c00 */
[----:B------:R-:W-:Y:S01]  /*1f7b0*/  LDS.128 R16, [R28+0x800] ;  /* 0x000800001c107984 */ /* 0x000fe20000000c00 */
[--C-:B------:R-:W-:Y:S01]  /*1f7c0*/  PRMT R35, R64, 0x4210, R29.reuse ;  /* 0x0000421040237816 */ /* 0x100fe2000000001d */
[----:B------:R-:W-:Y:S01]  /*1f7d0*/  BAR.SYNC.DEFER_BLOCKING 0x0 ;  /* 0x0000000000007b1d */ /* 0x000fe20000010000 */
[----:B------:R-:W-:-:S07]  /*1f7e0*/  PRMT R91, R108, 0x5210, R29 ;  /* 0x000052106c5b7816 */ /* 0x000fce000000001d */
[----:B------:R-:W2:Y:S01]  /*1f7f0*/  LDC R29, c[0x0][0x3e8] ;  /* 0x0000fa00ff1d7b82 */ /* 0x000ea20000000800 */
[C---:B0-----:R-:W-:Y:S02]  /*1f800*/  PRMT R57, R37.reuse, 0x7773, RZ ;  /* 0x0000777325397816 */ /* 0x041fe400000000ff */
[C---:B------:R-:W-:Y:S01]  /*1f810*/  PRMT R59, R37.reuse, 0x7772, RZ ;  /* 0x00007772253b7816 */ /* 0x040fe200000000ff */
[----:B------:R0:W-:Y:S01]  /*1f820*/  STS.128 [R73], R32 ;  /* 0x0000002049007388 */ /* 0x0001e20000000c00 */
[----:B------:R-:W-:-:S03]  /*1f830*/  PRMT R58, R37, 0x7771, RZ ;  /* 0x00007771253a7816 */ /* 0x000fc600000000ff */
[----:B0-----:R-:W0:Y:S01]  /*1f840*/  LDC R32, c[0x0][0x3e8] ;  /* 0x0000fa00ff207b82 */ /* 0x001e220000000800 */
[----:B------:R-:W-:Y:S02]  /*1f850*/  PRMT R65, R37, 0x7770, RZ ;  /* 0x0000777025417816 */ /* 0x000fe400000000ff */
[----:B------:R-:W-:Y:S01]  /*1f860*/  SHF.R.U32.HI R37, RZ, 0x6, R244 ;  /* 0x00000006ff257819 */ /* 0x000fe200000116f4 */
[----:B------:R3:W-:Y:S03]  /*1f870*/  STS.128 [R73+0x400], R88 ;  /* 0x0004005849007388 */ /* 0x0007e60000000c00 */
[----:B------:R-:W-:Y:S01]  /*1f880*/  SGXT.U32 R37, R37, 0x1 ;  /* 0x000000012525781a */ /* 0x000fe20000000000 */
[----:B-1----:R-:W-:Y:S01]  /*1f890*/  UIMAD UR6, UR10, UR6, URZ ;  /* 0x000000060a0672a4 */ /* 0x002fe2000f8e02ff */
[C---:B------:R-:W-:Y:S02]  /*1f8a0*/  PRMT R74, R39.reuse, 0x7773, RZ ;  /* 0x00007773274a7816 */ /* 0x040fe400000000ff */
[----:B------:R-:W-:-:S02]  /*1f8b0*/  PRMT R75, R39, 0x7772, RZ ;  /* 0x00007772274b7816 */ /* 0x000fc400000000ff */
[C---:B------:R-:W-:Y:S02]  /*1f8c0*/  PRMT R79, R39.reuse, 0x7770, RZ ;  /* 0x00007770274f7816 */ /* 0x040fe400000000ff */
[----:B------:R-:W-:Y:S02]  /*1f8d0*/  SHF.R.U32.HI R34, RZ, 0x6, R244 ;  /* 0x00000006ff227819 */ /* 0x000fe400000116f4 */
[----:B------:R-:W-:Y:S02]  /*1f8e0*/  PRMT R191, R82, 0x7773, RZ ;  /* 0x0000777352bf7816 */ /* 0x000fe400000000ff */
[----:B---3--:R-:W-:Y:S01]  /*1f8f0*/  PRMT R73, R39, 0x7771, RZ ;  /* 0x0000777127497816 */ /* 0x008fe200000000ff */
[----:B------:R-:W-:Y:S01]  /*1f900*/  IMAD R39, R242, UR7, RZ ;  /* 0x00000007f2277c24 */ /* 0x000fe2000f8e02ff */
[C---:B------:R-:W-:Y:S01]  /*1f910*/  PRMT R193, R82.reuse, 0x7772, RZ ;  /* 0x0000777252c17816 */ /* 0x040fe200000000ff */
[----:B0-----:R-:W-:Y:S01]  /*1f920*/  IMAD R37, R37, R32, RZ ;  /* 0x0000002025257224 */ /* 0x001fe200078e02ff */
[C---:B------:R-:W-:Y:S01]  /*1f930*/  PRMT R195, R82.reuse, 0x7771, RZ ;  /* 0x0000777152c37816 */ /* 0x040fe200000000ff */
[----:B------:R-:W-:Y:S01]  /*1f940*/  USHF.R.S32.HI UR7, URZ, 0x1f, UR6 ;  /* 0x0000001fff077899 */ /* 0x000fe20008011406 */
[----:B------:R-:W-:-:S02]  /*1f950*/  PRMT R197, R82, 0x7770, RZ ;  /* 0x0000777052c57816 */ /* 0x000fc400000000ff */
[C---:B------:R-:W-:Y:S02]  /*1f960*/  PRMT R143, R52.reuse, 0x7773, RZ ;  /* 0x00007773348f7816 */ /* 0x040fe400000000ff */
[C---:B------:R-:W-:Y:S02]  /*1f970*/  PRMT R145, R52.reuse, 0x7772, RZ ;  /* 0x0000777234917816 */ /* 0x040fe400000000ff */
[C---:B------:R-:W-:Y:S02]  /*1f980*/  PRMT R147, R52.reuse, 0x7771, RZ ;  /* 0x0000777134937816 */ /* 0x040fe400000000ff */
[----:B------:R-:W-:Y:S02]  /*1f990*/  PRMT R151, R52, 0x7770, RZ ;  /* 0x0000777034977816 */ /* 0x000fe400000000ff */
[C---:B------:R-:W-:Y:S02]  /*1f9a0*/  PRMT R207, R80.reuse, 0x7773, RZ ;  /* 0x0000777350cf7816 */ /* 0x040fe400000000ff */
[----:B------:R-:W-:-:S02]  /*1f9b0*/  PRMT R209, R80, 0x7772, RZ ;  /* 0x0000777250d17816 */ /* 0x000fc400000000ff */
[C---:B------:R-:W-:Y:S02]  /*1f9c0*/  PRMT R211, R80.reuse, 0x7771, RZ ;  /* 0x0000777150d37816 */ /* 0x040fe400000000ff */
[----:B------:R-:W-:Y:S02]  /*1f9d0*/  PRMT R213, R80, 0x7770, RZ ;  /* 0x0000777050d57816 */ /* 0x000fe400000000ff */
[C---:B------:R-:W-:Y:S02]  /*1f9e0*/  PRMT R199, R81.reuse, 0x7773, RZ ;  /* 0x0000777351c77816 */ /* 0x040fe400000000ff */
[C---:B------:R-:W-:Y:S02]  /*1f9f0*/  PRMT R201, R81.reuse, 0x7772, RZ ;  /* 0x0000777251c97816 */ /* 0x040fe400000000ff */
[C---:B------:R-:W-:Y:S02]  /*1fa00*/  PRMT R203, R81.reuse, 0x7771, RZ ;  /* 0x0000777151cb7816 */ /* 0x040fe400000000ff */
[----:B------:R-:W-:-:S02]  /*1fa10*/  PRMT R205, R81, 0x7770, RZ ;  /* 0x0000777051cd7816 */ /* 0x000fc400000000ff */
[C---:B------:R-:W-:Y:S02]  /*1fa20*/  PRMT R52, R53.reuse, 0x7773, RZ ;  /* 0x0000777335347816 */ /* 0x040fe400000000ff */
[C---:B------:R-:W-:Y:S02]  /*1fa30*/  PRMT R82, R53.reuse, 0x7772, RZ ;  /* 0x0000777235527816 */ /* 0x040fe400000000ff */
[C---:B------:R-:W-:Y:S02]  /*1fa40*/  PRMT R142, R53.reuse, 0x7771, RZ ;  /* 0x00007771358e7816 */ /* 0x040fe400000000ff */
[----:B------:R-:W-:Y:S02]  /*1fa50*/  PRMT R144, R53, 0x7770, RZ ;  /* 0x0000777035907816 */ /* 0x000fe400000000ff */
[----:B------:R-:W-:Y:S01]  /*1fa60*/  SGXT.U32 R34, R34, 0x1 ;  /* 0x000000012222781a */ /* 0x000fe20000000000 */
[----:B------:R-:W-:Y:S01]  /*1fa70*/  IMAD R37, R32, 0x2, R37 ;  /* 0x0000000220257824 */ /* 0x000fe200078e0225 */
[----:B------:R-:W-:-:S02]  /*1fa80*/  PRMT R179, R83, 0x7773, RZ ;  /* 0x0000777353b37816 */ /* 0x000fc400000000ff */
[C---:B------:R-:W-:Y:S02]  /*1fa90*/  PRMT R183, R83.reuse, 0x7772, RZ ;  /* 0x0000777253b77816 */ /* 0x040fe400000000ff */
[C---:B------:R-:W-:Y:S02]  /*1faa0*/  PRMT R187, R83.reuse, 0x7771, RZ ;  /* 0x0000777153bb7816 */ /* 0x040fe400000000ff */
[----:B------:R-:W-:Y:S02]  /*1fab0*/  PRMT R189, R83, 0x7770, RZ ;  /* 0x0000777053bd7816 */ /* 0x000fe400000000ff */
[C---:B------:R-:W-:Y:S02]  /*1fac0*/  PRMT R33, R36.reuse, 0x7773, RZ ;  /* 0x0000777324217816 */ /* 0x040fe400000000ff */
[C---:B------:R-:W-:Y:S02]  /*1fad0*/  PRMT R35, R36.reuse, 0x7772, RZ ;  /* 0x0000777224237816 */ /* 0x040fe400000000ff */
[----:B------:R-:W-:-:S02]  /*1fae0*/  PRMT R56, R36, 0x7771, RZ ;  /* 0x0000777124387816 */ /* 0x000fc400000000ff */
[----:B------:R-:W-:Y:S02]  /*1faf0*/  PRMT R64, R36, 0x7770, RZ ;  /* 0x0000777024407816 */ /* 0x000fe400000000ff */
[C---:B------:R-:W-:Y:S02]  /*1fb00*/  PRMT R53, R54.reuse, 0x7773, RZ ;  /* 0x0000777336357816 */ /* 0x040fe400000000ff */
[C---:B------:R-:W-:Y:S02]  /*1fb10*/  PRMT R80, R54.reuse, 0x7772, RZ ;  /* 0x0000777236507816 */ /* 0x040fe400000000ff */
[C---:B------:R-:W-:Y:S02]  /*1fb20*/  PRMT R81, R54.reuse, 0x7771, RZ ;  /* 0x0000777136517816 */ /* 0x040fe400000000ff */
[----:B------:R-:W-:Y:S02]  /*1fb30*/  PRMT R88, R54, 0x7770, RZ ;  /* 0x0000777036587816 */ /* 0x000fe400000000ff */
[----:B------:R-:W-:-:S02]  /*1fb40*/  PRMT R54, R55, 0x7773, RZ ;  /* 0x0000777337367816 */ /* 0x000fc400000000ff */
[C---:B------:R-:W-:Y:S02]  /*1fb50*/  PRMT R83, R55.reuse, 0x7772, RZ ;  /* 0x0000777237537816 */ /* 0x040fe400000000ff */
[C---:B------:R-:W-:Y:S02]  /*1fb60*/  PRMT R86, R55.reuse, 0x7771, RZ ;  /* 0x0000777137567816 */ /* 0x040fe400000000ff */
[----:B------:R-:W-:Y:S02]  /*1fb70*/  PRMT R87, R55, 0x7770, RZ ;  /* 0x0000777037577816 */ /* 0x000fe400000000ff */
[----:B------:R-:W-:Y:S01]  /*1fb80*/  IADD3 R30, P1, P0, R39, UR6, R30 ;  /* 0x00000006271e7c10 */ /* 0x000fe2000f83e01e */
[----:B------:R-:W-:Y:S01]  /*1fb90*/  IMAD.SHL.U32 R76, R76, 0x10, RZ ;  /* 0x000000104c4c7824 */ /* 0x000fe200078e00ff */
[----:B------:R-:W-:Y:S02]  /*1fba0*/  SHF.R.S32.HI R36, RZ, 0x1f, R39 ;  /* 0x0000001fff247819 */ /* 0x000fe40000011427 */
[----:B-----5:R-:W-:-:S02]  /*1fbb0*/  PRMT R55, R60, 0x7773, RZ ;  /* 0x000077733c377816 */ /* 0x020fc400000000ff */
[C---:B------:R-:W-:Y:S02]  /*1fbc0*/  PRMT R84, R60.reuse, 0x7772, RZ ;  /* 0x000077723c547816 */ /* 0x040fe400000000ff */
[C---:B------:R-:W-:Y:S02]  /*1fbd0*/  PRMT R85, R60.reuse, 0x7771, RZ ;  /* 0x000077713c557816 */ /* 0x040fe400000000ff */
[----:B------:R-:W-:Y:S01]  /*1fbe0*/  PRMT R94, R60, 0x7770, RZ ;  /* 0x000077703c5e7816 */ /* 0x000fe200000000ff */
[----:B--2---:R-:W-:Y:S01]  /*1fbf0*/  IMAD R39, R34, R29, RZ ;  /* 0x0000001d22277224 */ /* 0x004fe200078e02ff */
[C---:B------:R-:W-:Y:S01]  /*1fc00*/  PRMT R60, R61.reuse, 0x7773, RZ ;  /* 0x000077733d3c7816 */ /* 0x040fe200000000ff */
[----:B------:R-:W0:Y:S01]  /*1fc10*/  LDCU UR6, c[0x0][0x3ec] ;  /* 0x00007d80ff0677ac */ /* 0x000e220008000800 */
        /* <DEDUP_REMOVED lines=11> */
[----:B------:R-:W-:Y:S01]  /*1fcd0*/  IADD3.X R34, PT, PT, R36, UR7, R31, P1, P0 ;  /* 0x0000000724227c10 */ /* 0x000fe20008fe041f */
[----:B------:R-:W-:Y:S01]  /*1fce0*/  IMAD R31, R32, 0x2, R37 ;  /* 0x00000002201f7824 */ /* 0x000fe200078e0225 */
[C---:B------:R-:W-:Y:S02]  /*1fcf0*/  PRMT R63, R68.reuse, 0x7773, RZ ;  /* 0x00007773443f7816 */ /* 0x040fe400000000ff */
[----:B------:R-:W-:-:S02]  /*1fd00*/  PRMT R96, R68, 0x7772, RZ ;  /* 0x0000777244607816 */ /* 0x000fc400000000ff */
[C---:B------:R-:W-:Y:S02]  /*1fd10*/  PRMT R97, R68.reuse, 0x7771, RZ ;  /* 0x0000777144617816 */ /* 0x040fe400000000ff */
[----:B------:R-:W-:Y:S02]  /*1fd20*/  PRMT R106, R68, 0x7770, RZ ;  /* 0x00007770446a7816 */ /* 0x000fe400000000ff */
[----:B------:R-:W-:Y:S02]  /*1fd30*/  IADD3 RZ, P0, PT, R37, R2, RZ ;  /* 0x0000000225ff7210 */ /* 0x000fe40007f1e0ff */
        /* <DEDUP_REMOVED lines=12> */
[C---:B----4-:R-:W-:Y:S02]  /*1fe00*/  PRMT R71, R40.reuse, 0x7773, RZ ;  /* 0x0000777328477816 */ /* 0x050fe400000000ff */
[C---:B------:R-:W-:Y:S02]  /*1fe10*/  PRMT R108, R40.reuse, 0x7772, RZ ;  /* 0x00007772286c7816 */ /* 0x040fe400000000ff */
[----:B------:R-:W-:-:S02]  /*1fe20*/  PRMT R109, R40, 0x7771, RZ ;  /* 0x00007771286d7816 */ /* 0x000fc400000000ff */
[----:B------:R-:W-:Y:S01]  /*1fe30*/  PRMT R121, R40, 0x7770, RZ ;  /* 0x0000777028797816 */ /* 0x000fe200000000ff */
[----:B------:R-:W-:Y:S01]  /*1fe40*/  IMAD R40, R29, 0x2, R39 ;  /* 0x000000021d287824 */ /* 0x000fe200078e0227 */
[----:B------:R-:W-:Y:S02]  /*1fe50*/  LEA.HI.X.SX32 R37, R37, R3, 0x1, P0 ;  /* 0x0000000325257211 */ /* 0x000fe400000f0eff */
[----:B------:R-:W-:Y:S01]  /*1fe60*/  IADD3 RZ, P0, PT, R31, R2, RZ ;  /* 0x000000021fff7210 */ /* 0x000fe20007f1e0ff */
[----:B------:R-:W-:Y:S01]  /*1fe70*/  IMAD.IADD R36, R40, 0x1, R30 ;  /* 0x0000000128247824 */ /* 0x000fe200078e021e */
[C---:B------:R-:W-:Y:S02]  /*1fe80*/  PRMT R167, R45.reuse, 0x7773, RZ ;  /* 0x000077732da77816 */ /* 0x040fe400000000ff */
[C---:B------:R-:W-:Y:S02]  /*1fe90*/  PRMT R169, R45.reuse, 0x7772, RZ ;  /* 0x000077722da97816 */ /* 0x040fe400000000ff */
[----:B------:R-:W-:-:S02]  /*1fea0*/  PRMT R171, R45, 0x7771, RZ ;  /* 0x000077712dab7816 */ /* 0x000fc400000000ff */
[----:B------:R-:W-:Y:S01]  /*1feb0*/  PRMT R173, R45, 0x7770, RZ ;  /* 0x000077702dad7816 */ /* 0x000fe200000000ff */
[----:B------:R-:W-:Y:S01]  /*1fec0*/  IMAD R40, R29, 0x2, R40 ;  /* 0x000000021d287824 */ /* 0x000fe200078e0228 */
[----:B------:R-:W-:Y:S01]  /*1fed0*/  LEA.HI.X.SX32 R45, R31, R3, 0x1, P0 ;  /* 0x000000031f2d7211 */ /* 0x000fe200000f0eff */
[----:B------:R-:W-:Y:S01]  /*1fee0*/  IMAD R31, R32, 0x2, R31 ;  /* 0x00000002201f7824 */ /* 0x000fe200078e021f */
[C---:B------:R-:W-:Y:S02]  /*1fef0*/  PRMT R66, R38.reuse, 0x7773, RZ ;  /* 0x0000777326427816 */ /* 0x040fe400000000ff */
[C---:B------:R-:W-:Y:S02]  /*1ff00*/  PRMT R67, R38.reuse, 0x7772, RZ ;  /* 0x0000777226437816 */ /* 0x040fe400000000ff */
[C---:B------:R-:W-:Y:S02]  /*1ff10*/  PRMT R72, R38.reuse, 0x7771, RZ ;  /* 0x0000777126487816 */ /* 0x040fe400000000ff */
[----:B------:R-:W-:-:S02]  /*1ff20*/  PRMT R78, R38, 0x7770, RZ ;  /* 0x00007770264e7816 */ /* 0x000fc400000000ff */
[----:B------:R-:W-:Y:S02]  /*1ff30*/  IADD3 R38, P1, PT, R39, R30, RZ ;  /* 0x0000001e27267210 */ /* 0x000fe40007f3e0ff */
[C---:B------:R-:W-:Y:S02]  /*1ff40*/  PRMT R114, R41.reuse, 0x7773, RZ ;  /* 0x0000777329727816 */ /* 0x040fe400000000ff */
[C---:B------:R-:W-:Y:S02]  /*1ff50*/  PRMT R115, R41.reuse, 0x7772, RZ ;  /* 0x0000777229737816 */ /* 0x040fe400000000ff */
[C---:B------:R-:W-:Y:S02]  /*1ff60*/  PRMT R119, R41.reuse, 0x7771, RZ ;  /* 0x0000777129777816 */ /* 0x040fe400000000ff */
[----:B------:R-:W-:Y:S01]  /*1ff70*/  PRMT R120, R41, 0x7770, RZ ;  /* 0x0000777029787816 */ /* 0x000fe200000000ff */
[----:B------:R-:W-:Y:S01]  /*1ff80*/  IMAD R41, R29, 0x2, R40 ;  /* 0x000000021d297824 */ /* 0x000fe200078e0228 */
[----:B------:R-:W-:-:S02]  /*1ff90*/  PRMT R123, R43, 0x7773, RZ ;  /* 0x000077732b7b7816 */ /* 0x000fc400000000ff */
[C---:B------:R-:W-:Y:S02]  /*1ffa0*/  PRMT R122, R43.reuse, 0x7772, RZ ;  /* 0x000077722b7a7816 */ /* 0x040fe400000000ff */
[C---:B------:R-:W-:Y:S02]  /*1ffb0*/  PRMT R131, R43.reuse, 0x7771, RZ ;  /* 0x000077712b837816 */ /* 0x040fe400000000ff */
[----:B------:R-:W-:Y:S01]  /*1ffc0*/  PRMT R132, R43, 0x7770, RZ ;  /* 0x000077702b847816 */ /* 0x000fe200000000ff */
[----:B------:R-:W-:Y:S01]  /*1ffd0*/  IMAD R43, R32, 0x2, R31 ;  /* 0x00000002202b7824 */ /* 0x000fe200078e021f */
[----:B------:R-:W-:Y:S01]  /*1ffe0*/  LEA.HI.X.SX32 R39, R39, R34, 0x1, P1 ;  /* 0x0000002227277211 */ /* 0x000fe200008f0eff */
[----:B------:R-:W-:Y:S01]  /*1fff0*/  BAR.SYNC.DEFER_BLOCKING 0x0 ;  /* 0x0000000000007b1d */ /* 0x000fe20000010000 */
[----:B------:R-:W-:Y:S02]  /*20000*/  IADD3 RZ, P0, PT, R31, R2, RZ ;  /* 0x000000021fff7210 */ /* 0x000fe40007f1e0ff */
[----:B------:R-:W-:-:S02]  /*20010*/  PRMT R175, R44, 0x7773, RZ ;  /* 0x000077732caf7816 */ /* 0x000fc400000000ff */
[C---:B------:R-:W-:Y:S02]  /*20020*/  PRMT R177, R44.reuse, 0x7772, RZ ;  /* 0x000077722cb17816 */ /* 0x040fe400000000ff */
[C---:B------:R-:W-:Y:S02]  /*20030*/  PRMT R181, R44.reuse, 0x7771, RZ ;  /* 0x000077712cb57816 */ /* 0x040fe400000000ff */
[----:B------:R-:W-:Y:S01]  /*20040*/  PRMT R185, R44, 0x7770, RZ ;  /* 0x000077702cb97816 */ /* 0x000fe200000000ff */
[--C-:B------:R-:W-:Y:S01]  /*20050*/  IMAD.IADD R44, R40, 0x1, R30.reuse ;  /* 0x00000001282c7824 */ /* 0x100fe200078e021e */
[----:B------:R-:W-:Y:S01]  /*20060*/  PRMT R149, R47, 0x7773, RZ ;  /* 0x000077732f957816 */ /* 0x000fe200000000ff */
[----:B------:R-:W-:Y:S01]  /*20070*/  IMAD.IADD R40, R41, 0x1, R30 ;  /* 0x0000000129287824 */ /* 0x000fe200078e021e */
[C---:B------:R-:W-:Y:S02]  /*20080*/  PRMT R153, R47.reuse, 0x7772, RZ ;  /* 0x000077722f997816 */ /* 0x040fe400000000ff */
[----:B------:R-:W-:-:S02]  /*20090*/  PRMT R155, R47, 0x7771, RZ ;  /* 0x000077712f9b7816 */ /* 0x000fc400000000ff */
[----:B------:R-:W-:Y:S01]  /*200a0*/  PRMT R159, R47, 0x7770, RZ ;  /* 0x000077702f9f7816 */ /* 0x000fe200000000ff */
[----:B------:R-:W-:Y:S01]  /*200b0*/  IMAD R47, R29, 0x2, R41 ;  /* 0x000000021d2f7824 */ /* 0x000fe200078e0229 */
[----:B------:R-:W-:Y:S01]  /*200c0*/  LEA.HI.X.SX32 R41, R31, R3, 0x1, P0 ;  /* 0x000000031f297211 */ /* 0x000fe200000f0eff */
[----:B------:R-:W-:Y:S01]  /*200d0*/  IMAD R31, R32, 0x2, R43 ;  /* 0x00000002201f7824 */ /* 0x000fe200078e022b */
[----:B------:R-:W-:Y:S01]  /*200e0*/  IADD3 RZ, P0, PT, R43, R2, RZ ;  /* 0x000000022bff7210 */ /* 0x000fe20007f1e0ff */
[----:B------:R1:W-:Y:S01]  /*200f0*/  STG.E.U8 desc[UR8][R38.64], R213 ;  /* 0x000000d526007986 */ /* 0x0003e2000c101108 */
[C---:B------:R-:W-:Y:S02]  /*20100*/  PRMT R116, R42.reuse, 0x7773, RZ ;  /* 0x000077732a747816 */ /* 0x040fe400000000ff */
[C---:B------:R-:W-:Y:S01]  /*20110*/  PRMT R117, R42.reuse, 0x7772, RZ ;  /* 0x000077722a757816 */ /* 0x040fe200000000ff */
[----:B------:R2:W-:Y:S01]  /*20120*/  STG.E.U8 desc[UR8][R36.64], R211 ;  /* 0x000000d324007986 */ /* 0x0005e2000c101108 */
[----:B------:R-:W-:-:S02]  /*20130*/  PRMT R118, R42, 0x7771, RZ ;  /* 0x000077712a767816 */ /* 0x000fc400000000ff */
[----:B------:R-:W-:Y:S01]  /*20140*/  PRMT R133, R42, 0x7770, RZ ;  /* 0x000077702a857816 */ /* 0x000fe200000000ff */
[----:B------:R-:W-:Y:S01]  /*20150*/  IMAD.IADD R42, R47, 0x1, R30 ;  /* 0x000000012f2a7824 */ /* 0x000fe200078e021e */
[----:B------:R-:W-:Y:S02]  /*20160*/  LEA.HI.X.SX32 R43, R43, R3, 0x1, P0 ;  /* 0x000000032b2b7211 */ /* 0x000fe400000f0eff */
[----:B-1----:R-:W-:Y:S01]  /*20170*/  LEA.HI R38, R244, 0xe, RZ, 0x1a ;  /* 0x0000000ef4267811 */ /* 0x002fe200078fd0ff */
[----:B------:R-:W-:Y:S01]  /*20180*/  IMAD R39, R32, 0x2, R31 ;  /* 0x0000000220277824 */ /* 0x000fe200078e021f */
[----:B--2---:R-:W-:-:S03]  /*20190*/  IADD3 R36, P0, PT, R31, R2, RZ ;  /* 0x000000021f247210 */ /* 0x004fc60007f1e0ff */
[----:B------:R-:W-:Y:S01]  /*201a0*/  IMAD R47, R38, R29, RZ ;  /* 0x0000001d262f7224 */ /* 0x000fe200078e02ff */
[----:B------:R1:W-:Y:S01]  /*201b0*/  STG.E.U8 desc[UR8][R44.64], R209 ;  /* 0x000000d12c007986 */ /* 0x0003e2000c101108 */
[----:B------:R-:W-:Y:S01]  /*201c0*/  LEA.HI.X.SX32 R37, R31, R3, 0x1, P0 ;  /* 0x000000031f257211 */ /* 0x000fe200000f0eff */
[----:B------:R-:W-:Y:S02]  /*201d0*/  IMAD R31, R32, 0x4, R39 ;  /* 0x00000004201f7824 */ /* 0x000fe400078e0227 */
[----:B------:R-:W-:Y:S01]  /*201e0*/  IADD3 R38, P1, PT, R47, R30, RZ ;  /* 0x0000001e2f267210 */ /* 0x000fe20007f3e0ff */
[----:B------:R2:W-:Y:S01]  /*201f0*/  STG.E.U8 desc[UR8][R40.64], R207 ;  /* 0x000000cf28007986 */ /* 0x0005e2000c101108 */
[----:B-1----:R-:W-:-:S04]  /*20200*/  IADD3 R44, P0, PT, R39, R2, RZ ;  /* 0x00000002272c7210 */ /* 0x002fc80007f1e0ff */
[-C--:B------:R-:W-:Y:S02]  /*20210*/  LEA.HI.X.SX32 R45, R39, R3.reuse, 0x1, P0 ;  /* 0x00000003272d7211 */ /* 0x080fe400000f0eff */
[----:B------:R-:W-:Y:S01]  /*20220*/  LEA.HI.X.SX32 R39, R47, R34, 0x1, P1 ;  /* 0x000000222f277211 */ /* 0x000fe200008f0eff */
[C---:B------:R-:W-:Y:S01]  /*20230*/  IMAD R47, R32.reuse, 0x2, R31 ;  /* 0x00000002202f7824 */ /* 0x040fe200078e021f */
[C---:B--2---:R-:W-:Y:S01]  /*20240*/  IADD3 R40, P0, PT, R31.reuse, R2, RZ ;  /* 0x000000021f287210 */ /* 0x044fe20007f1e0ff */
[----:B------:R1:W-:Y:S03]  /*20250*/  STG.E.U8 desc[UR8][R42.64], R205 ;  /* 0x000000cd2a007986 */ /* 0x0003e6000c101108 */
[----:B------:R-:W-:Y:S01]  /*20260*/  LEA.HI.X.SX32 R41, R31, R3, 0x1, P0 ;  /* 0x000000031f297211 */ /* 0x000fe200000f0eff */
[----:B------:R-:W-:Y:S01]  /*20270*/  IMAD R31, R32, 0x2, R47 ;  /* 0x00000002201f7824 */ /* 0x000fe200078e022f */
[C---:B------:R-:W-:Y:S01]  /*20280*/  PRMT R157, R46.reuse, 0x7773, RZ ;  /* 0x000077732e9d7816 */ /* 0x040fe200000000ff */
[----:B------:R2:W-:Y:S01]  /*20290*/  STG.E.U8 desc[UR8][R36.64], R203 ;  /* 0x000000cb24007986 */ /* 0x0005e2000c101108 */
[----:B------:R-:W-:-:S02]  /*202a0*/  PRMT R161, R46, 0x7772, RZ ;  /* 0x000077722ea17816 */ /* 0x000fc400000000ff */
[CC--:B-1----:R-:W-:Y:S02]  /*202b0*/  IADD3 R42, P0, PT, R47.reuse, R2.reuse, RZ ;  /* 0x000000022f2a7210 */ /* 0x0c2fe40007f1e0ff */
[C---:B------:R-:W-:Y:S02]  /*202c0*/  PRMT R163, R46.reuse, 0x7771, RZ ;  /* 0x000077712ea37816 */ /* 0x040fe400000000ff */
[----:B------:R-:W-:Y:S02]  /*202d0*/  PRMT R165, R46, 0x7770, RZ ;  /* 0x000077702ea57816 */ /* 0x000fe400000000ff */
[----:B------:R-:W-:Y:S01]  /*202e0*/  LEA.HI.X.SX32 R43, R47, R3, 0x1, P0 ;  /* 0x000000032f2b7211 */ /* 0x000fe200000f0eff */
[----:B--2---:R-:W-:Y:S01]  /*202f0*/  IMAD R37, R32, 0x2, R31 ;  /* 0x0000000220257824 */ /* 0x004fe200078e021f */
[----:B------:R-:W-:Y:S02]  /*20300*/  IADD3 R46, P0, PT, R31, R2, RZ ;  /* 0x000000021f2e7210 */ /* 0x000fe40007f1e0ff */
[----:B------:R-:W-:-:S02]  /*20310*/  PRMT R137, R48, 0x7773, RZ ;  /* 0x0000777330897816 */ /* 0x000fc400000000ff */
[C---:B------:R-:W-:Y:S02]  /*20320*/  PRMT R138, R48.reuse, 0x7772, RZ ;  /* 0x00007772308a7816 */ /* 0x040fe400000000ff */
[C---:B------:R-:W-:Y:S02]  /*20330*/  PRMT R140, R48.reuse, 0x7771, RZ ;  /* 0x00007771308c7816 */ /* 0x040fe400000000ff */
[----:B------:R-:W-:Y:S02]  /*20340*/  PRMT R139, R48, 0x7770, RZ ;  /* 0x00007770308b7816 */ /* 0x000fe400000000ff */
[----:B------:R-:W-:Y:S01]  /*20350*/  LEA.HI.X.SX32 R47, R31, R3, 0x1, P0 ;  /* 0x000000031f2f7211 */ /* 0x000fe200000f0eff */
[----:B------:R-:W-:Y:S01]  /*20360*/  IMAD R31, R32, 0x2, R37 ;  /* 0x00000002201f7824 */ /* 0x000fe200078e0225 */
[----:B------:R-:W-:Y:S02]  /*20370*/  IADD3 R48, P0, PT, R37, R2, RZ ;  /* 0x0000000225307210 */ /* 0x000fe40007f1e0ff */
        /* <DEDUP_REMOVED lines=8> */
[----:B------:R-:W-:Y:S01]  /*20400*/  LEA.HI.X.SX32 R49, R37, R3, 0x1, P0 ;  /* 0x0000000325317211 */ /* 0x000fe200000f0eff */
[----:B------:R-:W-:Y:S01]  /*20410*/  IMAD R37, R32, 0x2, R31 ;  /* 0x0000000220257824 */ /* 0x000fe200078e021f */
[----:B------:R-:W-:Y:S01]  /*20420*/  IADD3 R50, P0, PT, R31, R2, RZ ;  /* 0x000000021f327210 */ /* 0x000fe20007f1e0ff */
[----:B------:R1:W-:Y:S01]  /*20430*/  STG.E.U8 desc[UR8][R44.64], R201 ;  /* 0x000000c92c007986 */ /* 0x0003e2000c101108 */
[C---:B------:R-:W-:Y:S02]  /*20440*/  PRMT R125, R51.reuse, 0x7773, RZ ;  /* 0x00007773337d7816 */ /* 0x040fe400000000ff */
[C---:B------:R-:W-:Y:S02]  /*20450*/  PRMT R126, R51.reuse, 0x7772, RZ ;  /* 0x00007772337e7816 */ /* 0x040fe400000000ff */
[----:B------:R-:W-:-:S02]  /*20460*/  PRMT R127, R51, 0x7771, RZ ;  /* 0x00007771337f7816 */ /* 0x000fc400000000ff */
[----:B------:R-:W-:Y:S02]  /*20470*/  PRMT R135, R51, 0x7770, RZ ;  /* 0x0000777033877816 */ /* 0x000fe400000000ff */
[-C--:B------:R-:W-:Y:S01]  /*20480*/  LEA.HI.X.SX32 R51, R31, R3.reuse, 0x1, P0 ;  /* 0x000000031f337211 */ /* 0x080fe200000f0eff */
[----:B------:R-:W-:Y:S01]  /*20490*/  IMAD R31, R32, 0x2, R37 ;  /* 0x00000002201f7824 */ /* 0x000fe200078e0225 */
[C---:B-1----:R-:W-:Y:S01]  /*204a0*/  IADD3 R44, P0, PT, R37.reuse, R2, RZ ;  /* 0x00000002252c7210 */ /* 0x042fe20007f1e0ff */
[----:B------:R1:W-:Y:S01]  /*204b0*/  STG.E.U8 desc[UR8][R38.64], R199 ;  /* 0x000000c726007986 */ /* 0x0003e2000c101108 */
[----:B------:R-:W-:Y:S02]  /*204c0*/  LEA.HI R36, R244, 0x1e, RZ, 0x1a ;  /* 0x0000001ef4247811 */ /* 0x000fe400078fd0ff */
[----:B------:R-:W-:Y:S01]  /*204d0*/  LEA.HI.X.SX32 R45, R37, R3, 0x1, P0 ;  /* 0x00000003252d7211 */ /* 0x000fe200000f0eff */
[----:B------:R2:W-:Y:S04]  /*204e0*/  STG.E.U8 desc[UR8][R40.64], R197 ;  /* 0x000000c528007986 */ /* 0x0005e8000c101108 */
[----:B------:R3:W-:Y:S01]  /*204f0*/  STG.E.U8 desc[UR8][R42.64], R195 ;  /* 0x000000c32a007986 */ /* 0x0007e2000c101108 */
[----:B-1----:R-:W-:-:S02]  /*20500*/  IMAD R39, R32, 0x4, R31 ;  /* 0x0000000420277824 */ /* 0x002fc400078e021f */
[----:B--2---:R-:W-:Y:S01]  /*20510*/  IMAD R41, R36, R29, RZ ;  /* 0x0000001d24297224 */ /* 0x004fe200078e02ff */
[----:B---3--:R-:W-:-:S04]  /*20520*/  IADD3 R42, P0, PT, R31, R2, RZ ;  /* 0x000000021f2a7210 */ /* 0x008fc80007f1e0ff */
[-C--:B------:R-:W-:Y:S01]  /*20530*/  LEA.HI.X.SX32 R43, R31, R3.reuse, 0x1, P0 ;  /* 0x000000031f2b7211 */ /* 0x080fe200000f0eff */
[C---:B------:R-:W-:Y:S01]  /*20540*/  IMAD R31, R32.reuse, 0x2, R39 ;  /* 0x00000002201f7824 */ /* 0x040fe200078e0227 */
[----:B------:R-:W-:Y:S01]  /*20550*/  IADD3 R38, P0, PT, R39, R2, RZ ;  /* 0x0000000227267210 */ /* 0x000fe20007f1e0ff */
[----:B------:R1:W-:Y:S01]  /*20560*/  STG.E.U8 desc[UR8][R46.64], R193 ;  /* 0x000000c12e007986 */ /* 0x0003e2000c101108 */
[----:B------:R-:W-:Y:S02]  /*20570*/  IADD3 R36, P1, PT, R41, R30, RZ ;  /* 0x0000001e29247210 */ /* 0x000fe40007f3e0ff */
[-C--:B------:R-:W-:Y:S02]  /*20580*/  LEA.HI.X.SX32 R39, R39, R3.reuse, 0x1, P0 ;  /* 0x0000000327277211 */ /* 0x080fe400000f0eff */
[----:B------:R-:W-:Y:S02]  /*20590*/  IADD3 R40, P0, PT, R31, R2, RZ ;  /* 0x000000021f287210 */ /* 0x000fe40007f1e0ff */
[----:B------:R-:W-:Y:S01]  /*205a0*/  LEA.HI.X.SX32 R37, R41, R34, 0x1, P1 ;  /* 0x0000002229257211 */ /* 0x000fe200008f0eff */
[C---:B-1----:R-:W-:Y:S01]  /*205b0*/  IMAD R47, R32.reuse, 0x2, R31 ;  /* 0x00000002202f7824 */ /* 0x042fe200078e021f */
[-C--:B------:R-:W-:Y:S01]  /*205c0*/  LEA.HI.X.SX32 R41, R31, R3.reuse, 0x1, P0 ;  /* 0x000000031f297211 */ /* 0x080fe200000f0eff */
[----:B------:R-:W-:Y:S02]  /*205d0*/  STG.E.U8 desc[UR8][R48.64], R191 ;  /* 0x000000bf30007986 */ /* 0x000fe4000c101108 */
[C---:B------:R-:W-:Y:S01]  /*205e0*/  IMAD R31, R32.reuse, 0x2, R47 ;  /* 0x00000002201f7824 */ /* 0x040fe200078e022f */
[CC--:B------:R-:W-:Y:S01]  /*205f0*/  IADD3 R46, P0, PT, R47.reuse, R2.reuse, RZ ;  /* 0x000000022f2e7210 */ /* 0x0c0fe20007f1e0ff */
[----:B------:R-:W-:Y:S03]  /*20600*/  STG.E.U8 desc[UR8][R50.64], R189 ;  /* 0x000000bd32007986 */ /* 0x000fe6000c101108 */
[----:B------:R-:W-:Y:S01]  /*20610*/  LEA.HI.X.SX32 R47, R47, R3, 0x1, P0 ;  /* 0x000000032f2f7211 */ /* 0x000fe200000f0eff */
[----:B------:R1:W-:Y:S04]  /*20620*/  STG.E.U8 desc[UR8][R44.64], R187 ;  /* 0x000000bb2c007986 */ /* 0x0003e8000c101108 */
[----:B------:R2:W-:Y:S01]  /*20630*/  STG.E.U8 desc[UR8][R42.64], R183 ;  /* 0x000000b72a007986 */ /* 0x0005e2000c101108 */
[----:B-1----:R-:W-:Y:S01]  /*20640*/  IADD3 R44, P0, PT, R31, R2, RZ ;  /* 0x000000021f2c7210 */ /* 0x002fe20007f1e0ff */
[----:B--2---:R-:W-:-:S03]  /*20650*/  IMAD R43, R32, 0x2, R31 ;  /* 0x00000002202b7824 */ /* 0x004fc600078e021f */
[-C--:B------:R-:W-:Y:S01]  /*20660*/  LEA.HI.X.SX32 R45, R31, R3.reuse, 0x1, P0 ;  /* 0x000000031f2d7211 */ /* 0x080fe200000f0eff */
[----:B------:R-:W-:Y:S01]  /*20670*/  IMAD R31, R32, 0x2, R43 ;  /* 0x00000002201f7824 */ /* 0x000fe200078e022b */
[CC--:B------:R-:W-:Y:S01]  /*20680*/  IADD3 R48, P0, PT, R43.reuse, R2.reuse, RZ ;  /* 0x000000022b307210 */ /* 0x0c0fe20007f1e0ff */
[----:B------:R1:W-:Y:S03]  /*20690*/  STG.E.U8 desc[UR8][R36.64], R179 ;  /* 0x000000b324007986 */ /* 0x0003e6000c101108 */
[----:B------:R-:W-:Y:S02]  /*206a0*/  LEA.HI.X.SX32 R49, R43, R3, 0x1, P0 ;  /* 0x000000032b317211 */ /* 0x000fe400000f0eff */
[----:B------:R-:W-:Y:S01]  /*206b0*/  IADD3 R42, P0, PT, R31, R2, RZ ;  /* 0x000000021f2a7210 */ /* 0x000fe20007f1e0ff */
[----:B------:R2:W-:Y:S01]  /*206c0*/  STG.E.U8 desc[UR8][R38.64], R185 ;  /* 0x000000b926007986 */ /* 0x0005e2000c101108 */
[----:B-1----:R-:W-:Y:S01]  /*206d0*/  LEA.HI R36, R244, 0x2e, RZ, 0x1a ;  /* 0x0000002ef4247811 */ /* 0x002fe200078fd0ff */
[----:B------:R-:W-:-:S02]  /*206e0*/  IMAD R37, R32, 0x2, R31 ;  /* 0x0000000220257824 */ /* 0x000fc400078e021f */
[----:B------:R-:W-:Y:S01]  /*206f0*/  STG.E.U8 desc[UR8][R40.64], R181 ;  /* 0x000000b528007986 */ /* 0x000fe2000c101108 */
[----:B------:R-:W-:Y:S01]  /*20700*/  LEA.HI.X.SX32 R43, R31, R3, 0x1, P0 ;  /* 0x000000031f2b7211 */ /* 0x000fe200000f0eff */
[----:B------:R-:W-:Y:S02]  /*20710*/  IMAD R31, R32, 0x4, R37 ;  /* 0x00000004201f7824 */ /* 0x000fe400078e0225 */
[----:B------:R1:W-:Y:S01]  /*20720*/  STG.E.U8 desc[UR8][R46.64], R177 ;  /* 0x000000b12e007986 */ /* 0x0003e2000c101108 */
[----:B--2---:R-:W-:-:S05]  /*20730*/  IMAD R39, R36, R29, RZ ;  /* 0x0000001d24277224 */ /* 0x004fca00078e02ff */
[----:B------:R-:W-:Y:S02]  /*20740*/  IADD3 R36, P1, PT, R39, R30, RZ ;  /* 0x0000001e27247210 */ /* 0x000fe40007f3e0ff */
[----:B-1----:R-:W-:Y:S01]  /*20750*/  IADD3 R46, P0, PT, R37, R2, RZ ;  /* 0x00000002252e7210 */ /* 0x002fe20007f1e0ff */
[----:B------:R-:W-:-:S03]  /*20760*/  IMAD R41, R32, 0x2, R31 ;  /* 0x0000000220297824 */ /* 0x000fc600078e021f */
[-C--:B------:R-:W-:Y:S02]  /*20770*/  LEA.HI.X.SX32 R47, R37, R3.reuse, 0x1, P0 ;  /* 0x00000003252f7211 */ /* 0x080fe400000f0eff */
[----:B------:R-:W-:Y:S02]  /*20780*/  IADD3 R38, P0, PT, R31, R2, RZ ;  /* 0x000000021f267210 */ /* 0x000fe40007f1e0ff */
[----:B------:R-:W-:Y:S02]  /*20790*/  LEA.HI.X.SX32 R37, R39, R34, 0x1, P1 ;  /* 0x0000002227257211 */ /* 0x000fe400008f0eff */
[-C--:B------:R-:W-:Y:S01]  /*207a0*/  LEA.HI.X.SX32 R39, R31, R3.reuse, 0x1, P0 ;  /* 0x000000031f277211 */ /* 0x080fe200000f0eff */
[----:B------:R-:W-:Y:S01]  /*207b0*/  IMAD R31, R32, 0x2, R41 ;  /* 0x00000002201f7824 */ /* 0x000fe200078e0229 */
[CC--:B------:R-:W-:Y:S01]  /*207c0*/  IADD3 R40, P0, PT, R41.reuse, R2.reuse, RZ ;  /* 0x0000000229287210 */ /* 0x0c0fe20007f1e0ff */
[----:B------:R1:W-:Y:S03]  /*207d0*/  STG.E.U8 desc[UR8][R44.64], R175 ;  /* 0x000000af2c007986 */ /* 0x0003e6000c101108 */
[----:B------:R-:W-:Y:S01]  /*207e0*/  LEA.HI.X.SX32 R41, R41, R3, 0x1, P0 ;  /* 0x0000000329297211 */ /* 0x000fe200000f0eff */
[----:B------:R-:W-:Y:S04]  /*207f0*/  STG.E.U8 desc[UR8][R48.64], R173 ;  /* 0x000000ad30007986 */ /* 0x000fe8000c101108 */
[----:B------:R2:W-:Y:S01]  /*20800*/  STG.E.U8 desc[UR8][R42.64], R171 ;  /* 0x000000ab2a007986 */ /* 0x0005e2000c101108 */
[----:B-1----:R-:W-:-:S04]  /*20810*/  IADD3 R44, P0, PT, R31, R2, RZ ;  /* 0x000000021f2c7210 */ /* 0x002fc80007f1e0ff */
[-C--:B------:R-:W-:Y:S01]  /*20820*/  LEA.HI.X.SX32 R45, R31, R3.reuse, 0x1, P0 ;  /* 0x000000031f2d7211 */ /* 0x080fe200000f0eff */
[C---:B--2---:R-:W-:Y:S01]  /*20830*/  IMAD R43, R32.reuse, 0x2, R31 ;  /* 0x00000002202b7824 */ /* 0x044fe200078e021f */
[----:B------:R1:W-:Y:S03]  /*20840*/  STG.E.U8 desc[UR8][R46.64], R169 ;  /* 0x000000a92e007986 */ /* 0x0003e6000c101108 */
[----:B------:R-:W-:Y:S01]  /*20850*/  IMAD R31, R32, 0x2, R43 ;  /* 0x00000002201f7824 */ /* 0x000fe200078e022b */
[C---:B------:R-:W-:Y:S01]  /*20860*/  IADD3 R42, P0, PT, R43.reuse, R2, RZ ;  /* 0x000000022b2a7210 */ /* 0x040fe20007f1e0ff */
[----:B------:R2:W-:Y:S03]  /*20870*/  STG.E.U8 desc[UR8][R36.64], R167 ;  /* 0x000000a724007986 */ /* 0x0005e6000c101108 */
[----:B------:R-:W-:-:S02]  /*20880*/  LEA.HI.X.SX32 R43, R43, R3, 0x1, P0 ;  /* 0x000000032b2b7211 */ /* 0x000fc400000f0eff */
[CC--:B-1----:R-:W-:Y:S01]  /*20890*/  IADD3 R46, P0, PT, R31.reuse, R2.reuse, RZ ;  /* 0x000000021f2e7210 */ /* 0x0c2fe20007f1e0ff */
[----:B------:R1:W-:Y:S01]  /*208a0*/  STG.E.U8 desc[UR8][R38.64], R165 ;  /* 0x000000a526007986 */ /* 0x0003e2000c101108 */
[C---:B--2---:R-:W-:Y:S02]  /*208b0*/  IMAD R37, R32.reuse, 0x2, R31 ;  /* 0x0000000220257824 */ /* 0x044fe400078e021f */
[----:B------:R-:W-:Y:S02]  /*208c0*/  LEA.HI.X.SX32 R47, R31, R3, 0x1, P0 ;  /* 0x000000031f2f7211 */ /* 0x000fe400000f0eff */
[----:B------:R-:W-:Y:S01]  /*208d0*/  IMAD R31, R32, 0x2, R37 ;  /* 0x00000002201f7824 */ /* 0x000fe200078e0225 */
[----:B------:R2:W-:Y:S01]  /*208e0*/  STG.E.U8 desc[UR8][R40.64], R163 ;  /* 0x000000a328007986 */ /* 0x0005e2000c101108 */
[----:B-1----:R-:W-:-:S03]  /*208f0*/  IADD3 R38, P0, PT, R37, R2, RZ ;  /* 0x0000000225267210 */ /* 0x002fc60007f1e0ff */
[----:B------:R1:W-:Y:S01]  /*20900*/  STG.E.U8 desc[UR8][R44.64], R161 ;  /* 0x000000a12c007986 */ /* 0x0003e2000c101108 */
[----:B------:R-:W-:-:S03]  /*20910*/  LEA.HI.X.SX32 R39, R37, R3, 0x1, P0 ;  /* 0x0000000325277211 */ /* 0x000fc600000f0eff */
[----:B------:R3:W-:Y:S01]  /*20920*/  STG.E.U8 desc[UR8][R42.64], R157 ;  /* 0x0000009d2a007986 */ /* 0x0007e2000c101108 */
[----:B--2---:R-:W-:Y:S01]  /*20930*/  IADD3 R40, P0, PT, R31, R2, RZ ;  /* 0x000000021f287210 */ /* 0x004fe20007f1e0ff */
[----:B-1----:R-:W-:-:S03]  /*20940*/  IMAD R45, R32, 0x4, R31 ;  /* 0x00000004202d7824 */ /* 0x002fc600078e021f */
[----:B------:R-:W-:Y:S02]  /*20950*/  LEA.HI.X.SX32 R41, R31, R3, 0x1, P0 ;  /* 0x000000031f297211 */ /* 0x000fe400000f0eff */
[----:B------:R-:W-:Y:S01]  /*20960*/  LEA.HI R36, R244, 0x3e, RZ, 0x1a ;  /* 0x0000003ef4247811 */ /* 0x000fe200078fd0ff */
[----:B------:R-:W-:Y:S01]  /*20970*/  IMAD R31, R32, 0x2, R45 ;  /* 0x00000002201f7824 */ /* 0x000fe200078e022d */
[CC--:B---3--:R-:W-:Y:S01]  /*20980*/  IADD3 R42, P0, PT, R45.reuse, R2.reuse, RZ ;  /* 0x000000022d2a7210 */ /* 0x0c8fe20007f1e0ff */
[----:B------:R1:W-:Y:S02]  /*20990*/  STG.E.U8 desc[UR8][R46.64], R159 ;  /* 0x0000009f2e007986 */ /* 0x0003e4000c101108 */
[----:B------:R-:W-:Y:S01]  /*209a0*/  IMAD R49, R36, R29, RZ ;  /* 0x0000001d24317224 */ /* 0x000fe200078e02ff */
[----:B------:R-:W-:Y:S02]  /*209b0*/  LEA.HI.X.SX32 R43, R45, R3, 0x1, P0 ;  /* 0x000000032d2b7211 */ /* 0x000fe400000f0eff */
[----:B------:R-:W-:-:S02]  /*209c0*/  IADD3 R44, P0, PT, R31, R2, RZ ;  /* 0x000000021f2c7210 */ /* 0x000fc40007f1e0ff */
[----:B------:R-:W-:Y:S01]  /*209d0*/  IADD3 R36, P1, PT, R49, R30, RZ ;  /* 0x0000001e31247210 */ /* 0x000fe20007f3e0ff */
[----:B-1----:R-:W-:Y:S01]  /*209e0*/  IMAD R47, R32, 0x2, R31 ;  /* 0x00000002202f7824 */ /* 0x002fe200078e021f */
[----:B------:R-:W-:-:S03]  /*209f0*/  LEA.HI.X.SX32 R45, R31, R3, 0x1, P0 ;  /* 0x000000031f2d7211 */ /* 0x000fc600000f0eff */
[C---:B------:R-:W-:Y:S01]  /*20a00*/  IMAD R31, R32.reuse, 0x2, R47 ;  /* 0x00000002201f7824 */ /* 0x040fe200078e022f */
[----:B------:R-:W-:Y:S01]  /*20a10*/  IADD3 R46, P0, PT, R47, R2, RZ ;  /* 0x000000022f2e7210 */ /* 0x000fe20007f1e0ff */
[----:B------:R1:W-:Y:S01]  /*20a20*/  STG.E.U8 desc[UR8][R38.64], R155 ;  /* 0x0000009b26007986 */ /* 0x0003e2000c101108 */
[----:B------:R-:W-:Y:S02]  /*20a30*/  LEA.HI.X.SX32 R37, R49, R34, 0x1, P1 ;  /* 0x0000002231257211 */ /* 0x000fe400008f0eff */
[----:B------:R-:W-:Y:S01]  /*20a40*/  LEA.HI.X.SX32 R47, R47, R3, 0x1, P0 ;  /* 0x000000032f2f7211 */ /* 0x000fe200000f0eff */
[----:B------:R2:W-:Y:S04]  /*20a50*/  STG.E.U8 desc[UR8][R40.64], R153 ;  /* 0x0000009928007986 */ /* 0x0005e8000c101108 */
[----:B------:R3:W-:Y:S01]  /*20a60*/  STG.E.U8 desc[UR8][R36.64], R149 ;  /* 0x0000009524007986 */ /* 0x0007e2000c101108 */
[----:B-1----:R-:W-:Y:S01]  /*20a70*/  IADD3 R38, P0, PT, R31, R2, RZ ;  /* 0x000000021f267210 */ /* 0x002fe20007f1e0ff */
[----:B--2---:R-:W-:-:S03]  /*20a80*/  IMAD R41, R32, 0x2, R31 ;  /* 0x0000000220297824 */ /* 0x004fc600078e021f */
[-C--:B------:R-:W-:Y:S01]  /*20a90*/  LEA.HI.X.SX32 R39, R31, R3.reuse, 0x1, P0 ;  /* 0x000000031f277211 */ /* 0x080fe200000f0eff */
[C---:B------:R-:W-:Y:S01]  /*20aa0*/  IMAD R31, R32.reuse, 0x2, R41 ;  /* 0x00000002201f7824 */ /* 0x040fe200078e0229 */
[CC--:B---3--:R-:W-:Y:S01]  /*20ab0*/  IADD3 R36, P0, PT, R41.reuse, R2.reuse, RZ ;  /* 0x0000000229247210 */ /* 0x0c8fe20007f1e0ff */
[----:B------:R1:W-:Y:S03]  /*20ac0*/  STG.E.U8 desc[UR8][R42.64], R151 ;  /* 0x000000972a007986 */ /* 0x0003e6000c101108 */
[----:B------:R-:W-:Y:S02]  /*20ad0*/  LEA.HI.X.SX32 R37, R41, R3, 0x1, P0 ;  /* 0x0000000329257211 */ /* 0x000fe400000f0eff */
[----:B------:R-:W-:Y:S01]  /*20ae0*/  IADD3 R40, P0, PT, R31, R2, RZ ;  /* 0x000000021f287210 */ /* 0x000fe20007f1e0ff */
[----:B-1----:R-:W-:-:S03]  /*20af0*/  IMAD R43, R32, 0x2, R31 ;  /* 0x00000002202b7824 */ /* 0x002fc600078e021f */
[-C--:B------:R-:W-:Y:S01]  /*20b00*/  LEA.HI.X.SX32 R41, R31, R3.reuse, 0x1, P0 ;  /* 0x000000031f297211 */ /* 0x080fe200000f0eff */
[----:B------:R-:W-:Y:S01]  /*20b10*/  STG.E.U8 desc[UR8][R44.64], R147 ;  /* 0x000000932c007986 */ /* 0x000fe2000c101108 */
[----:B------:R-:W-:Y:S01]  /*20b20*/  IMAD R31, R32, 0x4, R43 ;  /* 0x00000004201f7824 */ /* 0x000fe200078e022b */
[C---:B------:R-:W-:Y:S02]  /*20b30*/  IADD3 R42, P0, PT, R43.reuse, R2, RZ ;  /* 0x000000022b2a7210 */ /* 0x040fe40007f1e0ff */
[----:B------:R1:W-:Y:S01]  /*20b40*/  STG.E.U8 desc[UR8][R46.64], R145 ;  /* 0x000000912e007986 */ /* 0x0003e2000c101108 */
[----:B------:R-:W-:Y:S02]  /*20b50*/  LEA.HI R48, R244, 0x4e, RZ, 0x1a ;  /* 0x0000004ef4307811 */ /* 0x000fe400078fd0ff */
[----:B------:R-:W-:Y:S01]  /*20b60*/  LEA.HI.X.SX32 R43, R43, R3, 0x1, P0 ;  /* 0x000000032b2b7211 */ /* 0x000fe200000f0eff */
[----:B------:R2:W-:Y:S02]  /*20b70*/  STG.E.U8 desc[UR8][R38.64], R143 ;  /* 0x0000008f26007986 */ /* 0x0005e4000c101108 */
[----:B------:R-:W-:-:S02]  /*20b80*/  IMAD R49, R48, R29, RZ ;  /* 0x0000001d30317224 */ /* 0x000fc400078e02ff */
[----:B------:R3:W-:Y:S01]  /*20b90*/  STG.E.U8 desc[UR8][R36.64], R144 ;  /* 0x0000009024007986 */ /* 0x0007e2000c101108 */
[----:B-1----:R-:W-:Y:S01]  /*20ba0*/  IMAD R47, R32, 0x2, R31 ;  /* 0x00000002202f7824 */ /* 0x002fe200078e021f */
[----:B--2---:R-:W-:-:S04]  /*20bb0*/  IADD3 R38, P0, PT, R31, R2, RZ ;  /* 0x000000021f267210 */ /* 0x004fc80007f1e0ff */
[-C--:B------:R-:W-:Y:S01]  /*20bc0*/  LEA.HI.X.SX32 R39, R31, R3.reuse, 0x1, P0 ;  /* 0x000000031f277211 */ /* 0x080fe200000f0eff */
[C---:B------:R-:W-:Y:S01]  /*20bd0*/  IMAD R31, R32.reuse, 0x2, R47 ;  /* 0x00000002201f7824 */ /* 0x040fe200078e022f */
[----:B---3--:R-:W-:Y:S01]  /*20be0*/  IADD3 R36, P0, PT, R47, R2, RZ ;  /* 0x000000022f247210 */ /* 0x008fe20007f1e0ff */
[----:B------:R1:W-:Y:S01]  /*20bf0*/  STG.E.U8 desc[UR8][R40.64], R142 ;  /* 0x0000008e28007986 */ /* 0x0003e2000c101108 */
[----:B------:R-:W-:Y:S02]  /*20c00*/  IADD3 R44, P1, PT, R49, R30, RZ ;  /* 0x0000001e312c7210 */ /* 0x000fe40007f3e0ff */
[-C--:B------:R-:W-:Y:S02]  /*20c10*/  LEA.HI.X.SX32 R37, R47, R3.reuse, 0x1, P0 ;  /* 0x000000032f257211 */ /* 0x080fe400000f0eff */
[----:B------:R-:W-:Y:S02]  /*20c20*/  IADD3 R46, P0, PT, R31, R2, RZ ;  /* 0x000000021f2e7210 */ /* 0x000fe40007f1e0ff */
[----:B------:R-:W-:Y:S01]  /*20c30*/  LEA.HI.X.SX32 R45, R49, R34, 0x1, P1 ;  /* 0x00000022312d7211 */ /* 0x000fe200008f0eff */
[----:B-1----:R-:W-:Y:S01]  /*20c40*/  IMAD R41, R32, 0x2, R31 ;  /* 0x0000000220297824 */ /* 0x002fe200078e021f */
[----:B------:R-:W-:-:S03]  /*20c50*/  LEA.HI.X.SX32 R47, R31, R3, 0x1, P0 ;  /* 0x000000031f2f7211 */ /* 0x000fc600000f0eff */
[C---:B------:R-:W-:Y:S01]  /*20c60*/  IMAD R31, R32.reuse, 0x2, R41 ;  /* 0x00000002201f7824 */ /* 0x040fe200078e0229 */
[CC--:B------:R-:W-:Y:S01]  /*20c70*/  IADD3 R40, P0, PT, R41.reuse, R2.reuse, RZ ;  /* 0x0000000229287210 */ /* 0x0c0fe20007f1e0ff */
[----:B------:R1:W-:Y:S03]  /*20c80*/  STG.E.U8 desc[UR8][R42.64], R82 ;  /* 0x000000522a007986 */ /* 0x0003e6000c101108 */
        /* <DEDUP_REMOVED lines=9> */
[----:B------:R-:W-:Y:S01]  /*20d20*/  LEA.HI.X.SX32 R39, R45, R3, 0x1, P0 ;  /* 0x000000032d277211 */ /* 0x000fe200000f0eff */
[----:B------:R2:W-:Y:S04]  /*20d30*/  STG.E.U8 desc[UR8][R46.64], R80 ;  /* 0x000000502e007986 */ /* 0x0005e8000c101108 */
[----:B------:R3:W-:Y:S01]  /*20d40*/  STG.E.U8 desc[UR8][R40.64], R53 ;  /* 0x0000003528007986 */ /* 0x0007e2000c101108 */
[----:B-1----:R-:W-:Y:S01]  /*20d50*/  IADD3 R36, P0, PT, R31, R2, RZ ;  /* 0x000000021f247210 */ /* 0x002fe20007f1e0ff */
[----:B--2---:R-:W-:-:S03]  /*20d60*/  IMAD R47, R32, 0x4, R31 ;  /* 0x00000004202f7824 */ /* 0x004fc600078e021f */
[-C--:B------:R-:W-:Y:S01]  /*20d70*/  LEA.HI.X.SX32 R37, R31, R3.reuse, 0x1, P0 ;  /* 0x000000031f257211 */ /* 0x080fe200000f0eff */
[----:B------:R-:W-:Y:S01]  /*20d80*/  IMAD R31, R32, 0x2, R47 ;  /* 0x00000002201f7824 */ /* 0x000fe200078e022f */
[CC--:B---3--:R-:W-:Y:S01]  /*20d90*/  IADD3 R40, P0, PT, R47.reuse, R2.reuse, RZ ;  /* 0x000000022f287210 */ /* 0x0c8fe20007f1e0ff */
[----:B------:R1:W-:Y:S01]  /*20da0*/  STG.E.U8 desc[UR8][R42.64], R87 ;  /* 0x000000572a007986 */ /* 0x0003e2000c101108 */
[----:B------:R-:W-:Y:S02]  /*20db0*/  LEA.HI R44, R244, 0x5e, RZ, 0x1a ;  /* 0x0000005ef42c7811 */ /* 0x000fe400078fd0ff */
[----:B------:R-:W-:Y:S01]  /*20dc0*/  LEA.HI.X.SX32 R41, R47, R3, 0x1, P0 ;  /* 0x000000032f297211 */ /* 0x000fe200000f0eff */
[----:B------:R-:W-:Y:S02]  /*20dd0*/  IMAD R47, R32, 0x2, R31 ;  /* 0x00000002202f7824 */ /* 0x000fe400078e021f */
[----:B------:R-:W-:Y:S01]  /*20de0*/  IMAD R49, R44, R29, RZ ;  /* 0x0000001d2c317224 */ /* 0x000fe200078e02ff */
[----:B-1----:R-:W-:-:S04]  /*20df0*/  IADD3 R42, P0, PT, R31, R2, RZ ;  /* 0x000000021f2a7210 */ /* 0x002fc80007f1e0ff */
[-C--:B------:R-:W-:Y:S01]  /*20e00*/  LEA.HI.X.SX32 R43, R31, R3.reuse, 0x1, P0 ;  /* 0x000000031f2b7211 */ /* 0x080fe200000f0eff */
[C---:B------:R-:W-:Y:S01]  /*20e10*/  IMAD R31, R32.reuse, 0x2, R47 ;  /* 0x00000002201f7824 */ /* 0x040fe200078e022f */
[----:B------:R-:W-:Y:S01]  /*20e20*/  IADD3 R46, P0, PT, R47, R2, RZ ;  /* 0x000000022f2e7210 */ /* 0x000fe20007f1e0ff */
[----:B------:R1:W-:Y:S01]  /*20e30*/  STG.E.U8 desc[UR8][R38.64], R86 ;  /* 0x0000005626007986 */ /* 0x0003e2000c101108 */
[----:B------:R-:W-:Y:S02]  /*20e40*/  IADD3 R44, P1, PT, R49, R30, RZ ;  /* 0x0000001e312c7210 */ /* 0x000fe40007f3e0ff */
[----:B------:R-:W-:Y:S01]  /*20e50*/  LEA.HI.X.SX32 R47, R47, R3, 0x1, P0 ;  /* 0x000000032f2f7211 */ /* 0x000fe200000f0eff */
[----:B------:R2:W-:Y:S01]  /*20e60*/  STG.E.U8 desc[UR8][R36.64], R83 ;  /* 0x0000005324007986 */ /* 0x0005e2000c101108 */
[----:B------:R-:W-:Y:S02]  /*20e70*/  LEA.HI.X.SX32 R45, R49, R34, 0x1, P1 ;  /* 0x00000022312d7211 */ /* 0x000fe400008f0eff */
[----:B-1----:R-:W-:Y:S01]  /*20e80*/  IADD3 R38, P0, PT, R31, R2, RZ ;  /* 0x000000021f267210 */ /* 0x002fe20007f1e0ff */
[----:B--2---:R-:W-:-:S03]  /*20e90*/  IMAD R37, R32, 0x2, R31 ;  /* 0x0000000220257824 */ /* 0x004fc600078e021f */
[-C--:B------:R-:W-:Y:S01]  /*20ea0*/  LEA.HI.X.SX32 R39, R31, R3.reuse, 0x1, P0 ;  /* 0x000000031f277211 */ /* 0x080fe200000f0eff */
[----:B------:R-:W-:Y:S01]  /*20eb0*/  STG.E.U8 desc[UR8][R44.64], R54 ;  /* 0x000000362c007986 */ /* 0x000fe2000c101108 */
[C---:B------:R-:W-:Y:S01]  /*20ec0*/  IMAD R31, R32.reuse, 0x2, R37 ;  /* 0x00000002201f7824 */ /* 0x040fe200078e0225 */
[CC--:B------:R-:W-:Y:S02]  /*20ed0*/  IADD3 R36, P0, PT, R37.reuse, R2.reuse, RZ ;  /* 0x0000000225247210 */ /* 0x0c0fe40007f1e0ff */
[----:B------:R1:W-:Y:S02]  /*20ee0*/  STG.E.U8 desc[UR8][R40.64], R94 ;  /* 0x0000005e28007986 */ /* 0x0003e4000c101108 */
[----:B------:R-:W-:Y:S02]  /*20ef0*/  LEA.HI.X.SX32 R37, R37, R3, 0x1, P0 ;  /* 0x0000000325257211 */ /* 0x000fe400000f0eff */
[----:B------:R2:W-:Y:S01]  /*20f00*/  STG.E.U8 desc[UR8][R42.64], R85 ;  /* 0x000000552a007986 */ /* 0x0005e2000c101108 */
[----:B-1----:R-:W-:Y:S01]  /*20f10*/  IADD3 R40, P0, PT, R31, R2, RZ ;  /* 0x000000021f287210 */ /* 0x002fe20007f1e0ff */
[----:B--2---:R-:W-:-:S03]  /*20f20*/  IMAD R43, R32, 0x2, R31 ;  /* 0x00000002202b7824 */ /* 0x004fc600078e021f */
[-C--:B------:R-:W-:Y:S01]  /*20f30*/  LEA.HI.X.SX32 R41, R31, R3.reuse, 0x1, P0 ;  /* 0x000000031f297211 */ /* 0x080fe200000f0eff */
[----:B------:R-:W-:Y:S01]  /*20f40*/  IMAD R31, R32, 0x4, R43 ;  /* 0x00000004201f7824 */ /* 0x000fe200078e022b */
[CC--:B------:R-:W-:Y:S01]  /*20f50*/  IADD3 R42, P0, PT, R43.reuse, R2.reuse, RZ ;  /* 0x000000022b2a7210 */ /* 0x0c0fe20007f1e0ff */
[----:B------:R1:W-:Y:S01]  /*20f60*/  STG.E.U8 desc[UR8][R46.64], R84 ;  /* 0x000000542e007986 */ /* 0x0003e2000c101108 */
[----:B------:R-:W-:Y:S02]  /*20f70*/  LEA.HI R44, R244, 0x6e, RZ, 0x1a ;  /* 0x0000006ef42c7811 */ /* 0x000fe400078fd0ff */
[----:B------:R-:W-:Y:S01]  /*20f80*/  LEA.HI.X.SX32 R43, R43, R3, 0x1, P0 ;  /* 0x000000032b2b7211 */ /* 0x000fe200000f0eff */
[----:B------:R2:W-:Y:S02]  /*20f90*/  STG.E.U8 desc[UR8][R38.64], R55 ;  /* 0x0000003726007986 */ /* 0x0005e4000c101108 */
[----:B------:R-:W-:Y:S02]  /*20fa0*/  IMAD R45, R44, R29, RZ ;  /* 0x0000001d2c2d7224 */ /* 0x000fe400078e02ff */
        /* <DEDUP_REMOVED lines=155> */
[C---:B---3--:R-:W-:Y:S01]  /*21960*/  IADD3 R38, P0, PT, R45.reuse, R2, RZ ;  /* 0x000000022d267210 */ /* 0x048fe20007f1e0ff */
[----:B------:R1:W-:Y:S03]  /*21970*/  STG.E.U8 desc[UR8][R36.64], R118 ;  /* 0x0000007624007986 */ /* 0x0003e6000c101108 */
[----:B------:R-:W-:Y:S01]  /*21980*/  LEA.HI.X.SX32 R39, R45, R3, 0x1, P0 ;  /* 0x000000032d277211 */ /* 0x000fe200000f0eff */
[----:B------:R2:W-:Y:S01]  /*21990*/  STG.E.U8 desc[UR8][R46.64], R117 ;  /* 0x000000752e007986 */ /* 0x0005e2000c101108 */
[----:B------:R-:W-:-:S03]  /*219a0*/  LEA.HI R44, R244, 0xbe, RZ, 0x1a ;  /* 0x000000bef42c7811 */ /* 0x000fc600078fd0ff */
[----:B------:R3:W-:Y:S01]  /*219b0*/  STG.E.U8 desc[UR8][R40.64], R116 ;  /* 0x0000007428007986 */ /* 0x0007e2000c101108 */
[----:B-1----:R-:W-:Y:S01]  /*219c0*/  IADD3 R36, P0, PT, R31, R2, RZ ;  /* 0x000000021f247210 */ /* 0x002fe20007f1e0ff */
[----:B--2---:R-:W-:-:S03]  /*219d0*/  IMAD R47, R32, 0x4, R31 ;  /* 0x00000004202f7824 */ /* 0x004fc600078e021f */
[----:B------:R-:W-:Y:S01]  /*219e0*/  LEA.HI.X.SX32 R37, R31, R3, 0x1, P0 ;  /* 0x000000031f257211 */ /* 0x000fe200000f0eff */
[----:B------:R-:W-:Y:S01]  /*219f0*/  IMAD R31, R32, 0x2, R47 ;  /* 0x00000002201f7824 */ /* 0x000fe200078e022f */
[C---:B---3--:R-:W-:Y:S01]  /*21a00*/  IADD3 R40, P0, PT, R47.reuse, R2, RZ ;  /* 0x000000022f287210 */ /* 0x048fe20007f1e0ff */
[----:B------:R1:W-:Y:S01]  /*21a10*/  STG.E.U8 desc[UR8][R42.64], R132 ;  /* 0x000000842a007986 */ /* 0x0003e2000c101108 */
[----:B------:R-:W-:Y:S02]  /*21a20*/  IMAD R49, R44, R29, RZ ;  /* 0x0000001d2c317224 */ /* 0x000fe400078e02ff */
[----:B------:R-:W-:Y:S01]  /*21a30*/  LEA.HI.X.SX32 R41, R47, R3, 0x1, P0 ;  /* 0x000000032f297211 */ /* 0x000fe200000f0eff */
[----:B------:R-:W-:Y:S02]  /*21a40*/  IMAD R47, R32, 0x2, R31 ;  /* 0x00000002202f7824 */ /* 0x000fe400078e021f */
[----:B------:R-:W-:Y:S02]  /*21a50*/  IADD3 R44, P1, PT, R49, R30, RZ ;  /* 0x0000001e312c7210 */ /* 0x000fe40007f3e0ff */
[----:B-1----:R-:W-:-:S04]  /*21a60*/  IADD3 R42, P0, PT, R31, R2, RZ ;  /* 0x000000021f2a7210 */ /* 0x002fc80007f1e0ff */
[-C--:B------:R-:W-:Y:S01]  /*21a70*/  LEA.HI.X.SX32 R43, R31, R3.reuse, 0x1, P0 ;  /* 0x000000031f2b7211 */ /* 0x080fe200000f0eff */
        /* <DEDUP_REMOVED lines=15> */
[----:B------:R-:W-:Y:S01]  /*21b70*/  IMAD R37, R32, 0x2, R31 ;  /* 0x0000000220257824 */ /* 0x000fe200078e021f */
[----:B------:R2:W-:Y:S01]  /*21b80*/  STG.E.U8 desc[UR8][R42.64], R140 ;  /* 0x0000008c2a007986 */ /* 0x0005e2000c101108 */
[----:B------:R-:W-:Y:S01]  /*21b90*/  IMAD R49, R36, R29, RZ ;  /* 0x0000001d24317224 */ /* 0x000fe200078e02ff */
[----:B-1----:R-:W-:-:S04]  /*21ba0*/  IADD3 R40, P0, PT, R31, R2, RZ ;  /* 0x000000021f287210 */ /* 0x002fc80007f1e0ff */
[-C--:B------:R-:W-:Y:S02]  /*21bb0*/  LEA.HI.X.SX32 R41, R31, R3.reuse, 0x1, P0 ;  /* 0x000000031f297211 */ /* 0x080fe400000f0eff */
[CC--:B--2---:R-:W-:Y:S01]  /*21bc0*/  IADD3 R42, P0, PT, R37.reuse, R2.reuse, RZ ;  /* 0x00000002252a7210 */ /* 0x0c4fe20007f1e0ff */
[C---:B------:R-:W-:Y:S01]  /*21bd0*/  IMAD R31, R32.reuse, 0x4, R37 ;  /* 0x00000004201f7824 */ /* 0x040fe200078e0225 */
[----:B------:R1:W-:Y:S02]  /*21be0*/  STG.E.U8 desc[UR8][R46.64], R138 ;  /* 0x0000008a2e007986 */ /* 0x0003e4000c101108 */
[----:B------:R-:W-:Y:S02]  /*21bf0*/  LEA.HI.X.SX32 R43, R37, R3, 0x1, P0 ;  /* 0x00000003252b7211 */ /* 0x000fe400000f0eff */
[----:B------:R-:W-:Y:S01]  /*21c00*/  STG.E.U8 desc[UR8][R38.64], R137 ;  /* 0x0000008926007986 */ /* 0x000fe2000c101108 */
[----:B------:R-:W-:Y:S01]  /*21c10*/  IMAD R51, R32, 0x2, R31 ;  /* 0x0000000220337824 */ /* 0x000fe200078e021f */
[----:B------:R-:W-:-:S02]  /*21c20*/  IADD3 R48, P0, PT, R31, R2, RZ ;  /* 0x000000021f307210 */ /* 0x000fc40007f1e0ff */
[----:B------:R-:W2:Y:S01]  /*21c30*/  LDS.128 R36, [R28] ;  /* 0x000000001c247984 */ /* 0x000ea20000000c00 */
[----:B-1----:R-:W-:-:S03]  /*21c40*/  IADD3 R46, P1, PT, R49, R30, RZ ;  /* 0x0000001e312e7210 */ /* 0x002fc60007f3e0ff */
[----:B------:R1:W-:Y:S01]  /*21c50*/  STG.E.U8 desc[UR8][R44.64], R141 ;  /* 0x0000008d2c007986 */ /* 0x0003e2000c101108 */
[----:B------:R-:W-:Y:S02]  /*21c60*/  LEA.HI.X.SX32 R47, R49, R34, 0x1, P1 ;  /* 0x00000022312f7211 */ /* 0x000fe400008f0eff */
[----:B------:R-:W-:Y:S01]  /*21c70*/  LEA.HI.X.SX32 R49, R31, R3, 0x1, P0 ;  /* 0x000000031f317211 */ /* 0x000fe200000f0eff */
[----:B------:R-:W-:Y:S01]  /*21c80*/  IMAD R31, R32, 0x2, R51 ;  /* 0x00000002201f7824 */ /* 0x000fe200078e0233 */
[----:B------:R3:W-:Y:S01]  /*21c90*/  STG.E.U8 desc[UR8][R40.64], R136 ;  /* 0x0000008828007986 */ /* 0x0007e2000c101108 */
[----:B-1----:R-:W-:-:S04]  /*21ca0*/  IADD3 R44, P0, PT, R51, R2, RZ ;  /* 0x00000002332c7210 */ /* 0x002fc80007f1e0ff */
[-C--:B------:R-:W-:Y:S01]  /*21cb0*/  LEA.HI.X.SX32 R45, R51, R3.reuse, 0x1, P0 ;  /* 0x00000003332d7211 */ /* 0x080fe200000f0eff */
[C---:B------:R-:W-:Y:S01]  /*21cc0*/  IMAD R51, R32.reuse, 0x2, R31 ;  /* 0x0000000220337824 */ /* 0x040fe200078e021f */
[CC--:B---3--:R-:W-:Y:S01]  /*21cd0*/  IADD3 R40, P0, PT, R31.reuse, R2.reuse, RZ ;  /* 0x000000021f287210 */ /* 0x0c8fe20007f1e0ff */
[----:B------:R1:W-:Y:S03]  /*21ce0*/  STG.E.U8 desc[UR8][R42.64], R134 ;  /* 0x000000862a007986 */ /* 0x0003e6000c101108 */
[----:B------:R-:W-:Y:S01]  /*21cf0*/  LEA.HI.X.SX32 R41, R31, R3, 0x1, P0 ;  /* 0x000000031f297211 */ /* 0x000fe200000f0eff */
[----:B------:R-:W-:Y:S01]  /*21d00*/  IMAD R31, R32, 0x2, R51 ;  /* 0x00000002201f7824 */ /* 0x000fe200078e0233 */
[----:B-1----:R-:W-:-:S04]  /*21d10*/  IADD3 R42, P0, PT, R51, R2, RZ ;  /* 0x00000002332a7210 */ /* 0x002fc80007f1e0ff */
[----:B------:R-:W-:Y:S01]  /*21d20*/  LEA.HI.X.SX32 R43, R51, R3, 0x1, P0 ;  /* 0x00000003332b7211 */ /* 0x000fe200000f0eff */
[C---:B------:R-:W-:Y:S01]  /*21d30*/  IMAD R51, R32.reuse, 0x2, R31 ;  /* 0x0000000220337824 */ /* 0x040fe200078e021f */
[----:B------:R1:W-:Y:S03]  /*21d40*/  STG.E.U8 desc[UR8][R46.64], R113 ;  /* 0x000000712e007986 */ /* 0x0003e6000c101108 */
[----:B------:R-:W-:Y:S01]  /*21d50*/  IMAD R53, R32, 0x2, R51 ;  /* 0x0000000220357824 */ /* 0x000fe200078e0233 */
[----:B------:R-:W-:Y:S01]  /*21d60*/  LEA.HI R50, R244, 0xde, RZ, 0x1a ;  /* 0x000000def4327811 */ /* 0x000fe200078fd0ff */
[----:B------:R3:W-:Y:S04]  /*21d70*/  STG.E.U8 desc[UR8][R48.64], R124 ;  /* 0x0000007c30007986 */ /* 0x0007e8000c101108 */
[----:B------:R-:W-:Y:S01]  /*21d80*/  IMAD R55, R50, R29, RZ ;  /* 0x0000001d32377224 */ /* 0x000fe200078e02ff */
[-C--:B-1----:R-:W-:Y:S01]  /*21d90*/  IADD3 R46, P0, PT, R31, R2.reuse, RZ ;  /* 0x000000021f2e7210 */ /* 0x082fe20007f1e0ff */
[----:B------:R1:W-:Y:S01]  /*21da0*/  STG.E.U8 desc[UR8][R44.64], R130 ;  /* 0x000000822c007986 */ /* 0x0003e2000c101108 */
[----:B---3--:R-:W-:-:S02]  /*21db0*/  IADD3 R48, P1, PT, R53, R2, RZ ;  /* 0x0000000235307210 */ /* 0x008fc40007f3e0ff */
[-C--:B------:R-:W-:Y:S02]  /*21dc0*/  LEA.HI.X.SX32 R47, R31, R3.reuse, 0x1, P0 ;  /* 0x000000031f2f7211 */ /* 0x080fe400000f0eff */
[-C--:B------:R-:W-:Y:S01]  /*21dd0*/  LEA.HI.X.SX32 R49, R53, R3.reuse, 0x1, P1 ;  /* 0x0000000335317211 */ /* 0x080fe200008f0eff */
[C---:B------:R-:W-:Y:S01]  /*21de0*/  IMAD R53, R32.reuse, 0x4, R53 ;  /* 0x0000000420357824 */ /* 0x040fe200078e0235 */
[----:B-1----:R-:W-:Y:S02]  /*21df0*/  IADD3 R44, P0, PT, R51, R2, RZ ;  /* 0x00000002332c7210 */ /* 0x002fe40007f1e0ff */
[----:B------:R-:W-:Y:S01]  /*21e00*/  IADD3 R50, P2, PT, R55, R30, RZ ;  /* 0x0000001e37327210 */ /* 0x000fe20007f5e0ff */
[----:B------:R-:W-:Y:S01]  /*21e10*/  IMAD R31, R32, 0x2, R53 ;  /* 0x00000002201f7824 */ /* 0x000fe200078e0235 */
[----:B------:R-:W-:Y:S02]  /*21e20*/  LEA.HI.X.SX32 R45, R51, R3, 0x1, P0 ;  /* 0x00000003332d7211 */ /* 0x000fe400000f0eff */
[----:B--2---:R-:W-:-:S02]  /*21e30*/  PRMT R89, R36, 0x7773, RZ ;  /* 0x0000777324597816 */ /* 0x004fc400000000ff */
[C---:B------:R-:W-:Y:S02]  /*21e40*/  PRMT R91, R36.reuse, 0x7772, RZ ;  /* 0x00007772245b7816 */ /* 0x040fe400000000ff */
[C---:B------:R-:W-:Y:S02]  /*21e50*/  PRMT R93, R36.reuse, 0x7771, RZ ;  /* 0x00007771245d7816 */ /* 0x040fe400000000ff */
[----:B------:R-:W-:Y:S02]  /*21e60*/  PRMT R95, R36, 0x7770, RZ ;  /* 0x00007770245f7816 */ /* 0x000fe400000000ff */
[----:B------:R-:W-:Y:S01]  /*21e70*/  IADD3 R36, P0, PT, R53, R2, RZ ;  /* 0x0000000235247210 */ /* 0x000fe20007f1e0ff */
[----:B------:R1:W-:Y:S01]  /*21e80*/  STG.E.U8 desc[UR8][R40.64], R128 ;  /* 0x0000008028007986 */ /* 0x0003e2000c101108 */
[----:B------:R-:W-:Y:S02]  /*21e90*/  LEA.HI.X.SX32 R51, R55, R34, 0x1, P2 ;  /* 0x0000002237337211 */ /* 0x000fe400010f0eff */
[C---:B------:R-:W-:Y:S01]  /*21ea0*/  PRMT R81, R37.reuse, 0x7773, RZ ;  /* 0x0000777325517816 */ /* 0x040fe200000000ff */
[----:B------:R-:W-:Y:S01]  /*21eb0*/  STG.E.U8 desc[UR8][R42.64], R129 ;  /* 0x000000812a007986 */ /* 0x000fe2000c101108 */
[----:B------:R-:W-:-:S02]  /*21ec0*/  PRMT R83, R37, 0x7772, RZ ;  /* 0x0000777225537816 */ /* 0x000fc400000000ff */
[C---:B------:R-:W-:Y:S01]  /*21ed0*/  PRMT R85, R37.reuse, 0x7771, RZ ;  /* 0x0000777125557816 */ /* 0x040fe200000000ff */
[----:B------:R-:W-:Y:S01]  /*21ee0*/  STG.E.U8 desc[UR8][R46.64], R135 ;  /* 0x000000872e007986 */ /* 0x000fe2000c101108 */
[----:B------:R-:W-:Y:S02]  /*21ef0*/  PRMT R87, R37, 0x7770, RZ ;  /* 0x0000777025577816 */ /* 0x000fe400000000ff */
[C---:B------:R-:W-:Y:S01]  /*21f00*/  PRMT R61, R38.reuse, 0x7773, RZ ;  /* 0x00007773263d7816 */ /* 0x040fe200000000ff */
[----:B------:R-:W-:Y:S01]  /*21f10*/  STG.E.U8 desc[UR8][R44.64], R127 ;  /* 0x0000007f2c007986 */ /* 0x000fe2000c101108 */
[----:B------:R-:W-:Y:S01]  /*21f20*/  PRMT R63, R38, 0x7772, RZ ;  /* 0x00007772263f7816 */ /* 0x000fe200000000ff */
[----:B-1----:R-:W-:Y:S01]  /*21f30*/  IMAD R41, R32, 0x2, R31 ;  /* 0x0000000220297824 */ /* 0x002fe200078e021f */
[C---:B------:R-:W-:Y:S02]  /*21f40*/  PRMT R69, R38.reuse, 0x7771, RZ ;  /* 0x0000777126457816 */ /* 0x040fe400000000ff */
[----:B------:R-:W-:-:S02]  /*21f50*/  PRMT R71, R38, 0x7770, RZ ;  /* 0x0000777026477816 */ /* 0x000fc400000000ff */
[----:B------:R-:W-:Y:S01]  /*21f60*/  LEA.HI.X.SX32 R37, R53, R3, 0x1, P0 ;  /* 0x0000000335257211 */ /* 0x000fe200000f0eff */
[----:B------:R1:W-:Y:S01]  /*21f70*/  STG.E.U8 desc[UR8][R48.64], R126 ;  /* 0x0000007e30007986 */ /* 0x0003e2000c101108 */
[----:B------:R-:W-:Y:S02]  /*21f80*/  IADD3 R38, P0, PT, R31, R2, RZ ;  /* 0x000000021f267210 */ /* 0x000fe40007f1e0ff */
[C---:B------:R-:W-:Y:S01]  /*21f90*/  PRMT R55, R39.reuse, 0x7773, RZ ;  /* 0x0000777327377816 */ /* 0x040fe200000000ff */
[----:B------:R2:W-:Y:S01]  /*21fa0*/  STG.E.U8 desc[UR8][R50.64], R125 ;  /* 0x0000007d32007986 */ /* 0x0005e2000c101108 */
[C---:B------:R-:W-:Y:S02]  /*21fb0*/  PRMT R53, R39.reuse, 0x7770, RZ ;  /* 0x0000777027357816 */ /* 0x040fe400000000ff */
[C---:B-1----:R-:W-:Y:S02]  /*21fc0*/  PRMT R49, R39.reuse, 0x7771, RZ ;  /* 0x0000777127317816 */ /* 0x042fe400000000ff */
[----:B--2---:R-:W-:-:S02]  /*21fd0*/  PRMT R51, R39, 0x7772, RZ ;  /* 0x0000777227337816 */ /* 0x004fc400000000ff */
[----:B------:R-:W-:Y:S01]  /*21fe0*/  LEA.HI.X.SX32 R39, R31, R3, 0x1, P0 ;  /* 0x000000031f277211 */ /* 0x000fe200000f0eff */
[----:B------:R-:W-:Y:S01]  /*21ff0*/  IMAD R31, R32, 0x2, R41 ;  /* 0x00000002201f7824 */ /* 0x000fe200078e0229 */
[----:B------:R-:W-:-:S03]  /*22000*/  IADD3 R40, P0, PT, R41, R2, RZ ;  /* 0x0000000229287210 */ /* 0x000fc60007f1e0ff */
[----:B------:R-:W-:Y:S01]  /*22010*/  IMAD R45, R32, 0x2, R31 ;  /* 0x00000002202d7824 */ /* 0x000fe200078e021f */
[-C--:B------:R-:W-:Y:S02]  /*22020*/  LEA.HI.X.SX32 R41, R41, R3.reuse, 0x1, P0 ;  /* 0x0000000329297211 */ /* 0x080fe400000f0eff */
[CC--:B------:R-:W-:Y:S02]  /*22030*/  IADD3 R42, P0, PT, R31.reuse, R2.reuse, RZ ;  /* 0x000000021f2a7210 */ /* 0x0c0fe40007f1e0ff */
[----:B------:R-:W-:Y:S02]  /*22040*/  LEA.HI R46, R244, 0xee, RZ, 0x1a ;  /* 0x000000eef42e7811 */ /* 0x000fe400078fd0ff */
[----:B------:R-:W-:Y:S01]  /*22050*/  LEA.HI.X.SX32 R43, R31, R3, 0x1, P0 ;  /* 0x000000031f2b7211 */ /* 0x000fe200000f0eff */
[----:B------:R-:W-:Y:S01]  /*22060*/  IMAD R31, R32, 0x2, R45 ;  /* 0x00000002201f7824 */ /* 0x000fe200078e022d */
[----:B------:R-:W-:Y:S01]  /*22070*/  IADD3 R44, P0, PT, R45, R2, RZ ;  /* 0x000000022d2c7210 */ /* 0x000fe20007f1e0ff */
[----:B------:R1:W-:Y:S01]  /*22080*/  STG.E.U8 desc[UR8][R36.64], R95 ;  /* 0x0000005f24007986 */ /* 0x0003e2000c101108 */
[----:B------:R-:W-:-:S02]  /*22090*/  IMAD R47, R46, R29, RZ ;  /* 0x0000001d2e2f7224 */ /* 0x000fc400078e02ff */
[----:B------:R-:W-:Y:S01]  /*220a0*/  LEA.HI.X.SX32 R45, R45, R3, 0x1, P0 ;  /* 0x000000032d2d7211 */ /* 0x000fe200000f0eff */
[----:B------:R2:W-:Y:S04]  /*220b0*/  STG.E.U8 desc[UR8][R38.64], R93 ;  /* 0x0000005d26007986 */ /* 0x0005e8000c101108 */
[----:B------:R3:W-:Y:S01]  /*220c0*/  STG.E.U8 desc[UR8][R40.64], R91 ;  /* 0x0000005b28007986 */ /* 0x0007e2000c101108 */
[----:B-1----:R-:W-:Y:S01]  /*220d0*/  IADD3 R36, P0, PT, R31, R2, RZ ;  /* 0x000000021f247210 */ /* 0x002fe20007f1e0ff */
[----:B--2---:R-:W-:-:S03]  /*220e0*/  IMAD R39, R32, 0x2, R31 ;  /* 0x0000000220277824 */ /* 0x004fc600078e021f */
[-C--:B------:R-:W-:Y:S02]  /*220f0*/  LEA.HI.X.SX32 R37, R31, R3.reuse, 0x1, P0 ;  /* 0x000000031f257211 */ /* 0x080fe400000f0eff */
[----:B---3--:R-:W-:Y:S01]  /*22100*/  IADD3 R40, P1, PT, R47, R30, RZ ;  /* 0x0000001e2f287210 */ /* 0x008fe20007f3e0ff */
[C---:B------:R-:W-:Y:S01]  /*22110*/  IMAD R31, R32.reuse, 0x4, R39 ;  /* 0x00000004201f7824 */ /* 0x040fe200078e0227 */
[----:B------:R-:W-:Y:S01]  /*22120*/  IADD3 R38, P0, PT, R39, R2, RZ ;  /* 0x0000000227267210 */ /* 0x000fe20007f1e0ff */
[----:B------:R1:W-:Y:S01]  /*22130*/  STG.E.U8 desc[UR8][R42.64], R89 ;  /* 0x000000592a007986 */ /* 0x0003e2000c101108 */
[----:B------:R-:W-:Y:S01]  /*22140*/  LEA.HI.X.SX32 R41, R47, R34, 0x1, P1 ;  /* 0x000000222f297211 */ /* 0x000fe200008f0eff */
[----:B------:R-:W-:Y:S01]  /*22150*/  IMAD R47, R32, 0x2, R31 ;  /* 0x00000002202f7824 */ /* 0x000fe200078e021f */
[----:B------:R-:W-:Y:S01]  /*22160*/  LEA.HI.X.SX32 R39, R39, R3, 0x1, P0 ;  /* 0x0000000327277211 */ /* 0x000fe200000f0eff */
[----:B------:R2:W-:Y:S01]  /*22170*/  STG.E.U8 desc[UR8][R44.64], R87 ;  /* 0x000000572c007986 */ /* 0x0005e2000c101108 */
[----:B-1----:R-:W-:-:S04]  /*22180*/  IADD3 R42, P0, PT, R31, R2, RZ ;  /* 0x000000021f2a7210 */ /* 0x002fc80007f1e0ff */
[-C--:B------:R-:W-:Y:S01]  /*22190*/  LEA.HI.X.SX32 R43, R31, R3.reuse, 0x1, P0 ;  /* 0x000000031f2b7211 */ /* 0x080fe200000f0eff */
[C---:B------:R-:W-:Y:S01]  /*221a0*/  IMAD R31, R32.reuse, 0x2, R47 ;  /* 0x00000002201f7824 */ /* 0x040fe200078e022f */
[CC--:B--2---:R-:W-:Y:S01]  /*221b0*/  IADD3 R44, P0, PT, R47.reuse, R2.reuse, RZ ;  /* 0x000000022f2c7210 */ /* 0x0c4fe20007f1e0ff */
[----:B------:R1:W-:Y:S03]  /*221c0*/  STG.E.U8 desc[UR8][R36.64], R85 ;  /* 0x0000005524007986 */ /* 0x0003e6000c101108 */
[----:B------:R-:W-:Y:S02]  /*221d0*/  LEA.HI.X.SX32 R45, R47, R3, 0x1, P0 ;  /* 0x000000032f2d7211 */ /* 0x000fe400000f0eff */
[----:B------:R-:W-:Y:S01]  /*221e0*/  IADD3 R46, P0, PT, R31, R2, RZ ;  /* 0x000000021f2e7210 */ /* 0x000fe20007f1e0ff */
[----:B-1----:R-:W-:-:S03]  /*221f0*/  IMAD R37, R32, 0x2, R31 ;  /* 0x0000000220257824 */ /* 0x002fc600078e021f */
[-C--:B------:R-:W-:Y:S01]  /*22200*/  LEA.HI.X.SX32 R47, R31, R3.reuse, 0x1, P0 ;  /* 0x000000031f2f7211 */ /* 0x080fe200000f0eff */
[C---:B------:R-:W-:Y:S01]  /*22210*/  IMAD R31, R32.reuse, 0x2, R37 ;  /* 0x00000002201f7824 */ /* 0x040fe200078e0225 */
[CC--:B------:R-:W-:Y:S01]  /*22220*/  IADD3 R36, P0, PT, R37.reuse, R2.reuse, RZ ;  /* 0x0000000225247210 */ /* 0x0c0fe20007f1e0ff */
[----:B------:R1:W-:Y:S03]  /*22230*/  STG.E.U8 desc[UR8][R38.64], R83 ;  /* 0x0000005326007986 */ /* 0x0003e6000c101108 */
[----:B------:R-:W-:Y:S01]  /*22240*/  LEA.HI.X.SX32 R37, R37, R3, 0x1, P0 ;  /* 0x0000000325257211 */ /* 0x000fe200000f0eff */
[----:B------:R2:W-:Y:S01]  /*22250*/  STG.E.U8 desc[UR8][R40.64], R81 ;  /* 0x0000005128007986 */ /* 0x0005e2000c101108 */
[----:B-1----:R-:W-:Y:S01]  /*22260*/  IADD3 R38, P0, PT, R31, R2, RZ ;  /* 0x000000021f267210 */ /* 0x002fe20007f1e0ff */
[----:B--2---:R-:W-:-:S03]  /*22270*/  IMAD R41, R32, 0x2, R31 ;  /* 0x0000000220297824 */ /* 0x004fc600078e021f */
[-C--:B------:R-:W-:Y:S01]  /*22280*/  LEA.HI.X.SX32 R39, R31, R3.reuse, 0x1, P0 ;  /* 0x000000031f277211 */ /* 0x080fe200000f0eff */
[----:B------:R1:W-:Y:S01]  /*22290*/  STG.E.U8 desc[UR8][R42.64], R71 ;  /* 0x000000472a007986 */ /* 0x0003e2000c101108 */
[----:B------:R-:W-:Y:S01]  /*222a0*/  IMAD R31, R32, 0x2, R41 ;  /* 0x00000002201f7824 */ /* 0x000fe200078e0229 */
[CC--:B------:R-:W-:Y:S02]  /*222b0*/  IADD3 R40, P0, PT, R41.reuse, R2.reuse, RZ ;  /* 0x0000000229287210 */ /* 0x0c0fe40007f1e0ff */
[----:B------:R-:W-:Y:S02]  /*222c0*/  STG.E.U8 desc[UR8][R44.64], R69 ;  /* 0x000000452c007986 */ /* 0x000fe4000c101108 */
[----:B------:R-:W-:Y:S02]  /*222d0*/  LEA.HI.X.SX32 R41, R41, R3, 0x1, P0 ;  /* 0x0000000329297211 */ /* 0x000fe400000f0eff */
[----:B------:R2:W-:Y:S01]  /*222e0*/  STG.E.U8 desc[UR8][R46.64], R63 ;  /* 0x0000003f2e007986 */ /* 0x0005e2000c101108 */
[----:B-1----:R-:W-:-:S03]  /*222f0*/  IADD3 R42, P0, PT, R31, R2, RZ ;  /* 0x000000021f2a7210 */ /* 0x002fc60007f1e0ff */
[----:B------:R1:W-:Y:S01]  /*22300*/  STG.E.U8 desc[UR8][R36.64], R61 ;  /* 0x0000003d24007986 */ /* 0x0003e2000c101108 */
[----:B------:R-:W-:Y:S01]  /*22310*/  LEA.HI.X.SX32 R43, R31, R3, 0x1, P0 ;  /* 0x000000031f2b7211 */ /* 0x000fe200000f0eff */
[----:B--2---:R-:W-:-:S04]  /*22320*/  IMAD R47, R32, 0x4, R31 ;  /* 0x00000004202f7824 */ /* 0x004fc800078e021f */
[C---:B------:R-:W-:Y:S01]  /*22330*/  IMAD R31, R32.reuse, 0x2, R47 ;  /* 0x00000002201f7824 */ /* 0x040fe200078e022f */
[CC--:B-1----:R-:W-:Y:S01]  /*22340*/  IADD3 R36, P0, PT, R47.reuse, R2.reuse, RZ ;  /* 0x000000022f247210 */ /* 0x0c2fe20007f1e0ff */
[----:B------:R1:W-:Y:S03]  /*22350*/  STG.E.U8 desc[UR8][R38.64], R53 ;  /* 0x0000003526007986 */ /* 0x0003e6000c101108 */
[----:B------:R-:W-:Y:S01]  /*22360*/  LEA.HI.X.SX32 R37, R47, R3, 0x1, P0 ;  /* 0x000000032f257211 */ /* 0x000fe200000f0eff */
[----:B------:R-:W-:Y:S01]  /*22370*/  IMAD R47, R32, 0x2, R31 ;  /* 0x00000002202f7824 */ /* 0x000fe200078e021f */
[----:B------:R-:W-:Y:S02]  /*22380*/  LEA.HI R48, R244, 0xfe, RZ, 0x1a ;  /* 0x000000fef4307811 */ /* 0x000fe400078fd0ff */
[----:B-1----:R-:W-:-:S03]  /*22390*/  IADD3 R38, P0, PT, R31, R2, RZ ;  /* 0x000000021f267210 */ /* 0x002fc60007f1e0ff */
[----:B------:R-:W-:Y:S01]  /*223a0*/  IMAD R71, R48, R29, RZ ;  /* 0x0000001d30477224 */ /* 0x000fe200078e02ff */
[-C--:B------:R-:W-:Y:S01]  /*223b0*/  LEA.HI.X.SX32 R39, R31, R3.reuse, 0x1, P0 ;  /* 0x000000031f277211 */ /* 0x080fe200000f0eff */
[C---:B------:R-:W-:Y:S01]  /*223c0*/  IMAD R31, R32.reuse, 0x2, R47 ;  /* 0x00000002201f7824 */ /* 0x040fe200078e022f */
[----:B------:R-:W-:Y:S01]  /*223d0*/  IADD3 R46, P0, PT, R47, R2, RZ ;  /* 0x000000022f2e7210 */ /* 0x000fe20007f1e0ff */
[----:B------:R1:W-:Y:S01]  /*223e0*/  STG.E.U8 desc[UR8][R40.64], R49 ;  /* 0x0000003128007986 */ /* 0x0003e2000c101108 */
[----:B------:R-:W-:Y:S02]  /*223f0*/  IADD3 R44, P1, PT, R71, R30, RZ ;  /* 0x0000001e472c7210 */ /* 0x000fe40007f3e0ff */
[----:B------:R-:W-:Y:S01]  /*22400*/  LEA.HI.X.SX32 R47, R47, R3, 0x1, P0 ;  /* 0x000000032f2f7211 */ /* 0x000fe200000f0eff */
[----:B------:R2:W-:Y:S01]  /*22410*/  STG.E.U8 desc[UR8][R42.64], R51 ;  /* 0x000000332a007986 */ /* 0x0005e2000c101108 */
[----:B------:R-:W-:Y:S01]  /*22420*/  LEA.HI.X.SX32 R45, R71, R34, 0x1, P1 ;  /* 0x00000022472d7211 */ /* 0x000fe200008f0eff */
[----:B-1----:R-:W-:Y:S01]  /*22430*/  IMAD R49, R32, 0x2, R31 ;  /* 0x0000000220317824 */ /* 0x002fe200078e021f */
[----:B------:R-:W-:-:S03]  /*22440*/  IADD3 R40, P0, PT, R31, R2, RZ ;  /* 0x000000021f287210 */ /* 0x000fc60007f1e0ff */
[C---:B--2---:R-:W-:Y:S01]  /*22450*/  IMAD R51, R32.reuse, 0x2, R49 ;  /* 0x0000000220337824 */ /* 0x044fe200078e0231 */
[-C--:B------:R-:W-:Y:S02]  /*22460*/  LEA.HI.X.SX32 R41, R31, R3.reuse, 0x1, P0 ;  /* 0x000000031f297211 */ /* 0x080fe400000f0eff */
[CC--:B------:R-:W-:Y:S01]  /*22470*/  IADD3 R42, P0, PT, R49.reuse, R2.reuse, RZ ;  /* 0x00000002312a7210 */ /* 0x0c0fe20007f1e0ff */
[C---:B------:R-:W-:Y:S01]  /*22480*/  IMAD R31, R32.reuse, 0x2, R51 ;  /* 0x00000002201f7824 */ /* 0x040fe200078e0233 */
[----:B------:R-:W-:Y:S02]  /*22490*/  STG.E.U8 desc[UR8][R44.64], R55 ;  /* 0x000000372c007986 */ /* 0x000fe4000c101108 */
[----:B------:R-:W-:Y:S01]  /*224a0*/  LEA.HI.X.SX32 R43, R49, R3, 0x1, P0 ;  /* 0x00000003312b7211 */ /* 0x000fe200000f0eff */
[C---:B------:R-:W-:Y:S01]  /*224b0*/  IMAD R49, R32.reuse, 0x4, R31 ;  /* 0x0000000420317824 */ /* 0x040fe200078e021f */
[----:B------:R1:W-:Y:S03]  /*224c0*/  STG.E.U8 desc[UR8][R36.64], R64 ;  /* 0x0000004024007986 */ /* 0x0003e6000c101108 */
[----:B------:R-:W-:Y:S01]  /*224d0*/  IMAD R53, R32, 0x2, R49 ;  /* 0x0000000220357824 */ /* 0x000fe200078e0231 */
[----:B------:R2:W-:Y:S01]  /*224e0*/  STG.E.U8 desc[UR8][R38.64], R56 ;  /* 0x0000003826007986 */ /* 0x0005e2000c101108 */
[----:B-1----:R-:W-:-:S03]  /*224f0*/  IADD3 R36, P0, PT, R51, R2, RZ ;  /* 0x0000000233247210 */ /* 0x002fc60007f1e0ff */
[----:B------:R1:W-:Y:S01]  /*22500*/  STG.E.U8 desc[UR8][R46.64], R35 ;  /* 0x000000232e007986 */ /* 0x0003e2000c101108 */
[----:B------:R-:W-:Y:S02]  /*22510*/  LEA.HI R44, R244, 0x10e, RZ, 0x1a ;  /* 0x0000010ef42c7811 */ /* 0x000fe400078fd0ff */
[----:B------:R-:W-:Y:S02]  /*22520*/  LEA.HI.X.SX32 R37, R51, R3, 0x1, P0 ;  /* 0x0000000333257211 */ /* 0x000fe400000f0eff */
[----:B--2---:R-:W-:Y:S01]  /*22530*/  IADD3 R38, P0, PT, R31, R2, RZ ;  /* 0x000000021f267210 */ /* 0x004fe20007f1e0ff */
[----:B------:R-:W-:-:S03]  /*22540*/  IMAD R45, R44, R29, RZ ;  /* 0x0000001d2c2d7224 */ /* 0x000fc600078e02ff */
[----:B------:R-:W-:Y:S01]  /*22550*/  LEA.HI.X.SX32 R39, R31, R3, 0x1, P0 ;  /* 0x000000031f277211 */ /* 0x000fe200000f0eff */
[C---:B-1----:R-:W-:Y:S01]  /*22560*/  IMAD R35, R32.reuse, 0x2, R53 ;  /* 0x0000000220237824 */ /* 0x042fe200078e0235 */
[----:B------:R1:W-:Y:S03]  /*22570*/  STG.E.U8 desc[UR8][R40.64], R33 ;  /* 0x0000002128007986 */ /* 0x0003e6000c101108 */
[----:B------:R-:W-:Y:S01]  /*22580*/  IMAD R31, R32, 0x2, R35 ;  /* 0x00000002201f7824 */ /* 0x000fe200078e0223 */
[----:B------:R-:W-:-:S03]  /*22590*/  IADD3 R44, P1, PT, R45, R30, RZ ;  /* 0x0000001e2d2c7210 */ /* 0x000fc60007f3e0ff */
[----:B-1----:R-:W-:Y:S01]  /*225a0*/  IMAD R33, R32, 0x2, R31 ;  /* 0x0000000220217824 */ /* 0x002fe200078e021f */
[----:B------:R-:W-:-:S03]  /*225b0*/  IADD3 R40, P0, PT, R49, R2, RZ ;  /* 0x0000000231287210 */ /* 0x000fc60007f1e0ff */
[C---:B------:R-:W-:Y:S01]  /*225c0*/  IMAD R51, R32.reuse, 0x2, R33 ;  /* 0x0000000220337824 */ /* 0x040fe200078e0221 */
[----:B------:R-:W-:Y:S02]  /*225d0*/  LEA.HI.X.SX32 R45, R45, R34, 0x1, P1 ;  /* 0x000000222d2d7211 */ /* 0x000fe400008f0eff */
[----:B------:R-:W-:Y:S02]  /*225e0*/  IADD3 R46, P1, PT, R53, R2, RZ ;  /* 0x00000002352e7210 */ /* 0x000fe40007f3e0ff */
[-C--:B------:R-:W-:Y:S01]  /*225f0*/  LEA.HI.X.SX32 R41, R49, R3.reuse, 0x1, P0 ;  /* 0x0000000331297211 */ /* 0x080fe200000f0eff */
[----:B------:R-:W-:Y:S01]  /*22600*/  IMAD R49, R32, 0x2, R51 ;  /* 0x0000000220317824 */ /* 0x000fe200078e0233 */
[----:B------:R-:W-:Y:S01]  /*22610*/  STG.E.U8 desc[UR8][R42.64], R65 ;  /* 0x000000412a007986 */ /* 0x000fe2000c101108 */
[----:B------:R-:W-:-:S03]  /*22620*/  LEA.HI.X.SX32 R47, R53, R3, 0x1, P1 ;  /* 0x00000003352f7211 */ /* 0x000fc600008f0eff */
[----:B------:R1:W-:Y:S01]  /*22630*/  STG.E.U8 desc[UR8][R36.64], R58 ;  /* 0x0000003a24007986 */ /* 0x0003e2000c101108 */
[----:B------:R-:W-:-:S03]  /*22640*/  IMAD R53, R32, 0x4, R49 ;  /* 0x0000000420357824 */ /* 0x000fc600078e0231 */
[----:B------:R2:W-:Y:S01]  /*22650*/  STG.E.U8 desc[UR8][R38.64], R59 ;  /* 0x0000003b26007986 */ /* 0x0005e2000c101108 */
[----:B-1----:R-:W-:-:S04]  /*22660*/  IADD3 R36, P0, PT, R35, R2, RZ ;  /* 0x0000000223247210 */ /* 0x002fc80007f1e0ff */
[----:B------:R-:W-:Y:S01]  /*22670*/  LEA.HI.X.SX32 R37, R35, R3, 0x1, P0 ;  /* 0x0000000323257211 */ /* 0x000fe200000f0eff */
[----:B------:R-:W-:Y:S01]  /*22680*/  IMAD R35, R32, 0x2, R53 ;  /* 0x0000000220237824 */ /* 0x000fe200078e0235 */
[----:B--2---:R-:W-:-:S03]  /*22690*/  IADD3 R38, P0, PT, R31, R2, RZ ;  /* 0x000000021f267210 */ /* 0x004fc60007f1e0ff */
[----:B------:R-:W-:Y:S01]  /*226a0*/  IMAD R55, R32, 0x2, R35 ;  /* 0x0000000220377824 */ /* 0x000fe200078e0223 */
[----:B------:R-:W-:-:S03]  /*226b0*/  LEA.HI.X.SX32 R39, R31, R3, 0x1, P0 ;  /* 0x000000031f277211 */ /* 0x000fc600000f0eff */
[----:B------:R-:W-:Y:S01]  /*226c0*/  IMAD R31, R32, 0x2, R55 ;  /* 0x00000002201f7824 */ /* 0x000fe200078e0237 */
[----:B------:R1:W-:Y:S01]  /*226d0*/  STG.E.U8 desc[UR8][R44.64], R57 ;  /* 0x000000392c007986 */ /* 0x0003e2000c101108 */
[----:B------:R-:W-:-:S04]  /*226e0*/  IADD3 R42, P0, PT, R33, R2, RZ ;  /* 0x00000002212a7210 */ /* 0x000fc80007f1e0ff */
[----:B------:R-:W-:Y:S01]  /*226f0*/  LEA.HI.X.SX32 R43, R33, R3, 0x1, P0 ;  /* 0x00000003212b7211 */ /* 0x000fe200000f0eff */
[----:B-1----:R-:W-:-:S04]  /*22700*/  IMAD R57, R32, 0x2, R31 ;  /* 0x0000000220397824 */ /* 0x002fc800078e021f */
[----:B------:R-:W-:-:S04]  /*22710*/  IMAD R33, R32, 0x2, R57 ;  /* 0x0000000220217824 */ /* 0x000fc800078e0239 */
[----:B------:R-:W-:-:S04]  /*22720*/  IMAD R59, R32, 0x2, R33 ;  /* 0x00000002203b7824 */ /* 0x000fc800078e0221 */
[----:B------:R-:W-:-:S04]  /*22730*/  IMAD R61, R32, 0x4, R59 ;  /* 0x00000004203d7824 */ /* 0x000fc800078e023b */
[C---:B------:R-:W-:Y:S01]  /*22740*/  IMAD R63, R32.reuse, 0x2, R61 ;  /* 0x00000002203f7824 */ /* 0x040fe200078e023d */
[----:B------:R1:W-:Y:S03]  /*22750*/  STG.E.U8 desc[UR8][R40.64], R78 ;  /* 0x0000004e28007986 */ /* 0x0003e6000c101108 */
[C---:B------:R-:W-:Y:S01]  /*22760*/  IMAD R65, R32.reuse, 0x2, R63 ;  /* 0x0000000220417824 */ /* 0x040fe200078e023f */
[----:B------:R-:W-:Y:S04]  /*22770*/  STG.E.U8 desc[UR8][R46.64], R72 ;  /* 0x000000482e007986 */ /* 0x000fe8000c101108 */
[----:B------:R2:W-:Y:S01]  /*22780*/  STG.E.U8 desc[UR8][R36.64], R67 ;  /* 0x0000004324007986 */ /* 0x0005e2000c101108 */
[----:B-1----:R-:W-:Y:S01]  /*22790*/  IADD3 R40, P0, PT, R51, R2, RZ ;  /* 0x0000000233287210 */ /* 0x002fe20007f1e0ff */
[----:B--2---:R-:W-:-:S03]  /*227a0*/  IMAD R67, R32, 0x2, R65 ;  /* 0x0000000220437824 */ /* 0x004fc600078e0241 */
[-C--:B------:R-:W-:Y:S01]  /*227b0*/  LEA.HI.X.SX32 R41, R51, R3.reuse, 0x1, P0 ;  /* 0x0000000333297211 */ /* 0x080fe200000f0eff */
[C---:B------:R-:W-:Y:S01]  /*227c0*/  IMAD R69, R32.reuse, 0x2, R67 ;  /* 0x0000000220457824 */ /* 0x040fe200078e0243 */
[C---:B------:R-:W-:Y:S01]  /*227d0*/  IADD3 R36, P0, PT, R49.reuse, R2, RZ ;  /* 0x0000000231247210 */ /* 0x040fe20007f1e0ff */
[----:B------:R-:W-:Y:S02]  /*227e0*/  STG.E.U8 desc[UR8][R38.64], R66 ;  /* 0x0000004226007986 */ /* 0x000fe4000c101108 */
[C---:B------:R-:W-:Y:S01]  /*227f0*/  IMAD R71, R32.reuse, 0x2, R69 ;  /* 0x0000000220477824 */ /* 0x040fe200078e0245 */
[----:B------:R-:W-:Y:S01]  /*22800*/  LEA.HI.X.SX32 R37, R49, R3, 0x1, P0 ;  /* 0x0000000331257211 */ /* 0x000fe200000f0eff */
[----:B------:R-:W-:Y:S04]  /*22810*/  STG.E.U8 desc[UR8][R42.64], R79 ;  /* 0x0000004f2a007986 */ /* 0x000fe8000c101108 */
[----:B------:R1:W-:Y:S04]  /*22820*/  STG.E.U8 desc[UR8][R40.64], R73 ;  /* 0x0000004928007986 */ /* 0x0003e8000c101108 */
[----:B------:R2:W-:Y:S01]  /*22830*/  STG.E.U8 desc[UR8][R36.64], R75 ;  /* 0x0000004b24007986 */ /* 0x0005e2000c101108 */
[----:B-1----:R-:W-:-:S04]  /*22840*/  IMAD R73, R32, 0x2, R71 ;  /* 0x0000000220497824 */ /* 0x002fc800078e0247 */
[----:B--2---:R-:W-:-:S04]  /*22850*/  IMAD R75, R32, 0x4, R73 ;  /* 0x00000004204b7824 */ /* 0x004fc800078e0249 */
[----:B------:R-:W-:-:S04]  /*22860*/  IMAD R79, R32, 0x2, R75 ;  /* 0x00000002204f7824 */ /* 0x000fc800078e024b */
        /* <DEDUP_REMOVED lines=9> */
[----:B------:R-:W-:Y:S01]  /*22900*/  IMAD R101, R32, 0x2, R99 ;  /* 0x0000000220657824 */ /* 0x000fe200078e0263 */
[----:B------:R-:W-:Y:S02]  /*22910*/  LEA.HI R44, R244, 0x11e, RZ, 0x1a ;  /* 0x0000011ef42c7811 */ /* 0x000fe400078fd0ff */
[CC--:B------:R-:W-:Y:S01]  /*22920*/  IADD3 R38, P0, PT, R53.reuse, R2.reuse, RZ ;  /* 0x0000000235267210 */ /* 0x0c0fe20007f1e0ff */
[----:B------:R-:W-:Y:S02]  /*22930*/  IMAD R103, R32, 0x2, R101 ;  /* 0x0000000220677824 */ /* 0x000fe400078e0265 */
[----:B------:R-:W-:Y:S01]  /*22940*/  IMAD R45, R44, R29, RZ ;  /* 0x0000001d2c2d7224 */ /* 0x000fe200078e02ff */
[----:B------:R-:W-:Y:S01]  /*22950*/  LEA.HI.X.SX32 R39, R53, R3, 0x1, P0 ;  /* 0x0000000335277211 */ /* 0x000fe200000f0eff */
[----:B------:R-:W-:Y:S01]  /*22960*/  IMAD R105, R32, 0x2, R103 ;  /* 0x0000000220697824 */ /* 0x000fe200078e0267 */
[----:B------:R-:W-:-:S03]  /*22970*/  IADD3 R42, P0, PT, R35, R2, RZ ;  /* 0x00000002232a7210 */ /* 0x000fc60007f1e0ff */
[C---:B------:R-:W-:Y:S01]  /*22980*/  IMAD R107, R32.reuse, 0x4, R105 ;  /* 0x00000004206b7824 */ /* 0x040fe200078e0269 */
[----:B------:R-:W-:Y:S02]  /*22990*/  IADD3 R44, P1, PT, R45, R30, RZ ;  /* 0x0000001e2d2c7210 */ /* 0x000fe40007f3e0ff */
[-C--:B------:R-:W-:Y:S01]  /*229a0*/  LEA.HI.X.SX32 R43, R35, R3.reuse, 0x1, P0 ;  /* 0x00000003232b7211 */ /* 0x080fe200000f0eff */
[C---:B------:R-:W-:Y:S01]  /*229b0*/  IMAD R109, R32.reuse, 0x2, R107 ;  /* 0x00000002206d7824 */ /* 0x040fe200078e026b */
[----:B------:R-:W-:Y:S02]  /*229c0*/  IADD3 R36, P0, PT, R55, R2, RZ ;  /* 0x0000000237247210 */ /* 0x000fe40007f1e0ff */
[----:B------:R-:W-:Y:S01]  /*229d0*/  LEA.HI.X.SX32 R45, R45, R34, 0x1, P1 ;  /* 0x000000222d2d7211 */ /* 0x000fe200008f0eff */
[----:B------:R-:W-:Y:S01]  /*229e0*/  IMAD R111, R32, 0x2, R109 ;  /* 0x00000002206f7824 */ /* 0x000fe200078e026d */
[----:B------:R-:W-:Y:S02]  /*229f0*/  PRMT R51, R4, 0x7770, RZ ;  /* 0x0000777004337816 */ /* 0x000fe400000000ff */
[----:B------:R-:W-:-:S02]  /*22a00*/  LEA.HI.X.SX32 R37, R55, R3, 0x1, P0 ;  /* 0x0000000337257211 */ /* 0x000fc400000f0eff */
[----:B------:R-:W-:Y:S02]  /*22a10*/  PRMT R49, R4, 0x7771, RZ ;  /* 0x0000777104317816 */ /* 0x000fe400000000ff */
[C---:B------:R-:W-:Y:S01]  /*22a20*/  IADD3 R40, P0, PT, R31.reuse, R2, RZ ;  /* 0x000000021f287210 */ /* 0x040fe20007f1e0ff */
[----:B------:R1:W-:Y:S01]  /*22a30*/  STG.E.U8 desc[UR8][R44.64], R74 ;  /* 0x0000004a2c007986 */ /* 0x0003e2000c101108 */
[----:B------:R-:W-:Y:S02]  /*22a40*/  IMAD R113, R32, 0x2, R111 ;  /* 0x0000000220717824 */ /* 0x000fe400078e026f */
[----:B------:R-:W-:Y:S01]  /*22a50*/  LEA.HI.X.SX32 R41, R31, R3, 0x1, P0 ;  /* 0x000000031f297211 */ /* 0x000fe200000f0eff */
[----:B------:R2:W-:Y:S01]  /*22a60*/  STG.E.U8 desc[UR8][R38.64], R51 ;  /* 0x0000003326007986 */ /* 0x0005e2000c101108 */
[----:B------:R-:W-:-:S03]  /*22a70*/  PRMT R47, R4, 0x7772, RZ ;  /* 0x00007772042f7816 */ /* 0x000fc600000000ff */
[----:B------:R3:W-:Y:S01]  /*22a80*/  STG.E.U8 desc[UR8][R42.64], R49 ;  /* 0x000000312a007986 */ /* 0x0007e2000c101108 */
[----:B------:R-:W-:Y:S01]  /*22a90*/  IMAD R115, R32, 0x2, R113 ;  /* 0x0000000220737824 */ /* 0x000fe200078e0271 */
[----:B------:R-:W-:Y:S02]  /*22aa0*/  PRMT R35, R5, 0x7770, RZ ;  /* 0x0000777005237816 */ /* 0x000fe400000000ff */
[----:B-1----:R-:W-:Y:S02]  /*22ab0*/  PRMT R45, R4, 0x7773, RZ ;  /* 0x00007773042d7816 */ /* 0x002fe400000000ff */
[-C--:B--2---:R-:W-:Y:S02]  /*22ac0*/  IADD3 R38, P0, PT, R57, R2.reuse, RZ ;  /* 0x0000000239267210 */ /* 0x084fe40007f1e0ff */
[----:B---3--:R-:W-:Y:S02]  /*22ad0*/  IADD3 R42, P1, PT, R33, R2, RZ ;  /* 0x00000002212a7210 */ /* 0x008fe40007f3e0ff */
[----:B------:R-:W-:-:S02]  /*22ae0*/  LEA.HI.X.SX32 R39, R57, R3, 0x1, P0 ;  /* 0x0000000339277211 */ /* 0x000fc400000f0eff */
[----:B------:R-:W-:Y:S02]  /*22af0*/  LEA.HI.X.SX32 R43, R33, R3, 0x1, P1 ;  /* 0x00000003212b7211 */ /* 0x000fe400008f0eff */
[----:B------:R-:W-:Y:S01]  /*22b00*/  PRMT R31, R5, 0x7771, RZ ;  /* 0x00007771051f7816 */ /* 0x000fe200000000ff */
[----:B------:R-:W-:Y:S01]  /*22b10*/  STG.E.U8 desc[UR8][R36.64], R47 ;  /* 0x0000002f24007986 */ /* 0x000fe2000c101108 */
[----:B------:R-:W-:Y:S01]  /*22b20*/  LEA.HI R33, R244, 0x1fe, RZ, 0x1a ;  /* 0x000001fef4217811 */ /* 0x000fe200078fd0ff */
[C---:B------:R-:W-:Y:S02]  /*22b30*/  IMAD R117, R32.reuse, 0x2, R115 ;  /* 0x0000000220757824 */ /* 0x040fe400078e0273 */
[----:B------:R-:W-:Y:S02]  /*22b40*/  STG.E.U8 desc[UR8][R40.64], R45 ;  /* 0x0000002d28007986 */ /* 0x000fe4000c101108 */
[----:B------:R-:W-:Y:S02]  /*22b50*/  IMAD R48, R33, R32, RZ ;  /* 0x0000002021307224 */ /* 0x000fe400078e02ff */
[----:B------:R1:W-:Y:S01]  /*22b60*/  STG.E.U8 desc[UR8][R38.64], R35 ;  /* 0x0000002326007986 */ /* 0x0003e2000c101108 */
[----:B------:R-:W-:-:S03]  /*22b70*/  IMAD R119, R32, 0x2, R117 ;  /* 0x0000000220777824 */ /* 0x000fc600078e0275 */
[----:B------:R2:W-:Y:S01]  /*22b80*/  STG.E.U8 desc[UR8][R42.64], R31 ;  /* 0x0000001f2a007986 */ /* 0x0005e2000c101108 */
[----:B------:R-:W-:Y:S01]  /*22b90*/  LEA.HI R49, R244, 0x1de, RZ, 0x1a ;  /* 0x000001def4317811 */ /* 0x000fe200078fd0ff */
[----:B------:R-:W-:Y:S01]  /*22ba0*/  IMAD R123, R32, 0x4, R119 ;  /* 0x00000004207b7824 */ /* 0x000fe200078e0277 */
[C---:B-1----:R-:W-:Y:S02]  /*22bb0*/  LEA.HI R35, R244.reuse, 0x17e, RZ, 0x1a ;  /* 0x0000017ef4237811 */ /* 0x042fe400078fd0ff */
[----:B--2---:R-:W-:-:S03]  /*22bc0*/  LEA.HI R43, R244, 0x19e, RZ, 0x1a ;  /* 0x0000019ef42b7811 */ /* 0x004fc600078fd0ff */
[----:B------:R-:W-:Y:S01]  /*22bd0*/  IMAD R38, R35, R32, RZ ;  /* 0x0000002023267224 */ /* 0x000fe200078e02ff */
[----:B------:R-:W-:Y:S01]  /*22be0*/  IADD3 RZ, P0, PT, R48, R2, RZ ;  /* 0x0000000230ff7210 */ /* 0x000fe20007f1e0ff */
[-C--:B------:R-:W-:Y:S01]  /*22bf0*/  IMAD R35, R43, R32.reuse, RZ ;  /* 0x000000202b237224 */ /* 0x080fe200078e02ff */
[----:B------:R-:W-:Y:S01]  /*22c00*/  LEA.HI R37, R244, 0x15e, RZ, 0x1a ;  /* 0x0000015ef4257811 */ /* 0x000fe200078fd0ff */
[----:B------:R-:W-:Y:S01]  /*22c10*/  IMAD R52, R49, R32, RZ ;  /* 0x0000002031347224 */ /* 0x000fe200078e02ff */
[----:B------:R-:W-:Y:S01]  /*22c20*/  LEA.HI.X.SX32 R49, R48, R3, 0x1, P0 ;  /* 0x0000000330317211 */ /* 0x000fe200000f0eff */
[----:B------:R-:W-:Y:S01]  /*22c30*/  IMAD R127, R32, 0x2, R123 ;  /* 0x00000002207f7824 */ /* 0x000fe200078e027b */
[----:B------:R-:W-:Y:S01]  /*22c40*/  IADD3 RZ, P0, PT, R35, R2, RZ ;  /* 0x0000000223ff7210 */ /* 0x000fe20007f1e0ff */
[----:B------:R-:W-:Y:S01]  /*22c50*/  IMAD R44, R37, R32, RZ ;  /* 0x00000020252c7224 */ /* 0x000fe200078e02ff */
[----:B------:R-:W-:Y:S01]  /*22c60*/  LEA.HI R45, R244, 0x14e, RZ, 0x1a ;  /* 0x0000014ef42d7811 */ /* 0x000fe200078fd0ff */
[----:B------:R-:W-:Y:S01]  /*22c70*/  IMAD R131, R32, 0x2, R127 ;  /* 0x0000000220837824 */ /* 0x000fe200078e027f */
[----:B------:R-:W-:-:S02]  /*22c80*/  LEA.HI R55, R244, 0x1ce, RZ, 0x1a ;  /* 0x000001cef4377811 */ /* 0x000fc400078fd0ff */
[-C--:B------:R-:W-:Y:S01]  /*22c90*/  LEA.HI.X.SX32 R35, R35, R3.reuse, 0x1, P0 ;  /* 0x0000000323237211 */ /* 0x080fe200000f0eff */
[----:B------:R-:W-:Y:S01]  /*22ca0*/  IMAD R46, R45, R32, RZ ;  /* 0x000000202d2e7224 */ /* 0x000fe200078e02ff */
[----:B------:R-:W-:Y:S01]  /*22cb0*/  IADD3 R238, P0, PT, R59, R2, RZ ;  /* 0x000000023bee7210 */ /* 0x000fe20007f1e0ff */
[----:B------:R-:W-:Y:S01]  /*22cc0*/  IMAD R133, R32, 0x2, R131 ;  /* 0x0000000220857824 */ /* 0x000fe200078e0283 */
[----:B------:R-:W-:Y:S01]  /*22cd0*/  LEA.HI R51, R244, 0x1be, RZ, 0x1a ;  /* 0x000001bef4337811 */ /* 0x000fe200078fd0ff */
[----:B------:R-:W-:Y:S01]  /*22ce0*/  IMAD R54, R55, R32, RZ ;  /* 0x0000002037367224 */ /* 0x000fe200078e02ff */
[-C--:B------:R-:W-:Y:S02]  /*22cf0*/  IADD3 RZ, P2, PT, R44, R2.reuse, RZ ;  /* 0x000000022cff7210 */ /* 0x080fe40007f5e0ff */
[----:B------:R-:W-:Y:S02]  /*22d00*/  LEA.HI R47, R244, 0x1ae, RZ, 0x1a ;  /* 0x000001aef42f7811 */ /* 0x000fe400078fd0ff */
[-C--:B------:R-:W-:Y:S01]  /*22d10*/  LEA.HI.X.SX32 R239, R59, R3.reuse, 0x1, P0 ;  /* 0x000000033bef7211 */ /* 0x080fe200000f0eff */
[----:B------:R-:W-:Y:S01]  /*22d20*/  IMAD R59, R32, 0x2, R133 ;  /* 0x00000002203b7824 */ /* 0x000fe200078e0285 */
[----:B------:R-:W-:Y:S01]  /*22d30*/  IADD3 RZ, P3, PT, R46, R2, RZ ;  /* 0x000000022eff7210 */ /* 0x000fe20007f7e0ff */
[----:B------:R-:W-:Y:S01]  /*22d40*/  IMAD R36, R51, R32, RZ ;  /* 0x0000002033247224 */ /* 0x000fe200078e02ff */
[----:B------:R-:W-:-:S02]  /*22d50*/  LEA.HI.X.SX32 R45, R44, R3, 0x1, P2 ;  /* 0x000000032c2d7211 */ /* 0x000fc400010f0eff */
[----:B------:R-:W-:Y:S01]  /*22d60*/  IADD3 RZ, P2, PT, R54, R2, RZ ;  /* 0x0000000236ff7210 */ /* 0x000fe20007f5e0ff */
[----:B------:R-:W-:Y:S01]  /*22d70*/  IMAD R40, R47, R32, RZ ;  /* 0x000000202f287224 */ /* 0x000fe200078e02ff */
[-C--:B------:R-:W-:Y:S01]  /*22d80*/  IADD3 R240, P0, PT, R61, R2.reuse, RZ ;  /* 0x000000023df07210 */ /* 0x080fe20007f1e0ff */
[----:B------:R-:W-:Y:S01]  /*22d90*/  IMAD R137, R32, 0x2, R59 ;  /* 0x0000000220897824 */ /* 0x000fe200078e023b */
[-C--:B------:R-:W-:Y:S02]  /*22da0*/  LEA.HI.X.SX32 R47, R46, R3.reuse, 0x1, P3 ;  /* 0x000000032e2f7211 */ /* 0x080fe400018f0eff */
[-C--:B------:R-:W-:Y:S02]  /*22db0*/  IADD3 RZ, P3, PT, R36, R2.reuse, RZ ;  /* 0x0000000224ff7210 */ /* 0x080fe40007f7e0ff */
[----:B------:R-:W-:Y:S02]  /*22dc0*/  LEA.HI.X.SX32 R55, R54, R3, 0x1, P2 ;  /* 0x0000000336377211 */ /* 0x000fe400010f0eff */
[----:B------:R-:W-:-:S02]  /*22dd0*/  IADD3 R236, P2, PT, R63, R2, RZ ;  /* 0x000000023fec7210 */ /* 0x000fc40007f5e0ff */
[-C--:B------:R-:W-:Y:S01]  /*22de0*/  LEA.HI.X.SX32 R241, R61, R3.reuse, 0x1, P0 ;  /* 0x000000033df17211 */ /* 0x080fe200000f0eff */
[----:B------:R-:W-:Y:S01]  /*22df0*/  IMAD R61, R32, 0x2, R137 ;  /* 0x00000002203d7824 */ /* 0x000fe200078e0289 */
[-C--:B------:R-:W-:Y:S02]  /*22e00*/  LEA.HI.X.SX32 R37, R36, R3.reuse, 0x1, P3 ;  /* 0x0000000324257211 */ /* 0x080fe400018f0eff */
[-C--:B------:R-:W-:Y:S02]  /*22e10*/  IADD3 R234, P3, PT, R65, R2.reuse, RZ ;  /* 0x0000000241ea7210 */ /* 0x080fe40007f7e0ff */
[-C--:B------:R-:W-:Y:S01]  /*22e20*/  LEA.HI.X.SX32 R237, R63, R3.reuse, 0x1, P2 ;  /* 0x000000033fed7211 */ /* 0x080fe200010f0eff */
[C---:B------:R-:W-:Y:S01]  /*22e30*/  IMAD R63, R32.reuse, 0x4, R61 ;  /* 0x00000004203f7824 */ /* 0x040fe200078e023d */
[----:B------:R-:W-:Y:S02]  /*22e40*/  LEA.HI.X.SX32 R235, R65, R3, 0x1, P3 ;  /* 0x0000000341eb7211 */ /* 0x000fe400018f0eff */
[-C--:B------:R-:W-:Y:S01]  /*22e50*/  IADD3 R230, P0, PT, R67, R2.reuse, RZ ;  /* 0x0000000243e67210 */ /* 0x080fe20007f1e0ff */
[----:B------:R-:W-:Y:S01]  /*22e60*/  IMAD R65, R32, 0x2, R63 ;  /* 0x0000000220417824 */ /* 0x000fe200078e023f */
[----:B------:R-:W-:-:S02]  /*22e70*/  IADD3 R154, P2, PT, R69, R2, RZ ;  /* 0x00000002459a7210 */ /* 0x000fc40007f5e0ff */
[-C--:B------:R-:W-:Y:S01]  /*22e80*/  LEA.HI.X.SX32 R231, R67, R3.reuse, 0x1, P0 ;  /* 0x0000000343e77211 */ /* 0x080fe200000f0eff */
[C---:B------:R-:W-:Y:S01]  /*22e90*/  IMAD R67, R32.reuse, 0x2, R65 ;  /* 0x0000000220437824 */ /* 0x040fe200078e0241 */
        /* <DEDUP_REMOVED lines=25> */
[-C--:B------:R-:W-:Y:S02]  /*23030*/  IADD3 R124, P2, PT, R89, R2.reuse, RZ ;  /* 0x00000002597c7210 */ /* 0x080fe40007f5e0ff */
[-C--:B------:R-:W-:Y:S01]  /*23040*/  LEA.HI.X.SX32 R135, R87, R3.reuse, 0x1, P0 ;  /* 0x0000000357877211 */ /* 0x080fe200000f0eff */
[C---:B------:R-:W-:Y:S01]  /*23050*/  IMAD R87, R32.reuse, 0x2, R85 ;  /* 0x0000000220577824 */ /* 0x040fe200078e0255 */
[-C--:B------:R-:W-:Y:S02]  /*23060*/  LEA.HI.X.SX32 R177, R91, R3.reuse, 0x1, P3 ;  /* 0x000000035bb17211 */ /* 0x080fe400018f0eff */
[----:B------:R-:W-:Y:S02]  /*23070*/  LEA.HI.X.SX32 R125, R89, R3, 0x1, P2 ;  /* 0x00000003597d7211 */ /* 0x000fe400010f0eff */
[-C--:B------:R-:W-:Y:S01]  /*23080*/  IADD3 R88, P3, PT, R99, R2.reuse, RZ ;  /* 0x0000000263587210 */ /* 0x080fe20007f7e0ff */
[----:B------:R-:W-:Y:S01]  /*23090*/  IMAD R91, R32, 0x2, R87 ;  /* 0x00000002205b7824 */ /* 0x000fe200078e0257 */
[----:B------:R-:W-:-:S02]  /*230a0*/  IADD3 R202, P2, PT, R97, R2, RZ ;  /* 0x0000000261ca7210 */ /* 0x000fc40007f5e0ff */
[-C--:B------:R-:W-:Y:S02]  /*230b0*/  IADD3 R188, P0, PT, R93, R2.reuse, RZ ;  /* 0x000000025dbc7210 */ /* 0x080fe40007f1e0ff */
[-C--:B------:R-:W-:Y:S02]  /*230c0*/  LEA.HI.X.SX32 R89, R99, R3.reuse, 0x1, P3 ;  /* 0x0000000363597211 */ /* 0x080fe400018f0eff */
[-C--:B------:R-:W-:Y:S01]  /*230d0*/  LEA.HI.X.SX32 R203, R97, R3.reuse, 0x1, P2 ;  /* 0x0000000361cb7211 */ /* 0x080fe200010f0eff */
[C---:B------:R-:W-:Y:S01]  /*230e0*/  IMAD R97, R32.reuse, 0x2, R91 ;  /* 0x0000000220617824 */ /* 0x040fe200078e025b */
[-C--:B------:R-:W-:Y:S02]  /*230f0*/  IADD3 R160, P3, PT, R105, R2.reuse, RZ ;  /* 0x0000000269a07210 */ /* 0x080fe40007f7e0ff */
[----:B------:R-:W-:Y:S02]  /*23100*/  LEA.HI.X.SX32 R189, R93, R3, 0x1, P0 ;  /* 0x000000035dbd7211 */ /* 0x000fe400000f0eff */
[-C--:B------:R-:W-:Y:S01]  /*23110*/  IADD3 R144, P2, PT, R103, R2.reuse, RZ ;  /* 0x0000000267907210 */ /* 0x080fe20007f5e0ff */
[----:B------:R-:W-:Y:S01]  /*23120*/  IMAD R99, R32, 0x4, R97 ;  /* 0x0000000420637824 */ /* 0x000fe200078e0261 */
[----:B------:R-:W-:-:S02]  /*23130*/  IADD3 R138, P0, PT, R101, R2, RZ ;  /* 0x00000002658a7210 */ /* 0x000fc40007f1e0ff */
[-C--:B------:R-:W-:Y:S02]  /*23140*/  LEA.HI.X.SX32 R161, R105, R3.reuse, 0x1, P3 ;  /* 0x0000000369a17211 */ /* 0x080fe400018f0eff */
[-C--:B------:R-:W-:Y:S02]  /*23150*/  IADD3 R120, P3, PT, R111, R2.reuse, RZ ;  /* 0x000000026f787210 */ /* 0x080fe40007f7e0ff */
[-C--:B------:R-:W-:Y:S02]  /*23160*/  LEA.HI.X.SX32 R145, R103, R3.reuse, 0x1, P2 ;  /* 0x0000000367917211 */ /* 0x080fe400010f0eff */
[-C--:B------:R-:W-:Y:S01]  /*23170*/  LEA.HI.X.SX32 R139, R101, R3.reuse, 0x1, P0 ;  /* 0x00000003658b7211 */ /* 0x080fe200000f0eff */
[----:B------:R-:W-:Y:S01]  /*23180*/  IMAD R101, R32, 0x2, R99 ;  /* 0x0000000220657824 */ /* 0x000fe200078e0263 */
[----:B------:R-:W-:Y:S02]  /*23190*/  IADD3 R104, P2, PT, R109, R2, RZ ;  /* 0x000000026d687210 */ /* 0x000fe40007f5e0ff */
[----:B------:R-:W-:-:S02]  /*231a0*/  LEA.HI.X.SX32 R121, R111, R3, 0x1, P3 ;  /* 0x000000036f797211 */ /* 0x000fc400018f0eff */
[-C--:B------:R-:W-:Y:S02]  /*231b0*/  IADD3 R152, P3, PT, R117, R2.reuse, RZ ;  /* 0x0000000275987210 */ /* 0x080fe40007f7e0ff */
[-C--:B------:R-:W-:Y:S01]  /*231c0*/  IADD3 R92, P0, PT, R107, R2.reuse, RZ ;  /* 0x000000026b5c7210 */ /* 0x080fe20007f1e0ff */
[----:B------:R-:W-:Y:S01]  /*231d0*/  IMAD R103, R32, 0x2, R101 ;  /* 0x0000000220677824 */ /* 0x000fe200078e0265 */
[-C--:B------:R-:W-:Y:S02]  /*231e0*/  LEA.HI.X.SX32 R105, R109, R3.reuse, 0x1, P2 ;  /* 0x000000036d697211 */ /* 0x080fe400010f0eff */
[----:B------:R-:W-:Y:S02]  /*231f0*/  IADD3 R128, P2, PT, R115, R2, RZ ;  /* 0x0000000273807210 */ /* 0x000fe40007f5e0ff */
[-C--:B------:R-:W-:Y:S02]  /*23200*/  LEA.HI.X.SX32 R153, R117, R3.reuse, 0x1, P3 ;  /* 0x0000000375997211 */ /* 0x080fe400018f0eff */
[----:B------:R-:W-:-:S02]  /*23210*/  LEA.HI.X.SX32 R93, R107, R3, 0x1, P0 ;  /* 0x000000036b5d7211 */ /* 0x000fc400000f0eff */
[-C--:B------:R-:W-:Y:S01]  /*23220*/  IADD3 R216, P3, PT, R127, R2.reuse, RZ ;  /* 0x000000027fd87210 */ /* 0x080fe20007f7e0ff */
[C---:B------:R-:W-:Y:S01]  /*23230*/  IMAD R107, R32.reuse, 0x2, R103 ;  /* 0x00000002206b7824 */ /* 0x040fe200078e0267 */
[-C--:B------:R-:W-:Y:S02]  /*23240*/  IADD3 R112, P0, PT, R113, R2.reuse, RZ ;  /* 0x0000000271707210 */ /* 0x080fe40007f1e0ff */
[-C--:B------:R-:W-:Y:S02]  /*23250*/  LEA.HI.X.SX32 R129, R115, R3.reuse, 0x1, P2 ;  /* 0x0000000373817211 */ /* 0x080fe400010f0eff */
[----:B------:R-:W-:Y:S02]  /*23260*/  IADD3 R210, P2, PT, R123, R2, RZ ;  /* 0x000000027bd27210 */ /* 0x000fe40007f5e0ff */
[-C--:B------:R-:W-:Y:S01]  /*23270*/  LEA.HI.X.SX32 R217, R127, R3.reuse, 0x1, P3 ;  /* 0x000000037fd97211 */ /* 0x080fe200018f0eff */
[----:B------:R-:W-:Y:S01]  /*23280*/  IMAD R109, R32, 0x2, R107 ;  /* 0x00000002206d7824 */ /* 0x000fe200078e026b */
[----:B------:R-:W-:-:S02]  /*23290*/  LEA.HI.X.SX32 R113, R113, R3, 0x1, P0 ;  /* 0x0000000371717211 */ /* 0x000fc400000f0eff */
[-C--:B------:R-:W-:Y:S02]  /*232a0*/  IADD3 R164, P3, PT, R59, R2.reuse, RZ ;  /* 0x000000023ba47210 */ /* 0x080fe40007f7e0ff */
[-C--:B------:R-:W-:Y:S02]  /*232b0*/  IADD3 R168, P0, PT, R119, R2.reuse, RZ ;  /* 0x0000000277a87210 */ /* 0x080fe40007f1e0ff */
[-C--:B------:R-:W-:Y:S02]  /*232c0*/  LEA.HI.X.SX32 R211, R123, R3.reuse, 0x1, P2 ;  /* 0x000000037bd37211 */ /* 0x080fe400010f0eff */
[----:B------:R-:W-:Y:S02]  /*232d0*/  IADD3 R178, P2, PT, R133, R2, RZ ;  /* 0x0000000285b27210 */ /* 0x000fe40007f5e0ff */
[-C--:B------:R-:W-:Y:S01]  /*232e0*/  LEA.HI.X.SX32 R165, R59, R3.reuse, 0x1, P3 ;  /* 0x000000033ba57211 */ /* 0x080fe200018f0eff */
[----:B------:R-:W-:Y:S01]  /*232f0*/  IMAD R59, R32, 0x2, R109 ;  /* 0x00000002203b7824 */ /* 0x000fe200078e026d */
[----:B------:R-:W-:-:S02]  /*23300*/  LEA.HI.X.SX32 R169, R119, R3, 0x1, P0 ;  /* 0x0000000377a97211 */ /* 0x000fc400000f0eff */
[-C--:B------:R-:W-:Y:S02]  /*23310*/  IADD3 R114, P0, PT, R131, R2.reuse, RZ ;  /* 0x0000000283727210 */ /* 0x080fe40007f1e0ff */
[-C--:B------:R-:W-:Y:S01]  /*23320*/  LEA.HI.X.SX32 R179, R133, R3.reuse, 0x1, P2 ;  /* 0x0000000385b37211 */ /* 0x080fe200010f0eff */
[----:B------:R-:W-:Y:S01]  /*23330*/  IMAD R111, R32, 0x2, R59 ;  /* 0x00000002206f7824 */ /* 0x000fe200078e023b */
[-C--:B------:R-:W-:Y:S02]  /*23340*/  IADD3 R224, P2, PT, R61, R2.reuse, RZ ;  /* 0x000000023de07210 */ /* 0x080fe40007f5e0ff */
[----:B------:R-:W-:Y:S02]  /*23350*/  LEA.HI.X.SX32 R115, R131, R3, 0x1, P0 ;  /* 0x0000000383737211 */ /* 0x000fe400000f0eff */
[-C--:B------:R-:W-:Y:S02]  /*23360*/  IADD3 R226, P0, PT, R137, R2.reuse, RZ ;  /* 0x0000000289e27210 */ /* 0x080fe40007f1e0ff */
[----:B------:R-:W-:-:S02]  /*23370*/  IADD3 R218, P3, PT, R63, R2, RZ ;  /* 0x000000023fda7210 */ /* 0x000fc40007f7e0ff */
[-C--:B------:R-:W-:Y:S01]  /*23380*/  LEA.HI.X.SX32 R225, R61, R3.reuse, 0x1, P2 ;  /* 0x000000033de17211 */ /* 0x080fe200010f0eff */
[C---:B------:R-:W-:Y:S01]  /*23390*/  IMAD R61, R32.reuse, 0x4, R111 ;  /* 0x00000004203d7824 */ /* 0x040fe200078e026f */
[-C--:B------:R-:W-:Y:S02]  /*233a0*/  LEA.HI.X.SX32 R227, R137, R3.reuse, 0x1, P0 ;  /* 0x0000000389e37211 */ /* 0x080fe400000f0eff */
[-C--:B------:R-:W-:Y:S01]  /*233b0*/  LEA.HI.X.SX32 R219, R63, R3.reuse, 0x1, P3 ;  /* 0x000000033fdb7211 */ /* 0x080fe200018f0eff */
[C---:B------:R-:W-:Y:S01]  /*233c0*/  IMAD R63, R32.reuse, 0x2, R61 ;  /* 0x00000002203f7824 */ /* 0x040fe200078e023d */
[-C--:B------:R-:W-:Y:S02]  /*233d0*/  IADD3 R214, P0, PT, R65, R2.reuse, RZ ;  /* 0x0000000241d67210 */ /* 0x080fe40007f1e0ff */
[-C--:B------:R-:W-:Y:S02]  /*233e0*/  IADD3 R212, P2, PT, R67, R2.reuse, RZ ;  /* 0x0000000243d47210 */ /* 0x080fe40007f5e0ff */
[----:B------:R-:W-:Y:S01]  /*233f0*/  LEA.HI.X.SX32 R215, R65, R3, 0x1, P0 ;  /* 0x0000000341d77211 */ /* 0x000fe200000f0eff */
[----:B------:R-:W-:Y:S01]  /*23400*/  IMAD R65, R32, 0x2, R63 ;  /* 0x0000000220417824 */ /* 0x000fe200078e023f */
[----:B------:R-:W-:-:S02]  /*23410*/  IADD3 R208, P3, PT, R69, R2, RZ ;  /* 0x0000000245d07210 */ /* 0x000fc40007f7e0ff */
[-C--:B------:R-:W-:Y:S01]  /*23420*/  LEA.HI.X.SX32 R213, R67, R3.reuse, 0x1, P2 ;  /* 0x0000000343d57211 */ /* 0x080fe200010f0eff */
[C---:B------:R-:W-:Y:S01]  /*23430*/  IMAD R67, R32.reuse, 0x2, R65 ;  /* 0x0000000220437824 */ /* 0x040fe200078e0241 */
[-C--:B------:R-:W-:Y:S02]  /*23440*/  LEA.HI.X.SX32 R209, R69, R3.reuse, 0x1, P3 ;  /* 0x0000000345d17211 */ /* 0x080fe400018f0eff */
[-C--:B------:R-:W-:Y:S01]  /*23450*/  IADD3 R204, P0, PT, R71, R2.reuse, RZ ;  /* 0x0000000247cc7210 */ /* 0x080fe20007f1e0ff */
[C---:B------:R-:W-:Y:S01]  /*23460*/  IMAD R69, R32.reuse, 0x2, R67 ;  /* 0x0000000220457824 */ /* 0x040fe200078e0243 */
[-C--:B------:R-:W-:Y:S02]  /*23470*/  IADD3 R200, P2, PT, R73, R2.reuse, RZ ;  /* 0x0000000249c87210 */ /* 0x080fe40007f5e0ff */
[----:B------:R-:W-:Y:S01]  /*23480*/  LEA.HI.X.SX32 R205, R71, R3, 0x1, P0 ;  /* 0x0000000347cd7211 */ /* 0x000fe200000f0eff */
[----:B------:R-:W-:Y:S01]  /*23490*/  IMAD R71, R32, 0x2, R69 ;  /* 0x0000000220477824 */ /* 0x000fe200078e0245 */
[----:B------:R-:W-:-:S02]  /*234a0*/  IADD3 R198, P3, PT, R75, R2, RZ ;  /* 0x000000024bc67210 */ /* 0x000fc40007f7e0ff */
[-C--:B------:R-:W-:Y:S01]  /*234b0*/  LEA.HI.X.SX32 R201, R73, R3.reuse, 0x1, P2 ;  /* 0x0000000349c97211 */ /* 0x080fe200010f0eff */
[C---:B------:R-:W-:Y:S01]  /*234c0*/  IMAD R73, R32.reuse, 0x2, R71 ;  /* 0x0000000220497824 */ /* 0x040fe200078e0247 */
[-C--:B------:R-:W-:Y:S02]  /*234d0*/  IADD3 R194, P0, PT, R79, R2.reuse, RZ ;  /* 0x000000024fc27210 */ /* 0x080fe40007f1e0ff */
[-C--:B------:R-:W-:Y:S01]  /*234e0*/  LEA.HI.X.SX32 R199, R75, R3.reuse, 0x1, P3 ;  /* 0x000000034bc77211 */ /* 0x080fe200018f0eff */
[C---:B------:R-:W-:Y:S01]  /*234f0*/  IMAD R75, R32.reuse, 0x4, R73 ;  /* 0x00000004204b7824 */ /* 0x040fe200078e0249 */
[-C--:B------:R-:W-:Y:S02]  /*23500*/  IADD3 R192, P2, PT, R81, R2.reuse, RZ ;  /* 0x0000000251c07210 */ /* 0x080fe40007f5e0ff */
[-C--:B------:R-:W-:Y:S02]  /*23510*/  LEA.HI.X.SX32 R195, R79, R3.reuse, 0x1, P0 ;  /* 0x000000034fc37211 */ /* 0x080fe400000f0eff */
[----:B------:R-:W-:Y:S01]  /*23520*/  LEA.HI.X.SX32 R193, R81, R3, 0x1, P2 ;  /* 0x0000000351c17211 */ /* 0x000fe200010f0eff */
[----:B------:R-:W-:Y:S01]  /*23530*/  IMAD R81, R32, 0x2, R75 ;  /* 0x0000000220517824 */ /* 0x000fe200078e024b */
[----:B------:R-:W-:-:S02]  /*23540*/  IADD3 R186, P0, PT, R85, R2, RZ ;  /* 0x0000000255ba7210 */ /* 0x000fc40007f1e0ff */
[-C--:B------:R-:W-:Y:S02]  /*23550*/  IADD3 R190, P3, PT, R83, R2.reuse, RZ ;  /* 0x0000000253be7210 */ /* 0x080fe40007f7e0ff */
[-C--:B------:R-:W-:Y:S02]  /*23560*/  IADD3 R184, P2, PT, R87, R2.reuse, RZ ;  /* 0x0000000257b87210 */ /* 0x080fe40007f5e0ff */
[-C--:B------:R-:W-:Y:S01]  /*23570*/  LEA.HI.X.SX32 R187, R85, R3.reuse, 0x1, P0 ;  /* 0x0000000355bb7211 */ /* 0x080fe200000f0eff */
[C---:B------:R-:W-:Y:S01]  /*23580*/  IMAD R85, R32.reuse, 0x2, R81 ;  /* 0x0000000220557824 */ /* 0x040fe200078e0251 */
[-C--:B------:R-:W-:Y:S02]  /*23590*/  LEA.HI.X.SX32 R191, R83, R3.reuse, 0x1, P3 ;  /* 0x0000000353bf7211 */ /* 0x080fe400018f0eff */
[-C--:B------:R-:W-:Y:S02]  /*235a0*/  IADD3 R182, P3, PT, R91, R2.reuse, RZ ;  /* 0x000000025bb67210 */ /* 0x080fe40007f7e0ff */
[----:B------:R-:W-:Y:S01]  /*235b0*/  LEA.HI.X.SX32 R185, R87, R3, 0x1, P2 ;  /* 0x0000000357b97211 */ /* 0x000fe200010f0eff */
[----:B------:R-:W-:Y:S01]  /*235c0*/  IMAD R87, R32, 0x2, R85 ;  /* 0x0000000220577824 */ /* 0x000fe200078e0255 */
[----:B------:R-:W-:-:S02]  /*235d0*/  IADD3 R180, P0, PT, R97, R2, RZ ;  /* 0x0000000261b47210 */ /* 0x000fc40007f1e0ff */
[-C--:B------:R-:W-:Y:S01]  /*235e0*/  LEA.HI.X.SX32 R183, R91, R3.reuse, 0x1, P3 ;  /* 0x000000035bb77211 */ /* 0x080fe200018f0eff */
[C---:B------:R-:W-:Y:S01]  /*235f0*/  IMAD R91, R32.reuse, 0x2, R87 ;  /* 0x00000002205b7824 */ /* 0x040fe200078e0257 */
[-C--:B------:R-:W-:Y:S02]  /*23600*/  IADD3 R172, P3, PT, R101, R2.reuse, RZ ;  /* 0x0000000265ac7210 */ /* 0x080fe40007f7e0ff */
[-C--:B------:R-:W-:Y:S02]  /*23610*/  LEA.HI.X.SX32 R181, R97, R3.reuse, 0x1, P0 ;  /* 0x0000000361b57211 */ /* 0x080fe400000f0eff */
[-C--:B------:R-:W-:Y:S01]  /*23620*/  IADD3 R170, P0, PT, R103, R2.reuse, RZ ;  /* 0x0000000267aa7210 */ /* 0x080fe20007f1e0ff */
[----:B------:R-:W-:Y:S01]  /*23630*/  IMAD R97, R32, 0x2, R91 ;  /* 0x0000000220617824 */ /* 0x000fe200078e025b */
[----:B------:R-:W-:Y:S02]  /*23640*/  IADD3 R174, P2, PT, R99, R2, RZ ;  /* 0x0000000263ae7210 */ /* 0x000fe40007f5e0ff */
[----:B------:R-:W-:-:S02]  /*23650*/  LEA.HI.X.SX32 R173, R101, R3, 0x1, P3 ;  /* 0x0000000365ad7211 */ /* 0x000fc400018f0eff */
[-C--:B------:R-:W-:Y:S02]  /*23660*/  IADD3 R162, P3, PT, R109, R2.reuse, RZ ;  /* 0x000000026da27210 */ /* 0x080fe40007f7e0ff */
[-C--:B------:R-:W-:Y:S02]  /*23670*/  LEA.HI.X.SX32 R171, R103, R3.reuse, 0x1, P0 ;  /* 0x0000000367ab7211 */ /* 0x080fe400000f0eff */
[-C--:B------:R-:W-:Y:S01]  /*23680*/  LEA.HI.X.SX32 R175, R99, R3.reuse, 0x1, P2 ;  /* 0x0000000363af7211 */ /* 0x080fe200010f0eff */
[----:B------:R-:W-:Y:S01]  /*23690*/  IMAD R99, R32, 0x2, R97 ;  /* 0x0000000220637824 */ /* 0x000fe200078e0261 */
[-C--:B------:R-:W-:Y:S02]  /*236a0*/  IADD3 R158, P0, PT, R59, R2.reuse, RZ ;  /* 0x000000023b9e7210 */ /* 0x080fe40007f1e0ff */
[----:B------:R-:W-:Y:S02]  /*236b0*/  IADD3 R166, P2, PT, R107, R2, RZ ;  /* 0x000000026ba67210 */ /* 0x000fe40007f5e0ff */
[----:B------:R-:W-:-:S02]  /*236c0*/  LEA.HI.X.SX32 R163, R109, R3, 0x1, P3 ;  /* 0x000000036da37211 */ /* 0x000fc400018f0eff */
        /* <DEDUP_REMOVED lines=8> */
[-C--:B------:R-:W-:Y:S02]  /*23750*/  LEA.HI.X.SX32 R157, R111, R3.reuse, 0x1, P2 ;  /* 0x000000036f9d7211 */ /* 0x080fe400010f0eff */
[-C--:B------:R-:W-:Y:S02]  /*23760*/  IADD3 R146, P2, PT, R65, R2.reuse, RZ ;  /* 0x0000000241927210 */ /* 0x080fe40007f5e0ff */
[-C--:B------:R-:W-:Y:S01]  /*23770*/  LEA.HI.X.SX32 R149, R63, R3.reuse, 0x1, P0 ;  /* 0x000000033f957211 */ /* 0x080fe200000f0eff */
[C---:B------:R-:W-:Y:S01]  /*23780*/  IMAD R63, R32.reuse, 0x2, R61 ;  /* 0x00000002203f7824 */ /* 0x040fe200078e023d */
[----:B------:R-:W-:Y:S02]  /*23790*/  IADD3 R142, P3, PT, R67, R2, RZ ;  /* 0x00000002438e7210 */ /* 0x000fe40007f7e0ff */
[-C--:B------:R-:W-:Y:S01]  /*237a0*/  LEA.HI.X.SX32 R147, R65, R3.reuse, 0x1, P2 ;  /* 0x0000000341937211 */ /* 0x080fe200010f0eff */
[----:B------:R-:W-:Y:S01]  /*237b0*/  IMAD R65, R32, 0x2, R63 ;  /* 0x0000000220417824 */ /* 0x000fe200078e023f */
[----:B------:R-:W-:-:S02]  /*237c0*/  LEA.HI.X.SX32 R143, R67, R3, 0x1, P3 ;  /* 0x00000003438f7211 */ /* 0x000fc400018f0eff */
[-C--:B------:R-:W-:Y:S01]  /*237d0*/  IADD3 R82, P0, PT, R69, R2.reuse, RZ ;  /* 0x0000000245527210 */ /* 0x080fe20007f1e0ff */
[C---:B------:R-:W-:Y:S01]  /*237e0*/  IMAD R67, R32.reuse, 0x2, R65 ;  /* 0x0000000220437824 */ /* 0x040fe200078e0241 */
        /* <DEDUP_REMOVED lines=50> */
[C---:B------:R-:W-:Y:S02]  /*23b10*/  LEA.HI R39, R244.reuse, 0x18e, RZ, 0x1a ;  /* 0x0000018ef4277811 */ /* 0x040fe400078fd0ff */
[-C--:B------:R-:W-:Y:S02]  /*23b20*/  LEA.HI.X.SX32 R73, R85, R3.reuse, 0x1, P2 ;  /* 0x0000000355497211 */ /* 0x080fe400010f0eff */
[----:B------:R-:W-:Y:S02]  /*23b30*/  LEA.HI R57, R244, 0x13e, RZ, 0x1a ;  /* 0x0000013ef4397811 */ /* 0x000fe400078fd0ff */
[----:B------:R-:W-:Y:S01]  /*23b40*/  LEA.HI.X.SX32 R63, R61, R3, 0x1, P3 ;  /* 0x000000033d3f7211 */ /* 0x000fe200018f0eff */
[----:B------:R-:W-:Y:S01]  /*23b50*/  IMAD R61, R32, 0x2, R247 ;  /* 0x00000002203d7824 */ /* 0x000fe200078e02f7 */
[----:B------:R-:W-:-:S02]  /*23b60*/  IADD3 R68, P2, PT, R67, R2, RZ ;  /* 0x0000000243447210 */ /* 0x000fc40007f5e0ff */
[-C--:B------:R-:W-:Y:S01]  /*23b70*/  LEA.HI.X.SX32 R59, R81, R3.reuse, 0x1, P0 ;  /* 0x00000003513b7211 */ /* 0x080fe200000f0eff */
[----:B------:R-:W-:Y:S01]  /*23b80*/  IMAD R33, R39, R32, RZ ;  /* 0x0000002027217224 */ /* 0x000fe200078e02ff */
[----:B------:R-:W-:Y:S01]  /*23b90*/  IADD3 R86, P0, PT, R87, R2, RZ ;  /* 0x0000000257567210 */ /* 0x000fe20007f1e0ff */
[----:B------:R-:W-:Y:S01]  /*23ba0*/  IMAD R31, R57, R32, RZ ;  /* 0x00000020391f7224 */ /* 0x000fe200078e02ff */
[C---:B------:R-:W-:Y:S02]  /*23bb0*/  LEA.HI R4, R244.reuse, 0x12e, RZ, 0x1a ;  /* 0x0000012ef4047811 */ /* 0x040fe400078fd0ff */
[----:B------:R-:W-:Y:S02]  /*23bc0*/  LEA.HI R41, R244, 0x16e, RZ, 0x1a ;  /* 0x0000016ef4297811 */ /* 0x000fe400078fd0ff */
[----:B------:R-:W-:Y:S02]  /*23bd0*/  IADD3 R90, P3, PT, R91, R2, RZ ;  /* 0x000000025b5a7210 */ /* 0x000fe40007f7e0ff */
[-C--:B------:R-:W-:Y:S01]  /*23be0*/  LEA.HI.X.SX32 R69, R67, R3.reuse, 0x1, P2 ;  /* 0x0000000343457211 */ /* 0x080fe200010f0eff */
[----:B------:R-:W-:Y:S01]  /*23bf0*/  IMAD R67, R32, 0x2, R61 ;  /* 0x0000000220437824 */ /* 0x000fe200078e023d */
[-C--:B------:R-:W-:Y:S01]  /*23c00*/  LEA.HI.X.SX32 R87, R87, R3.reuse, 0x1, P0 ;  /* 0x0000000357577211 */ /* 0x080fe200000f0eff */
[----:B------:R-:W-:Y:S01]  /*23c10*/  IMAD R42, R41, R32, RZ ;  /* 0x00000020292a7224 */ /* 0x000fe200078e02ff */
[----:B------:R-:W-:Y:S01]  /*23c20*/  LEA.HI.X.SX32 R91, R91, R3, 0x1, P3 ;  /* 0x000000035b5b7211 */ /* 0x000fe200018f0eff */
[----:B------:R-:W-:Y:S01]  /*23c30*/  IMAD R57, R4, R29, RZ ;  /* 0x0000001d04397224 */ /* 0x000fe200078e02ff */
[-C--:B------:R-:W-:Y:S01]  /*23c40*/  IADD3 R84, P0, PT, R71, R2.reuse, RZ ;  /* 0x0000000247547210 */ /* 0x080fe20007f1e0ff */
[----:B------:R-:W-:Y:S01]  /*23c50*/  IMAD R245, R32, 0x2, R67 ;  /* 0x0000000220f57824 */ /* 0x000fe200078e0243 */
[----:B------:R-:W-:-:S02]  /*23c60*/  IADD3 R80, P2, PT, R75, R2, RZ ;  /* 0x000000024b507210 */ /* 0x000fc40007f5e0ff */
[----:B------:R-:W-:Y:S02]  /*23c70*/  LEA.HI R53, R244, 0x1ee, RZ, 0x1a ;  /* 0x000001eef4357811 */ /* 0x000fe400078fd0ff */
[-C--:B------:R-:W-:Y:S02]  /*23c80*/  IADD3 RZ, P1, PT, R33, R2.reuse, RZ ;  /* 0x0000000221ff7210 */ /* 0x080fe40007f3e0ff */
[-C--:B------:R-:W-:Y:S02]  /*23c90*/  IADD3 R74, P3, PT, R247, R2.reuse, RZ ;  /* 0x00000002f74a7210 */ /* 0x080fe40007f7e0ff */
[----:B------:R-:W-:Y:S02]  /*23ca0*/  IADD3 RZ, P4, PT, R31, R2, RZ ;  /* 0x000000021fff7210 */ /* 0x000fe40007f9e0ff */
[-C--:B------:R-:W-:Y:S02]  /*23cb0*/  LEA.HI.X.SX32 R85, R71, R3.reuse, 0x1, P0 ;  /* 0x0000000347557211 */ /* 0x080fe400000f0eff */
[-C--:B------:R-:W-:Y:S01]  /*23cc0*/  LEA.HI.X.SX32 R81, R75, R3.reuse, 0x1, P2 ;  /* 0x000000034b517211 */ /* 0x080fe200010f0eff */
[----:B------:R-:W-:Y:S01]  /*23cd0*/  IMAD R50, R53, R32, RZ ;  /* 0x0000002035327224 */ /* 0x000fe200078e02ff */
[----:B------:R-:W-:-:S02]  /*23ce0*/  LEA.HI.X.SX32 R33, R33, R3, 0x1, P1 ;  /* 0x0000000321217211 */ /* 0x000fc400008f0eff */
[-C--:B------:R-:W-:Y:S02]  /*23cf0*/  LEA.HI.X.SX32 R75, R247, R3.reuse, 0x1, P3 ;  /* 0x00000003f74b7211 */ /* 0x080fe400018f0eff */
[-C--:B------:R-:W-:Y:S01]  /*23d00*/  IADD3 R70, P0, PT, R61, R2.reuse, RZ ;  /* 0x000000023d467210 */ /* 0x080fe20007f1e0ff */
[----:B------:R-:W-:Y:S01]  /*23d10*/  IMAD R32, R32, 0x2, R245 ;  /* 0x0000000220207824 */ /* 0x000fe200078e02f5 */
[-C--:B------:R-:W-:Y:S02]  /*23d20*/  IADD3 RZ, P6, PT, R42, R2.reuse, RZ ;  /* 0x000000022aff7210 */ /* 0x080fe40007fde0ff */
[----:B------:R-:W-:Y:S02]  /*23d30*/  IADD3 RZ, P5, PT, R38, R2, RZ ;  /* 0x0000000226ff7210 */ /* 0x000fe40007fbe0ff */
[----:B------:R-:W-:Y:S02]  /*23d40*/  LEA.HI.X.SX32 R31, R31, R3, 0x1, P4 ;  /* 0x000000031f1f7211 */ /* 0x000fe400020f0eff */
[----:B------:R-:W-:-:S02]  /*23d50*/  IADD3 R56, P1, PT, R57, R30, RZ ;  /* 0x0000001e39387210 */ /* 0x000fc40007f3e0ff */
[-C--:B------:R-:W-:Y:S02]  /*23d60*/  IADD3 R60, P3, PT, R245, R2.reuse, RZ ;  /* 0x00000002f53c7210 */ /* 0x080fe40007f7e0ff */
[----:B------:R-:W-:Y:S02]  /*23d70*/  IADD3 RZ, P4, PT, R40, R2, RZ ;  /* 0x0000000228ff7210 */ /* 0x000fe40007f9e0ff */
[----:B------:R-:W-:Y:S02]  /*23d80*/  PRMT R243, R5, 0x7772, RZ ;  /* 0x0000777205f37816 */ /* 0x000fe400000000ff */
[-C--:B------:R-:W-:Y:S02]  /*23d90*/  LEA.HI.X.SX32 R71, R61, R3.reuse, 0x1, P0 ;  /* 0x000000033d477211 */ /* 0x080fe400000f0eff */
[-C--:B------:R-:W-:Y:S02]  /*23da0*/  LEA.HI.X.SX32 R43, R42, R3.reuse, 0x1, P6 ;  /* 0x000000032a2b7211 */ /* 0x080fe400030f0eff */
[----:B------:R-:W-:-:S02]  /*23db0*/  LEA.HI.X.SX32 R39, R38, R3, 0x1, P5 ;  /* 0x0000000326277211 */ /* 0x000fc400028f0eff */
[-C--:B------:R-:W-:Y:S02]  /*23dc0*/  LEA.HI.X.SX32 R61, R245, R3.reuse, 0x1, P3 ;  /* 0x00000003f53d7211 */ /* 0x080fe400018f0eff */
[----:B------:R-:W-:Y:S02]  /*23dd0*/  LEA.HI.X.SX32 R57, R57, R34, 0x1, P1 ;  /* 0x0000002239397211 */ /* 0x000fe400008f0eff */
[----:B------:R-:W-:Y:S02]  /*23de0*/  PRMT R247, R5, 0x7773, RZ ;  /* 0x0000777305f77816 */ /* 0x000fe400000000ff */
[-C--:B------:R-:W-:Y:S02]  /*23df0*/  IADD3 RZ, P6, PT, R52, R2.reuse, RZ ;  /* 0x0000000234ff7210 */ /* 0x080fe40007fde0ff */
[----:B------:R-:W-:Y:S02]  /*23e00*/  IADD3 RZ, P5, PT, R50, R2, RZ ;  /* 0x0000000232ff7210 */ /* 0x000fe40007fbe0ff */
[----:B------:R-:W-:-:S02]  /*23e10*/  LEA.HI.X.SX32 R41, R40, R3, 0x1, P4 ;  /* 0x0000000328297211 */ /* 0x000fc400020f0eff */
[-C--:B------:R-:W-:Y:S02]  /*23e20*/  IADD3 R66, P2, PT, R67, R2.reuse, RZ ;  /* 0x0000000243427210 */ /* 0x080fe40007f5e0ff */
[----:B------:R-:W-:Y:S02]  /*23e30*/  PRMT R245, R6, 0x7770, RZ ;  /* 0x0000777006f57816 */ /* 0x000fe400000000ff */
[----:B------:R-:W-:Y:S02]  /*23e40*/  IADD3 R2, P4, PT, R32, R2, RZ ;  /* 0x0000000220027210 */ /* 0x000fe40007f9e0ff */
[----:B------:R-:W-:Y:S01]  /*23e50*/  PRMT R5, R6, 0x7771, RZ ;  /* 0x0000777106057816 */ /* 0x000fe200000000ff */
[----:B------:R-:W-:Y:S01]  /*23e60*/  STG.E.U8 desc[UR8][R238.64], R243 ;  /* 0x000000f3ee007986 */ /* 0x000fe2000c101108 */
[----:B------:R-:W-:Y:S02]  /*23e70*/  LEA.HI R40, R244, 0x1ce, RZ, 0x1a ;  /* 0x000001cef4287811 */ /* 0x000fe400078fd0ff */
[-C--:B------:R-:W-:Y:S01]  /*23e80*/  LEA.HI.X.SX32 R53, R52, R3.reuse, 0x1, P6 ;  /* 0x0000000334357211 */ /* 0x080fe200030f0eff */
[----:B------:R-:W-:Y:S01]  /*23e90*/  STG.E.U8 desc[UR8][R56.64], R247 ;  /* 0x000000f738007986 */ /* 0x000fe2000c101108 */
[----:B------:R-:W-:-:S02]  /*23ea0*/  LEA.HI.X.SX32 R51, R50, R3, 0x1, P5 ;  /* 0x0000000332337211 */ /* 0x000fc400028f0eff */
[-C--:B------:R-:W-:Y:S01]  /*23eb0*/  LEA.HI.X.SX32 R67, R67, R3.reuse, 0x1, P2 ;  /* 0x0000000343437211 */ /* 0x080fe200010f0eff */
[----:B------:R-:W-:Y:S01]  /*23ec0*/  STG.E.U8 desc[UR8][R240.64], R245 ;  /* 0x000000f5f0007986 */ /* 0x000fe2000c101108 */
[----:B------:R-:W-:Y:S02]  /*23ed0*/  LEA.HI.X.SX32 R3, R32, R3, 0x1, P4 ;  /* 0x0000000320037211 */ /* 0x000fe400020f0eff */
[C---:B------:R-:W-:Y:S01]  /*23ee0*/  LEA.HI R46, R244.reuse, 0x1fe, RZ, 0x1a ;  /* 0x000001fef42e7811 */ /* 0x040fe200078fd0ff */
[----:B------:R1:W-:Y:S01]  /*23ef0*/  STG.E.U8 desc[UR8][R236.64], R5 ;  /* 0x00000005ec007986 */ /* 0x0003e2000c101108 */
[C---:B------:R-:W-:Y:S02]  /*23f00*/  LEA.HI R44, R244.reuse, 0x1ee, RZ, 0x1a ;  /* 0x000001eef42c7811 */ /* 0x040fe400078fd0ff */
[C---:B------:R-:W-:Y:S02]  /*23f10*/  LEA.HI R4, R244.reuse, 0x1ae, RZ, 0x1a ;  /* 0x000001aef4047811 */ /* 0x040fe400078fd0ff */
[----:B------:R-:W-:-:S02]  /*23f20*/  LEA.HI R32, R244, 0x17e, RZ, 0x1a ;  /* 0x0000017ef4207811 */ /* 0x000fc400078fd0ff */
[C---:B------:R-:W-:Y:S02]  /*23f30*/  LEA.HI R42, R244.reuse, 0x1de, RZ, 0x1a ;  /* 0x000001def42a7811 */ /* 0x040fe400078fd0ff */
[C---:B------:R-:W-:Y:S02]  /*23f40*/  LEA.HI R48, R244.reuse, 0x14e, RZ, 0x1a ;  /* 0x0000014ef4307811 */ /* 0x040fe400078fd0ff */
[----:B------:R-:W-:Y:S01]  /*23f50*/  LEA.HI R50, R244, 0x15e, RZ, 0x1a ;  /* 0x0000015ef4327811 */ /* 0x000fe200078fd0ff */
[----:B-1----:R-:W-:Y:S01]  /*23f60*/  IMAD R5, R40, R29, RZ ;  /* 0x0000001d28057224 */ /* 0x002fe200078e02ff */
[C---:B------:R-:W-:Y:S02]  /*23f70*/  LEA.HI R52, R244.reuse, 0x16e, RZ, 0x1a ;  /* 0x0000016ef4347811 */ /* 0x040fe400078fd0ff */
[C---:B------:R-:W-:Y:S02]  /*23f80*/  LEA.HI R34, R244.reuse, 0x1be, RZ, 0x1a ;  /* 0x000001bef4227811 */ /* 0x040fe400078fd0ff */
[----:B------:R-:W-:-:S02]  /*23f90*/  LEA.HI R36, R244, 0x19e, RZ, 0x1a ;  /* 0x0000019ef4247811 */ /* 0x000fc400078fd0ff */
[C---:B------:R-:W-:Y:S02]  /*23fa0*/  LEA.HI R38, R244.reuse, 0x18e, RZ, 0x1a ;  /* 0x0000018ef4267811 */ /* 0x040fe400078fd0ff */
[----:B------:R-:W-:Y:S01]  /*23fb0*/  LEA.HI R40, R244, 0x13e, RZ, 0x1a ;  /* 0x0000013ef4287811 */ /* 0x000fe200078fd0ff */
        /* <DEDUP_REMOVED lines=11> */
[----:B------:R-:W-:Y:S02]  /*24070*/  IMAD R29, R40, R29, RZ ;  /* 0x0000001d281d7224 */ /* 0x000fe400078e02ff */
[--C-:B------:R-:W-:Y:S01]  /*24080*/  IMAD.IADD R54, R5, 0x1, R30.reuse ;  /* 0x0000000105367824 */ /* 0x100fe200078e021e */
[C---:B------:R-:W-:Y:S01]  /*24090*/  PRMT R5, R6.reuse, 0x7772, RZ ;  /* 0x0000777206057816 */ /* 0x040fe200000000ff */
[--C-:B------:R-:W-:Y:S01]  /*240a0*/  IMAD.IADD R48, R239, 0x1, R30.reuse ;  /* 0x00000001ef307824 */ /* 0x100fe200078e021e */
[----:B------:R-:W-:Y:S01]  /*240b0*/  PRMT R239, R6, 0x7773, RZ ;  /* 0x0000777306ef7816 */ /* 0x000fe200000000ff */
[--C-:B------:R-:W-:Y:S01]  /*240c0*/  IMAD.IADD R50, R237, 0x1, R30.reuse ;  /* 0x00000001ed327824 */ /* 0x100fe200078e021e */
[----:B------:R-:W-:Y:S01]  /*240d0*/  PRMT R237, R7, 0x7770, RZ ;  /* 0x0000777007ed7816 */ /* 0x000fe200000000ff */
[--C-:B------:R-:W-:Y:S01]  /*240e0*/  IMAD.IADD R52, R57, 0x1, R30.reuse ;  /* 0x0000000139347824 */ /* 0x100fe200078e021e */
[----:B------:R-:W-:Y:S01]  /*240f0*/  PRMT R57, R7, 0x7771, RZ ;  /* 0x0000777107397816 */ /* 0x000fe200000000ff */
[----:B------:R-:W-:-:S02]  /*24100*/  IMAD.IADD R46, R241, 0x1, R30 ;  /* 0x00000001f12e7824 */ /* 0x000fc400078e021e */
[--C-:B------:R-:W-:Y:S02]  /*24110*/  IMAD.IADD R44, R243, 0x1, R30.reuse ;  /* 0x00000001f32c7824 */ /* 0x100fe400078e021e */
[--C-:B------:R-:W-:Y:S02]  /*24120*/  IMAD.IADD R42, R245, 0x1, R30.reuse ;  /* 0x00000001f52a7824 */ /* 0x100fe400078e021e */
[--C-:B------:R-:W-:Y:S02]  /*24130*/  IMAD.IADD R40, R247, 0x1, R30.reuse ;  /* 0x00000001f7287824 */ /* 0x100fe400078e021e */
[--C-:B------:R-:W-:Y:S02]  /*24140*/  IMAD.IADD R38, R249, 0x1, R30.reuse ;  /* 0x00000001f9267824 */ /* 0x100fe400078e021e */
[--C-:B------:R-:W-:Y:S02]  /*24150*/  IMAD.IADD R36, R251, 0x1, R30.reuse ;  /* 0x00000001fb247824 */ /* 0x100fe400078e021e */
[----:B------:R-:W-:-:S02]  /*24160*/  IMAD.IADD R34, R4, 0x1, R30 ;  /* 0x0000000104227824 */ /* 0x000fc400078e021e */
[--C-:B------:R-:W-:Y:S02]  /*24170*/  IMAD.IADD R32, R32, 0x1, R30.reuse ;  /* 0x0000000120207824 */ /* 0x100fe400078e021e */
[----:B------:R-:W-:Y:S01]  /*24180*/  IMAD.IADD R30, R29, 0x1, R30 ;  /* 0x000000011d1e7824 */ /* 0x000fe200078e021e */
[C---:B------:R-:W-:Y:S01]  /*24190*/  PRMT R29, R7.reuse, 0x7772, RZ ;  /* 0x00007772071d7816 */ /* 0x040fe200000000ff */
[----:B------:R1:W-:Y:S01]  /*241a0*/  STG.E.U8 desc[UR8][R234.64], R5 ;  /* 0x00000005ea007986 */ /* 0x0003e2000c101108 */
[----:B------:R-:W-:Y:S02]  /*241b0*/  PRMT R247, R7, 0x7773, RZ ;  /* 0x0000777307f77816 */ /* 0x000fe400000000ff */
[C---:B------:R-:W-:Y:S01]  /*241c0*/  PRMT R4, R8.reuse, 0x7773, RZ ;  /* 0x0000777308047816 */ /* 0x040fe200000000ff */
[----:B------:R2:W-:Y:S01]  /*241d0*/  STG.E.U8 desc[UR8][R230.64], R239 ;  /* 0x000000efe6007986 */ /* 0x0005e2000c101108 */
[C---:B------:R-:W-:Y:S02]  /*241e0*/  PRMT R249, R8.reuse, 0x7772, RZ ;  /* 0x0000777208f97816 */ /* 0x040fe400000000ff */
[C---:B------:R-:W-:Y:S01]  /*241f0*/  PRMT R251, R8.reuse, 0x7771, RZ ;  /* 0x0000777108fb7816 */ /* 0x040fe200000000ff */
[----:B------:R-:W-:Y:S01]  /*24200*/  STG.E.U8 desc[UR8][R154.64], R237 ;  /* 0x000000ed9a007986 */ /* 0x000fe2000c101108 */
[----:B------:R-:W-:-:S03]  /*24210*/  PRMT R8, R8, 0x7770, RZ ;  /* 0x0000777008087816 */ /* 0x000fc600000000ff */
[----:B------:R-:W-:Y:S01]  /*24220*/  STG.E.U8 desc[UR8][R232.64], R57 ;  /* 0x00000039e8007986 */ /* 0x000fe2000c101108 */
[----:B-1----:R-:W-:-:S03]  /*24230*/  PRMT R234, R9, 0x7771, RZ ;  /* 0x0000777109ea7816 */ /* 0x002fc600000000ff */
[----:B------:R1:W-:Y:S01]  /*24240*/  STG.E.U8 desc[UR8][R228.64], R29 ;  /* 0x0000001de4007986 */ /* 0x0003e2000c101108 */
[----:B--2---:R-:W-:-:S03]  /*24250*/  PRMT R230, R9, 0x7770, RZ ;  /* 0x0000777009e67816 */ /* 0x004fc600000000ff */
[----:B------:R-:W-:Y:S01]  /*24260*/  STG.E.U8 desc[UR8][R30.64], R247 ;  /* 0x000000f71e007986 */ /* 0x000fe2000c101108 */
[----:B------:R-:W-:-:S03]  /*24270*/  PRMT R56, R9, 0x7772, RZ ;  /* 0x0000777209387816 */ /* 0x000fc600000000ff */
[----:B------:R-:W-:Y:S01]  /*24280*/  STG.E.U8 desc[UR8][R94.64], R8 ;  /* 0x000000085e007986 */ /* 0x000fe2000c101108 */
[----:B------:R-:W-:-:S03]  /*24290*/  PRMT R5, R9, 0x7773, RZ ;  /* 0x0000777309057816 */ /* 0x000fc600000000ff */
[----:B------:R2:W-:Y:S01]  /*242a0*/  STG.E.U8 desc[UR8][R196.64], R251 ;  /* 0x000000fbc4007986 */ /* 0x0005e2000c101108 */
[----:B------:R-:W-:-:S03]  /*242b0*/  PRMT R231, R10, 0x7770, RZ ;  /* 0x000077700ae77816 */ /* 0x000fc600000000ff */
[----:B------:R3:W-:Y:S01]  /*242c0*/  STG.E.U8 desc[UR8][R206.64], R249 ;  /* 0x000000f9ce007986 */ /* 0x0007e2000c101108 */
[----:B-1----:R-:W-:-:S03]  /*242d0*/  PRMT R29, R10, 0x7771, RZ ;  /* 0x000077710a1d7816 */ /* 0x002fc600000000ff */
[----:B------:R1:W-:Y:S01]  /*242e0*/  STG.E.U8 desc[UR8][R222.64], R4 ;  /* 0x00000004de007986 */ /* 0x0003e2000c101108 */
[----:B------:R-:W-:-:S03]  /*242f0*/  PRMT R9, R10, 0x7772, RZ ;  /* 0x000077720a097816 */ /* 0x000fc600000000ff */
[----:B------:R-:W-:Y:S01]  /*24300*/  STG.E.U8 desc[UR8][R220.64], R230 ;  /* 0x000000e6dc007986 */ /* 0x000fe2000c101108 */
[----:B------:R-:W-:Y:S02]  /*24310*/  PRMT R7, R10, 0x7773, RZ ;  /* 0x000077730a077816 */ /* 0x000fe400000000ff */
[C---:B------:R-:W-:Y:S01]  /*24320*/  PRMT R57, R11.reuse, 0x7773, RZ ;  /* 0x000077730b397816 */ /* 0x040fe200000000ff */
[----:B------:R-:W-:Y:S01]  /*24330*/  STG.E.U8 desc[UR8][R134.64], R234 ;  /* 0x000000ea86007986 */ /* 0x000fe2000c101108 */
[C---:B------:R-:W-:Y:S02]  /*24340*/  PRMT R229, R11.reuse, 0x7772, RZ ;  /* 0x000077720be57816 */ /* 0x040fe400000000ff */
[C---:B------:R-:W-:Y:S01]  /*24350*/  PRMT R155, R11.reuse, 0x7771, RZ ;  /* 0x000077710b9b7816 */ /* 0x040fe200000000ff */
[----:B------:R4:W-:Y:S01]  /*24360*/  STG.E.U8 desc[UR8][R124.64], R56 ;  /* 0x000000387c007986 */ /* 0x0009e2000c101108 */
[----:B------:R-:W-:-:S03]  /*24370*/  PRMT R11, R11, 0x7770, RZ ;  /* 0x000077700b0b7816 */ /* 0x000fc600000000ff */
[----:B------:R5:W-:Y:S01]  /*24380*/  STG.E.U8 desc[UR8][R46.64], R5 ;  /* 0x000000052e007986 */ /* 0x000be2000c101108 */
[----:B------:R-:W-:-:S03]  /*24390*/  PRMT R239, R12, 0x7770, RZ ;  /* 0x000077700cef7816 */ /* 0x000fc600000000ff */
[----:B------:R-:W-:Y:S01]  /*243a0*/  STG.E.U8 desc[UR8][R176.64], R231 ;  /* 0x000000e7b0007986 */ /* 0x000fe2000c101108 */
[----:B------:R-:W-:-:S03]  /*243b0*/  PRMT R233, R12, 0x7771, RZ ;  /* 0x000077710ce97816 */ /* 0x000fc600000000ff */
[----:B------:R-:W-:Y:S01]  /*243c0*/  STG.E.U8 desc[UR8][R188.64], R29 ;  /* 0x0000001dbc007986 */ /* 0x000fe2000c101108 */
[----:B------:R-:W-:-:S03]  /*243d0*/  PRMT R235, R12, 0x7772, RZ ;  /* 0x000077720ceb7816 */ /* 0x000fc600000000ff */
[----:B------:R0:W-:Y:S01]  /*243e0*/  STG.E.U8 desc[UR8][R202.64], R9 ;  /* 0x00000009ca007986 */ /* 0x0001e2000c101108 */
[----:B------:R-:W-:-:S03]  /*243f0*/  PRMT R237, R12, 0x7773, RZ ;  /* 0x000077730ced7816 */ /* 0x000fc600000000ff */
[----:B------:R0:W-:Y:S01]  /*24400*/  STG.E.U8 desc[UR8][R88.64], R7 ;  /* 0x0000000758007986 */ /* 0x0001e2000c101108 */
[----:B------:R-:W-:-:S03]  /*24410*/  PRMT R241, R13, 0x7773, RZ ;  /* 0x000077730df17816 */ /* 0x000fc600000000ff */
[----:B------:R-:W-:Y:S01]  /*24420*/  STG.E.U8 desc[UR8][R138.64], R11 ;  /* 0x0000000b8a007986 */ /* 0x000fe2000c101108 */
[C---:B------:R-:W-:Y:S02]  /*24430*/  PRMT R243, R13.reuse, 0x7772, RZ ;  /* 0x000077720df37816 */ /* 0x040fe400000000ff */
[C---:B------:R-:W-:Y:S01]  /*24440*/  PRMT R245, R13.reuse, 0x7771, RZ ;  /* 0x000077710df57816 */ /* 0x040fe200000000ff */
[----:B------:R0:W-:Y:S01]  /*24450*/  STG.E.U8 desc[UR8][R144.64], R155 ;  /* 0x0000009b90007986 */ /* 0x0001e2000c101108 */
[----:B------:R-:W-:-:S03]  /*24460*/  PRMT R13, R13, 0x7770, RZ ;  /* 0x000077700d0d7816 */ /* 0x000fc600000000ff */
[----:B------:R-:W-:Y:S04]  /*24470*/  STG.E.U8 desc[UR8][R160.64], R229 ;  /* 0x000000e5a0007986 */ /* 0x000fe8000c101108 */
[----:B------:R-:W-:Y:S01]  /*24480*/  STG.E.U8 desc[UR8][R44.64], R57 ;  /* 0x000000392c007986 */ /* 0x000fe2000c101108 */
[----:B--2---:R-:W-:-:S03]  /*24490*/  PRMT R251, R14, 0x7770, RZ ;  /* 0x000077700efb7816 */ /* 0x004fc600000000ff */
[----:B------:R-:W-:Y:S01]  /*244a0*/  STG.E.U8 desc[UR8][R92.64], R239 ;  /* 0x000000ef5c007986 */ /* 0x000fe2000c101108 */
[----:B------:R-:W-:-:S03]  /*244b0*/  PRMT R197, R14, 0x7771, RZ ;  /* 0x000077710ec57816 */ /* 0x000fc600000000ff */
[----:B------:R-:W-:Y:S01]  /*244c0*/  STG.E.U8 desc[UR8][R104.64], R233 ;  /* 0x000000e968007986 */ /* 0x000fe2000c101108 */
[----:B------:R-:W-:-:S03]  /*244d0*/  PRMT R95, R14, 0x7772, RZ ;  /* 0x000077720e5f7816 */ /* 0x000fc600000000ff */
[----:B------:R-:W-:Y:S01]  /*244e0*/  STG.E.U8 desc[UR8][R120.64], R235 ;  /* 0x000000eb78007986 */ /* 0x000fe2000c101108 */
[----:B------:R-:W-:-:S03]  /*244f0*/  PRMT R31, R14, 0x7773, RZ ;  /* 0x000077730e1f7816 */ /* 0x000fc600000000ff */
[----:B------:R-:W-:Y:S01]  /*24500*/  STG.E.U8 desc[UR8][R112.64], R237 ;  /* 0x000000ed70007986 */ /* 0x000fe2000c101108 */
[----:B---3--:R-:W-:-:S03]  /*24510*/  PRMT R207, R15, 0x7773, RZ ;  /* 0x000077730fcf7816 */ /* 0x008fc600000000ff */
[----:B------:R-:W-:Y:S01]  /*24520*/  STG.E.U8 desc[UR8][R128.64], R13 ;  /* 0x0000000d80007986 */ /* 0x000fe2000c101108 */
[C---:B------:R-:W-:Y:S02]  /*24530*/  PRMT R247, R15.reuse, 0x7772, RZ ;  /* 0x000077720ff77816 */ /* 0x040fe400000000ff */
[C---:B------:R-:W-:Y:S01]  /*24540*/  PRMT R249, R15.reuse, 0x7771, RZ ;  /* 0x000077710ff97816 */ /* 0x040fe200000000ff */
[----:B------:R-:W-:Y:S01]  /*24550*/  STG.E.U8 desc[UR8][R152.64], R245 ;  /* 0x000000f598007986 */ /* 0x000fe2000c101108 */
[----:B------:R-:W-:-:S03]  /*24560*/  PRMT R15, R15, 0x7770, RZ ;  /* 0x000077700f0f7816 */ /* 0x000fc600000000ff */
[----:B------:R-:W-:Y:S04]  /*24570*/  STG.E.U8 desc[UR8][R168.64], R243 ;  /* 0x000000f3a8007986 */ /* 0x000fe8000c101108 */
[----:B------:R-:W-:Y:S01]  /*24580*/  STG.E.U8 desc[UR8][R42.64], R241 ;  /* 0x000000f12a007986 */ /* 0x000fe2000c101108 */
[----:B------:R-:W-:-:S03]  /*24590*/  PRMT R30, R24, 0x7770, RZ ;  /* 0x00007770181e7816 */ /* 0x000fc600000000ff */
[----:B------:R-:W-:Y:S01]  /*245a0*/  STG.E.U8 desc[UR8][R210.64], R251 ;  /* 0x000000fbd2007986 */ /* 0x000fe2000c101108 */
[----:B------:R-:W-:-:S03]  /*245b0*/  PRMT R10, R24, 0x7771, RZ ;  /* 0x00007771180a7816 */ /* 0x000fc600000000ff */
[----:B------:R-:W-:Y:S01]  /*245c0*/  STG.E.U8 desc[UR8][R216.64], R197 ;  /* 0x000000c5d8007986 */ /* 0x000fe2000c101108 */
[----:B------:R-:W-:-:S03]  /*245d0*/  PRMT R8, R24, 0x7772, RZ ;  /* 0x0000777218087816 */ /* 0x000fc600000000ff */
[----:B------:R-:W-:Y:S01]  /*245e0*/  STG.E.U8 desc[UR8][R114.64], R95 ;  /* 0x0000005f72007986 */ /* 0x000fe2000c101108 */
[----:B------:R-:W-:-:S03]  /*245f0*/  PRMT R6, R24, 0x7773, RZ ;  /* 0x0000777318067816 */ /* 0x000fc600000000ff */
[----:B------:R-:W-:Y:S01]  /*24600*/  STG.E.U8 desc[UR8][R178.64], R31 ;  /* 0x0000001fb2007986 */ /* 0x000fe2000c101108 */
[----:B-1----:R-:W-:-:S03]  /*24610*/  PRMT R223, R25, 0x7770, RZ ;  /* 0x0000777019df7816 */ /* 0x002fc600000000ff */
[----:B------:R-:W-:Y:S01]  /*24620*/  STG.E.U8 desc[UR8][R164.64], R15 ;  /* 0x0000000fa4007986 */ /* 0x000fe2000c101108 */
[----:B------:R-:W-:-:S03]  /*24630*/  PRMT R24, R25, 0x7771, RZ ;  /* 0x0000777119187816 */ /* 0x000fc600000000ff */
[----:B------:R-:W-:Y:S01]  /*24640*/  STG.E.U8 desc[UR8][R226.64], R249 ;  /* 0x000000f9e2007986 */ /* 0x000fe2000c101108 */
[----:B------:R-:W-:-:S03]  /*24650*/  PRMT R14, R25, 0x7772, RZ ;  /* 0x00007772190e7816 */ /* 0x000fc600000000ff */
[----:B------:R-:W-:Y:S01]  /*24660*/  STG.E.U8 desc[UR8][R224.64], R247 ;  /* 0x000000f7e0007986 */ /* 0x000fe2000c101108 */
[----:B------:R-:W-:-:S03]  /*24670*/  PRMT R12, R25, 0x7773, RZ ;  /* 0x00007773190c7816 */ /* 0x000fc600000000ff */
[----:B------:R-:W-:Y:S01]  /*24680*/  STG.E.U8 desc[UR8][R38.64], R207 ;  /* 0x000000cf26007986 */ /* 0x000fe2000c101108 */
[----:B----4-:R-:W-:-:S03]  /*24690*/  PRMT R56, R26, 0x7770, RZ ;  /* 0x000077701a387816 */ /* 0x010fc600000000ff */
        /* <DEDUP_REMOVED lines=8> */
[----:B------:R-:W1:Y:S01]  /*24720*/  LDS.128 R28, [R28+0x800] ;  /* 0x000800001c1c7984 */ /* 0x000e620000000c00 */
[----:B------:R-:W-:-:S03]  /*24730*/  PRMT R4, R27, 0x7772, RZ ;  /* 0x000077721b047816 */ /* 0x000fc600000000ff */
[----:B------:R-:W-:Y:S01]  /*24740*/  STG.E.U8 desc[UR8][R204.64], R223 ;  /* 0x000000dfcc007986 */ /* 0x000fe2000c101108 */
[----:B------:R-:W-:-:S03]  /*24750*/  PRMT R26, R27, 0x7771, RZ ;  /* 0x000077711b1a7816 */ /* 0x000fc600000000ff */
        /* <DEDUP_REMOVED lines=12> */
[----:B-----5:R-:W-:-:S03]  /*24820*/  PRMT R46, R21, 0x7770, RZ ;  /* 0x00007770152e7816 */ /* 0x020fc600000000ff */
[----:B------:R-:W-:Y:S01]  /*24830*/  STG.E.U8 desc[UR8][R184.64], R27 ;  /* 0x0000001bb8007986 */ /* 0x000fe2000c101108 */
[----:B------:R-:W-:-:S03]  /*24840*/  PRMT R196, R21, 0x7771, RZ ;  /* 0x0000777115c47816 */ /* 0x000fc600000000ff */
[----:B------:R-:W-:Y:S01]  /*24850*/  STG.E.U8 desc[UR8][R182.64], R26 ;  /* 0x0000001ab6007986 */ /* 0x000fe2000c101108 */
[----:B------:R-:W-:-:S03]  /*24860*/  PRMT R154, R21, 0x7772, RZ ;  /* 0x00007772159a7816 */ /* 0x000fc600000000ff */
[----:B------:R-:W-:Y:S01]  /*24870*/  STG.E.U8 desc[UR8][R180.64], R4 ;  /* 0x00000004b4007986 */ /* 0x000fe2000c101108 */
[----:B------:R-:W-:-:S03]  /*24880*/  PRMT R20, R21, 0x7773, RZ ;  /* 0x0000777315147816 */ /* 0x000fc600000000ff */
[----:B------:R-:W-:Y:S01]  /*24890*/  STG.E.U8 desc[UR8][R34.64], R221 ;  /* 0x000000dd22007986 */ /* 0x000fe2000c101108 */
[----:B0-----:R-:W-:-:S03]  /*248a0*/  PRMT R203, R22, 0x7770, RZ ;  /* 0x0000777016cb7816 */ /* 0x001fc600000000ff */
        /* <DEDUP_REMOVED lines=30> */
[----:B------:R1:W-:Y:S01]  /*24a90*/  STG.E.U8 desc[UR8][R36.64], R9 ;  /* 0x0000000924007986 */ /* 0x0003e2000c101108 */
        /* <DEDUP_REMOVED lines=28> */
[----:B------:R0:W-:Y:S01]  /*24c60*/  STG.E.U8 desc[UR8][R98.64], R17 ;  /* 0x0000001162007986 */ /* 0x0001e2000c101108 */
[----:B------:R-:W-:-:S03]  /*24c70*/  PRMT R29, R29, 0x7770, RZ ;  /* 0x000077701d1d7816 */ /* 0x000fc600000000ff */
[----:B------:R1:W-:Y:S04]  /*24c80*/  STG.E.U8 desc[UR8][R96.64], R11 ;  /* 0x0000000b60007986 */ /* 0x0003e8000c101108 */
[----:B------:R2:W-:Y:S04]  /*24c90*/  STG.E.U8 desc[UR8][R52.64], R7 ;  /* 0x0000000734007986 */ /* 0x0005e8000c101108 */
[----:B------:R-:W-:Y:S01]  /*24ca0*/  STG.E.U8 desc[UR8][R64.64], R37 ;  /* 0x0000002540007986 */ /* 0x000fe2000c101108 */
[----:B0-----:R-:W-:-:S03]  /*24cb0*/  PRMT R17, R30, 0x7770, RZ ;  /* 0x000077701e117816 */ /* 0x001fc600000000ff */
[----:B------:R-:W-:Y:S01]  /*24cc0*/  STG.E.U8 desc[UR8][R58.64], R35 ;  /* 0x000000233a007986 */ /* 0x000fe2000c101108 */
[----:B------:R-:W-:-:S03]  /*24cd0*/  PRMT R15, R30, 0x7771, RZ ;  /* 0x000077711e0f7816 */ /* 0x000fc600000000ff */
[----:B------:R-:W-:Y:S01]  /*24ce0*/  STG.E.U8 desc[UR8][R72.64], R33 ;  /* 0x0000002148007986 */ /* 0x000fe2000c101108 */
[----:B-1----:R-:W-:-:S03]  /*24cf0*/  PRMT R11, R30, 0x7772, RZ ;  /* 0x000077721e0b7816 */ /* 0x002fc600000000ff */
[----:B------:R-:W-:Y:S01]  /*24d00*/  STG.E.U8 desc[UR8][R62.64], R27 ;  /* 0x0000001b3e007986 */ /* 0x000fe2000c101108 */
[----:B------:R-:W-:-:S03]  /*24d10*/  PRMT R13, R30, 0x7773, RZ ;  /* 0x000077731e0d7816 */ /* 0x000fc600000000ff */
[----:B------:R-:W-:Y:S01]  /*24d20*/  STG.E.U8 desc[UR8][R86.64], R29 ;  /* 0x0000001d56007986 */ /* 0x000fe2000c101108 */
[C---:B------:R-:W-:Y:S02]  /*24d30*/  PRMT R5, R31.reuse, 0x7773, RZ ;  /* 0x000077731f057816 */ /* 0x040fe400000000ff */
[C---:B--2---:R-:W-:Y:S01]  /*24d40*/  PRMT R7, R31.reuse, 0x7772, RZ ;  /* 0x000077721f077816 */ /* 0x044fe200000000ff */
[----:B------:R-:W-:Y:S01]  /*24d50*/  STG.E.U8 desc[UR8][R68.64], R25 ;  /* 0x0000001944007986 */ /* 0x000fe2000c101108 */
[C---:B------:R-:W-:Y:S02]  /*24d60*/  PRMT R9, R31.reuse, 0x7771, RZ ;  /* 0x000077711f097816 */ /* 0x040fe400000000ff */
[----:B------:R-:W-:Y:S01]  /*24d70*/  PRMT R31, R31, 0x7770, RZ ;  /* 0x000077701f1f7816 */ /* 0x000fe200000000ff */
[----:B------:R-:W-:Y:S04]  /*24d80*/  STG.E.U8 desc[UR8][R90.64], R23 ;  /* 0x000000175a007986 */ /* 0x000fe8000c101108 */
[----:B------:R-:W-:Y:S04]  /*24d90*/  STG.E.U8 desc[UR8][R50.64], R21 ;  /* 0x0000001532007986 */ /* 0x000fe8000c101108 */
[----:B------:R-:W-:Y:S04]  /*24da0*/  STG.E.U8 desc[UR8][R84.64], R17 ;  /* 0x0000001154007986 */ /* 0x000fe8000c101108 */
[----:B------:R-:W-:Y:S04]  /*24db0*/  STG.E.U8 desc[UR8][R80.64], R15 ;  /* 0x0000000f50007986 */ /* 0x000fe8000c101108 */
[----:B------:R-:W-:Y:S04]  /*24dc0*/  STG.E.U8 desc[UR8][R74.64], R11 ;  /* 0x0000000b4a007986 */ /* 0x000fe8000c101108 */
[----:B------:R0:W-:Y:S04]  /*24dd0*/  STG.E.U8 desc[UR8][R70.64], R13 ;  /* 0x0000000d46007986 */ /* 0x0001e8000c101108 */
[----:B------:R-:W-:Y:S04]  /*24de0*/  STG.E.U8 desc[UR8][R66.64], R31 ;  /* 0x0000001f42007986 */ /* 0x000fe8000c101108 */
[----:B------:R-:W-:Y:S04]  /*24df0*/  STG.E.U8 desc[UR8][R60.64], R9 ;  /* 0x000000093c007986 */ /* 0x000fe8000c101108 */
[----:B------:R1:W-:Y:S01]  /*24e00*/  STG.E.U8 desc[UR8][R2.64], R7 ;  /* 0x0000000702007986 */ /* 0x0003e2000c101108 */
[----:B------:R-:W-:Y:S01]  /*24e10*/  LOP3.LUT R76, R76, 0xf0, RZ, 0xc0, !PT ;  /* 0x000000f04c4c7812 */ /* 0x000fe200078ec0ff */
[----:B0-----:R-:W0:Y:S02]  /*24e20*/  LDC.64 R12, c[0x0][0x3a0] ;  /* 0x0000e800ff0c7b82 */ /* 0x001e240000000a00 */
[----:B------:R-:W-:Y:S06]  /*24e30*/  STG.E.U8 desc[UR8][R48.64], R5 ;  /* 0x0000000530007986 */ /* 0x000fec000c101108 */
[----:B------:R-:W-:Y:S06]  /*24e40*/  BAR.SYNC.DEFER_BLOCKING 0x0 ;  /* 0x0000000000007b1d */ /* 0x000fec0000010000 */
[----:B------:R2:W-:Y:S02]  /*24e50*/  STSM.16.M88 [R77], R0 ;  /* 0x000000004d007844 */ /* 0x0005e40000000000 */
[----:B------:R-:W-:Y:S01]  /*24e60*/  BAR.SYNC.DEFER_BLOCKING 0x0 ;  /* 0x0000000000007b1d */ /* 0x000fe20000010000 */
[----:B------:R-:W-:-:S05]  /*24e70*/  UIMAD UR6, UR10, UR6, URZ ;  /* 0x000000060a0672a4 */ /* 0x000fca000f8e02ff */
[----:B------:R-:W3:Y:S01]  /*24e80*/  LDSM.16.M88 R11, [R76+UR4] ;  /* 0x000000044c0b783b */ /* 0x000ee20008000000 */
[----:B------:R-:W-:Y:S01]  /*24e90*/  LOP3.LUT R4, R244, 0x7f, RZ, 0xc0, !PT ;  /* 0x0000007ff4047812 */ /* 0x000fe200078ec0ff */
[----:B------:R-:W-:Y:S01]  /*24ea0*/  USHF.L.U32 UR4, UR6, 0x2, URZ ;  /* 0x0000000206047899 */ /* 0x000fe200080006ff */
[----:B-1----:R-:W-:Y:S02]  /*24eb0*/  IMAD.SHL.U32 R3, R242, 0x4, RZ ;  /* 0x00000004f2037824 */ /* 0x002fe400078e00ff */
[----:B------:R-:W-:Y:S01]  /*24ec0*/  ISETP.GE.U32.AND P0, PT, R4, 0x40, PT ;  /* 0x000000400400780c */ /* 0x000fe20003f06070 */
[----:B------:R-:W-:Y:S01]  /*24ed0*/  UIMAD.WIDE UR6, UR6, 0x4, URZ ;  /* 0x00000004060678a5 */ /* 0x000fe2000f8e02ff */
[----:B--2---:R-:W-:Y:S01]  /*24ee0*/  IMAD.HI R0, R242, 0x4, RZ ;  /* 0x00000004f2007827 */ /* 0x004fe200078e02ff */
[----:B0-----:R-:W-:-:S04]  /*24ef0*/  IADD3 R2, P1, P2, R3, UR4, R12 ;  /* 0x0000000403027c10 */ /* 0x001fc8000fa3e00c */
[----:B------:R-:W-:-:S06]  /*24f00*/  IADD3.X R3, PT, PT, R0, UR7, R13, P1, P2 ;  /* 0x0000000700037c10 */ /* 0x000fcc0008fe440d */
[----:B---3--:R0:W-:Y:S01]  /*24f10*/  @!P0 STG.E desc[UR8][R2.64], R11 ;  /* 0x0000000b02008986 */ /* 0x0081e2000c101908 */
[----:B------:R-:W-:Y:S06]  /*24f20*/  BAR.SYNC.DEFER_BLOCKING 0x0 ;  /* 0x0000000000007b1d */ /* 0x000fec0000010000 */
[----:B------:R-:W-:Y:S05]  /*24f30*/  BRA.U UP0, `(.L_x_22) ;  /* 0x0000000100a07547 */ /* 0x000fea000b800000 */
[----:B------:R-:W1:Y:S01]  /*24f40*/  S2UR UR6, SR_CgaCtaId ;  /* 0x00000000000679c3 */ /* 0x000e620000008800 */
[----:B------:R-:W-:Y:S01]  /*24f50*/  NOP ;  /* 0x0000000000007918 */ /* 0x000fe20000000000 */
[----:B------:R-:W-:Y:S01]  /*24f60*/  UMOV UR4, 0x50 ;  /* 0x0000005000047882 */ /* 0x000fe20000000000 */
[----:B------:R-:W-:Y:S02]  /*24f70*/  IMAD.U32 R0, RZ, RZ, UR5 ;  /* 0x00000005ff007e24 */ /* 0x000fe4000f8e00ff */
[----:B0-----:R-:W-:Y:S02]  /*24f80*/  IMAD.MOV.U32 R3, RZ, RZ, 0xffff ;  /* 0x0000ffffff037424 */ /* 0x001fe400078e00ff */
[----:B------:R-:W-:Y:S01]  /*24f90*/  IMAD.MOV.U32 R7, RZ, RZ, 0x1 ;  /* 0x00000001ff077424 */ /* 0x000fe200078e00ff */
[----:B------:R-:W-:-:S04]  /*24fa0*/  LOP3.LUT R0, R0, 0xffff, RZ, 0xc0, !PT ;  /* 0x0000ffff00007812 */ /* 0x000fc800078ec0ff */
[----:B------:R-:W-:-:S05]  /*24fb0*/  SHF.R.U32.HI R0, RZ, 0x5, R0 ;  /* 0x00000005ff007819 */ /* 0x000fca0000011600 */
[----:B------:R-:W-:Y:S01]  /*24fc0*/  VIADD R2, R0, 0x10 ;  /* 0x0000001000027836 */ /* 0x000fe20000000000 */
[----:B------:R-:W-:Y:S01]  /*24fd0*/  SHF.L.U32 R0, R3, R0, RZ ;  /* 0x0000000003007219 */ /* 0x000fe200000006ff */
[----:B-1----:R-:W-:-:S03]  /*24fe0*/  ULEA UR7, UR6, UR4, 0x18 ;  /* 0x0000000406077291 */ /* 0x002fc6000f8ec0ff */
[----:B------:R-:W-:-:S04]  /*24ff0*/  SHF.L.U32 R3, R7, R2, RZ ;  /* 0x0000000207037219 */ /* 0x000fc800000006ff */
[----:B------:R-:W-:Y:S02]  /*25000*/  LOP3.LUT R0, R3, R0, RZ, 0xfc, !PT ;  /* 0x0000000003007212 */ /* 0x000fe400078efcff */
[----:B------:R-:W0:Y:S02]  /*25010*/  LDS R5, [UR7] ;  /* 0x00000007ff057984 */ /* 0x000e240008000800 */
[C---:B------:R-:W-:Y:S02]  /*25020*/  LOP3.LUT R2, R0.reuse, 0xffff, RZ, 0xc0, !PT ;  /* 0x0000ffff00027812 */ /* 0x040fe400078ec0ff */
[----:B0-----:R-:W-:-:S04]  /*25030*/  LOP3.LUT R3, R0, 0xffff, R5, 0x80, !PT ;  /* 0x0000ffff00037812 */ /* 0x001fc800078e8005 */
[----:B------:R-:W-:-:S13]  /*25040*/  ISETP.NE.AND P0, PT, R3, R2, PT ;  /* 0x000000020300720c */ /* 0x000fda0003f05270 */
[----:B------:R-:W-:Y:S05]  /*25050*/  @P0 BRA `(.L_x_23) ;  /* 0x0000000000500947 */ /* 0x000fea0003800000 */
[----:B------:R-:W-:Y:S02]  /*25060*/  SHF.R.U32.HI R5, RZ, 0x10, R5 ;  /* 0x00000010ff057819 */ /* 0x000fe40000011605 */
[----:B------:R-:W-:-:S04]  /*25070*/  SHF.R.U32.HI R2, RZ, 0x10, R0 ;  /* 0x00000010ff027819 */ /* 0x000fc80000011600 */
[----:B------:R-:W-:-:S04]  /*25080*/  LOP3.LUT R5, R5, R2, RZ, 0xc0, !PT ;  /* 0x0000000205057212 */ /* 0x000fc800078ec0ff */
[----:B------:R-:W-:-:S13]  /*25090*/  ISETP.NE.AND P0, PT, R5, R2, PT ;  /* 0x000000020500720c */ /* 0x000fda0003f05270 */
[----:B------:R-:W-:Y:S05]  /*250a0*/  @P0 BRA `(.L_x_24) ;  /* 0x0000000000300947 */ /* 0x000fea0003800000 */
[----:B------:R-:W-:Y:S01]  /*250b0*/  R2UR UR4, R0 ;  /* 0x00000000000472ca */ /* 0x000fe200000e0000 */
[----:B------:R-:W-:Y:S01]  /*250c0*/  VOTEU.ANY UR6, UPT, PT ;  /* 0x0000000000067886 */ /* 0x000fe200038e0100 */
[----:B------:R-:W0:Y:S01]  /*250d0*/  S2R R0, SR_LANEID ;  /* 0x0000000000007919 */ /* 0x000e220000000000 */
[----:B------:R-:W-:-:S10]  /*250e0*/  UFLO.U32 UR6, UR6 ;  /* 0x00000006000672bd */ /* 0x000fd400080e0000 */
[----:B------:R-:W-:-:S06]  /*250f0*/  ULOP3.LUT UR4, URZ, UR4, URZ, 0x33, !UPT ;  /* 0x00000004ff047292 */ /* 0x000fcc000f8e33ff */
[----:B------:R-:W-:-:S04]  /*25100*/  IMAD.U32 R2, RZ, RZ, UR4 ;  /* 0x00000004ff027e24 */ /* 0x000fc8000f8e00ff */
[----:B------:R-:W1:Y:S02]  /*25110*/  REDUX UR8, R2 ;  /* 0x00000000020873c4 */ /* 0x000e640000000000 */
[----:B------:R2:W-:Y:S01]  /*25120*/  UTCATOMSWS.AND URZ, UR4 ;  /* 0x0000000400ff79e3 */ /* 0x0005e20008000000 */
[----:B0-----:R-:W-:Y:S01]  /*25130*/  ISETP.EQ.U32.AND P0, PT, R0, UR6, PT ;  /* 0x0000000600007c0c */ /* 0x001fe2000bf02070 */
[----:B-1----:R-:W-:-:S12]  /*25140*/  IMAD.U32 R0, RZ, RZ, UR8 ;  /* 0x00000008ff007e24 */ /* 0x002fd8000f8e00ff */
[----:B------:R2:W-:Y:S01]  /*25150*/  @P0 ATOMS.AND RZ, [UR7], R0 ;  /* 0x00000000ffff098c */ /* 0x0005e2000a800007 */
[----:B------:R-:W-:Y:S05]  /*25160*/  BRA `(.L_x_22) ;  /* 0x0000000000147947 */ /* 0x000fea0003800000 */
.L_x_24:
[----:B------:R-:W-:-:S07]  /*25170*/  MOV R2, 0x25190 ;  /* 0x0002519000027802 */ /* 0x000fce0000000f00 */
[----:B------:R-:W-:Y:S05]  /*25180*/  CALL.REL.NOINC `($__internal_0_$__cuda_sm10x_tcgen05_guardrail_trap_col_being_dealloced_not_returned_by_alloc) ;  /* 0x0000000000447944 */ /* 0x000fea0003c00000 */
[----:B------:R-:W-:Y:S05]  /*25190*/  BRA `(.L_x_22) ;  /* 0x0000000000087947 */ /* 0x000fea0003800000 */
.L_x_23:
[----:B------:R-:W-:-:S07]  /*251a0*/  MOV R2, 0x251c0 ;  /* 0x000251c000027802 */ /* 0x000fce0000000f00 */
[----:B------:R-:W-:Y:S05]  /*251b0*/  CALL.REL.NOINC `($__internal_2_$__cuda_sm10x_tcgen05_guardrail_trap_unallocated_columns_being_dealloced) ;  /* 0x0000000000507944 */ /* 0x000fea0003c00000 */
.L_x_22:
[----:B------:R-:W-:Y:S01]  /*251c0*/  NOP ;  /* 0x0000000000007918 */ /* 0x000fe20000000000 */
[----:B--2---:R-:W-:Y:S05]  /*251d0*/  EXIT ;  /* 0x000000000000794d */ /* 0x004fea0003800000 */
.L_x_8:
[----:B------:R-:W1:Y:S02]  /*251e0*/  SYNCS.PHASECHK.TRANS64.TRYWAIT P5, [UR4+0xc000], RZ ;  /* 0x00c000ffff0075a7 */ /* 0x000e6400080a1104 */
[----:B-1----:R-:W-:Y:S05]  /*251f0*/  @!P5 BRA `(.L_x_8) ;  /* 0xfffffffc00f8d947 */ /* 0x002fea000383ffff */
[----:B------:R-:W-:Y:S05]  /*25200*/  BRA `(.L_x_7) ;  /* 0xfffffe6c00dc7947 */ /* 0x000fea000383ffff */
.L_x_17:
[----:B------:R-:W1:Y:S02]  /*25210*/  SYNCS.PHASECHK.TRANS64.TRYWAIT P0, [UR4+0x14810], RZ ;  /* 0x014810ffff0075a7 */ /* 0x000e640008001104 */
[----:B-1----:R-:W-:Y:S05]  /*25220*/  @!P0 BRA `(.L_x_17) ;  /* 0xfffffffc00f88947 */ /* 0x002fea000383ffff */
[----:B------:R-:W-:Y:S05]  /*25230*/  BRA `(.L_x_25) ;  /* 0xfffffee8001c7947 */ /* 0x000fea000383ffff */
.L_x_18:
[----:B------:R-:W0:Y:S02]  /*25240*/  SYNCS.PHASECHK.TRANS64.TRYWAIT P0, [R20+URZ], R21 ;  /* 0x00000015140075a7 */ /* 0x000e2400080011ff */
[----:B0-----:R-:W-:Y:S05]  /*25250*/  @!P0 BRA `(.L_x_18) ;  /* 0xfffffffc00f88947 */ /* 0x001fea000383ffff */
[----:B------:R-:W-:Y:S05]  /*25260*/  BRA `(.L_x_26) ;  /* 0xfffffef400107947 */ /* 0x000fea000383ffff */
.L_x_21:
[----:B------:R-:W0:Y:S02]  /*25270*/  SYNCS.PHASECHK.TRANS64.TRYWAIT P0, [R20+URZ], R3 ;  /* 0x00000003140075a7 */ /* 0x000e2400080011ff */
[----:B0-----:R-:W-:Y:S05]  /*25280*/  @!P0 BRA `(.L_x_21) ;  /* 0xfffffffc00f88947 */ /* 0x001fea000383ffff */
[----:B------:R-:W-:Y:S05]  /*25290*/  BRA `(.L_x_27) ;  /* 0xffffff4000747947 */ /* 0x000fea000383ffff */
        .weak           $__internal_0_$__cuda_sm10x_tcgen05_guardrail_trap_col_being_dealloced_not_returned_by_alloc
        .type           $__internal_0_$__cuda_sm10x_tcgen05_guardrail_trap_col_being_dealloced_not_returned_by_alloc,@function
        .size           $__internal_0_$__cuda_sm10x_tcgen05_guardrail_trap_col_being_dealloced_not_returned_by_alloc,($__internal_1_$__cuda_sm10x_tcgen05_guardrail_trap_phase_invalid_during_alloc - $__internal_0_$__cuda_sm10x_tcgen05_guardrail_trap_col_being_dealloced_not_returned_by_alloc)
$__internal_0_$__cuda_sm10x_tcgen05_guardrail_trap_col_being_dealloced_not_returned_by_alloc:
[----:B------:R-:W-:Y:S05]  /*252a0*/  BPT.TRAP 0x1 ;  /* 0x000000040000795c */ /* 0x000fea0000300000 */
[----:B------:R-:W-:-:S04]  /*252b0*/  IMAD.MOV.U32 R3, RZ, RZ, 0x0 ;  /* 0x00000000ff037424 */ /* 0x000fc800078e00ff */
[----:B------:R-:W-:Y:S05]  /*252c0*/  RET.REL.NODEC R2 `(attn_fwd) ;  /* 0xfffffdac024c7950 */ /* 0x000fea0003c3ffff */
        .weak           $__internal_1_$__cuda_sm10x_tcgen05_guardrail_trap_phase_invalid_during_alloc
        .type           $__internal_1_$__cuda_sm10x_tcgen05_guardrail_trap_phase_invalid_during_alloc,@function
        .size           $__internal_1_$__cuda_sm10x_tcgen05_guardrail_trap_phase_invalid_during_alloc,($__internal_2_$__cuda_sm10x_tcgen05_guardrail_trap_unallocated_columns_being_dealloced - $__internal_1_$__cuda_sm10x_tcgen05_guardrail_trap_phase_invalid_during_alloc)
$__internal_1_$__cuda_sm10x_tcgen05_guardrail_trap_phase_invalid_during_alloc:
[----:B------:R-:W-:Y:S05]  /*252d0*/  BPT.TRAP 0x1 ;  /* 0x000000040000795c */ /* 0x000fea0000300000 */
[----:B------:R-:W-:-:S04]  /*252e0*/  IMAD.MOV.U32 R3, RZ, RZ, 0x0 ;  /* 0x00000000ff037424 */ /* 0x000fc800078e00ff */
[----:B------:R-:W-:Y:S05]  /*252f0*/  RET.REL.NODEC R2 `(attn_fwd) ;  /* 0xfffffdac02407950 */ /* 0x000fea0003c3ffff */
        .weak           $__internal_2_$__cuda_sm10x_tcgen05_guardrail_trap_unallocated_columns_being_dealloced
        .type           $__internal_2_$__cuda_sm10x_tcgen05_guardrail_trap_unallocated_columns_being_dealloced,@function
        .size           $__internal_2_$__cuda_sm10x_tcgen05_guardrail_trap_unallocated_columns_being_dealloced,(.L_x_31 - $__internal_2_$__cuda_sm10x_tcgen05_guardrail_trap_unallocated_columns_being_dealloced)
$__internal_2_$__cuda_sm10x_tcgen05_guardrail_trap_unallocated_columns_being_dealloced:
[----:B------:R-:W-:Y:S05]  /*25300*/  BPT.TRAP 0x1 ;  /* 0x000000040000795c */ /* 0x000fea0000300000 */
[----:B------:R-:W-:-:S04]  /*25310*/  IMAD.MOV.U32 R3, RZ, RZ, 0x0 ;  /* 0x00000000ff037424 */ /* 0x000fc800078e00ff */
[----:B------:R-:W-:Y:S05]  /*25320*/  RET.REL.NODEC R2 `(attn_fwd) ;  /* 0xfffffdac02347950 */ /* 0x000fea0003c3ffff */
.L_x_28:
[----:B------:R-:W-:-:S00]  /*25330*/  BRA `(.L_x_28) ;  /* 0xfffffffc00fc7947 */ /* 0x000fc0000383ffff */
[----:B------:R-:W-:-:S00]  /*25340*/  NOP ;  /* 0x0000000000007918 */ /* 0x000fc00000000000 */
        /* <DEDUP_REMOVED lines=11> */
.L_x_31:


//--------------------- .nv.global.init           --------------------------
	.section	.nv.global.init,"aw",@progbits
.nv.global.init:
	.type		_$_str,@object
	.size		_$_str,(.L_3 - _$_str)
_$_str:
        /*0000*/ 	.byte	0x5f, 0x5f, 0x43, 0x55, 0x44, 0x41, 0x5f, 0x46, 0x54, 0x5a, 0x00
.L_3:


//--------------------- .nv.shared.attn_fwd       --------------------------
	.section	.nv.shared.attn_fwd,"aw",@nobits
	.sectionflags	@""
	.align	16
	.zero		1024


//--------------------- .nv.shared.reserved.0     --------------------------
	.section	.nv.shared.reserved.0,"aw",@nobits
	.align	8
	.weak		__nv_reservedSMEM_offset_0_alias
	.size		__nv_reservedSMEM_offset_0_alias, 0, 64
	.other		__nv_reservedSMEM_offset_0_alias,@"STO_CUDA_RESERVED_SHARED STV_DEFAULT"
__nv_reservedSMEM_offset_0_alias:
	.zero		0
.nv.shared.reserved.0:
	.zero		64
	.weak		__nv_reservedSMEM_allocation_phase
	.type		__nv_reservedSMEM_allocation_phase,@object
	.size		__nv_reservedSMEM_allocation_phase,(.L_0 - __nv_reservedSMEM_allocation_phase)
__nv_reservedSMEM_allocation_phase:
	.zero		1
.L_0:
	.zero		7
	.weak		__nv_reservedSMEM_devtool_atexit_pc
	.type		__nv_reservedSMEM_devtool_atexit_pc,@object
	.size		__nv_reservedSMEM_devtool_atexit_pc,(__nv_reservedSMEM_allocation_mask - __nv_reservedSMEM_devtool_atexit_pc)
__nv_reservedSMEM_devtool_atexit_pc:
	.zero		8
	.weak		__nv_reservedSMEM_allocation_mask
	.type		__nv_reservedSMEM_allocation_mask,@object
	.size		__nv_reservedSMEM_allocation_mask,(.L_2 - __nv_reservedSMEM_allocation_mask)
__nv_reservedSMEM_allocation_mask:
	.zero		4
.L_2:


//--------------------- .nv.constant0.attn_fwd    --------------------------
	.section	.nv.constant0.attn_fwd,"a",@progbits
	.sectionflags	@""
	.align	4
.nv.constant0.attn_fwd:
	.zero		1032


//--------------------- SYMBOLS --------------------------

	.type		.nv.reservedSmem.offset0,@object
	.size		.nv.reservedSmem.offset0,0x4
	.type		.nv.reservedSmem.cap,@object
	.size		.nv.reservedSmem.cap,0x4
